	.target	sm_80

	.elftype	@"ET_EXEC"


//--------------------- .note.nv.tkinfo           --------------------------
	.section	.note.nv.tkinfo,"",@"SHT_NOTE"
	.sectionflags	@"SHF_NOTE_NV_TKINFO"
	.tkinfo
        /*0018*/ 	.word	0x00000002
        /*0030*/ 	.string	""
        /*0030*/ 	.string	"ptxas"
        /*0030*/ 	.string	"Cuda compilation tools, release 13.0, V13.0.88"
        /*0030*/ 	.string	"Build cuda_13.0.r13.0/compiler.36424714_0"
        /*0030*/ 	.string	"-arch sm_80 -m 64 "



//--------------------- .note.nv.cuinfo           --------------------------
	.section	.note.nv.cuinfo,"",@"SHT_NOTE"
	.sectionflags	@"SHF_NOTE_NV_CUINFO"
        /*0018*/ 	.short	0x0002
        /*001a*/ 	.short	0x0050
        /*001c*/ 	.short	0x0082
	.zero		2


//--------------------- .nv.info                  --------------------------
	.section	.nv.info,"",@"SHT_CUDA_INFO"
	.align	4


	//----- nvinfo : EIATTR_REGCOUNT
	.align		4
        /*0000*/ 	.byte	0x04, 0x2f
        /*0002*/ 	.short	(.L_38 - .L_37)
	.align		4
.L_37:
        /*0004*/ 	.word	index@(_ZN2at6native60_GLOBAL__N__fdc43544_27_DistributionRandomKernel_cu_f88cee4443distribution_elementwise_grid_stride_kernelImLi2EZZZNS0_9templates4cuda21random_from_to_kernelIPNS_17CUDAGeneratorImplEEEvRNS_18TensorIteratorBaseEmlT_ENKUlvE_clEvENKUlvE_clEvEUlP24curandStatePhilox4_32_10E_ZNS1_27distribution_nullary_kernelIhm10ulonglong2S7_SF_ZZZS5_IS7_EvS9_mlSA_ENKSB_clEvENKSC_clEvEUlmE_EEvS9_T2_RKT3_T4_EUlimE_EEvlNS_15PhiloxCudaStateET1_SJ_)
        /*0008*/ 	.word	0x00000038


	//----- nvinfo : EIATTR_FRAME_SIZE
	.align		4
.L_38:
        /*000c*/ 	.byte	0x04, 0x11
        /*000e*/ 	.short	(.L_40 - .L_39)
	.align		4
.L_39:
        /*0010*/ 	.word	index@($__internal_159_$__cuda_sm20_rem_u64)
        /*0014*/ 	.word	0x00000000


	//----- nvinfo : EIATTR_FRAME_SIZE
	.align		4
.L_40:
        /*0018*/ 	.byte	0x04, 0x11
        /*001a*/ 	.short	(.L_42 - .L_41)
	.align		4
.L_41:
        /*001c*/ 	.word	index@($__internal_158_$__cuda_sm20_div_s64)
        /*0020*/ 	.word	0x00000000


	//----- nvinfo : EIATTR_FRAME_SIZE
	.align		4
.L_42:
        /*0024*/ 	.byte	0x04, 0x11
        /*0026*/ 	.short	(.L_44 - .L_43)
	.align		4
.L_43:
        /*0028*/ 	.word	index@(_ZN2at6native60_GLOBAL__N__fdc43544_27_DistributionRandomKernel_cu_f88cee4443distribution_elementwise_grid_stride_kernelImLi2EZZZNS0_9templates4cuda21random_from_to_kernelIPNS_17CUDAGeneratorImplEEEvRNS_18TensorIteratorBaseEmlT_ENKUlvE_clEvENKUlvE_clEvEUlP24curandStatePhilox4_32_10E_ZNS1_27distribution_nullary_kernelIhm10ulonglong2S7_SF_ZZZS5_IS7_EvS9_mlSA_ENKSB_clEvENKSC_clEvEUlmE_EEvS9_T2_RKT3_T4_EUlimE_EEvlNS_15PhiloxCudaStateET1_SJ_)
        /*002c*/ 	.word	0x00000000


	//----- nvinfo : EIATTR_REGCOUNT
	.align		4
.L_44:
        /*0030*/ 	.byte	0x04, 0x2f
        /*0032*/ 	.short	(.L_46 - .L_45)
	.align		4
.L_45:
        /*0034*/ 	.word	index@(_ZN2at6native60_GLOBAL__N__fdc43544_27_DistributionRandomKernel_cu_f88cee4443distribution_elementwise_grid_stride_kernelImLi2EZZZNS0_9templates4cuda21random_from_to_kernelIPNS_17CUDAGeneratorImplEEEvRNS_18TensorIteratorBaseEmlT_ENKUlvE_clEvENKUlvE_clEvEUlP24curandStatePhilox4_32_10E_ZNS1_27distribution_nullary_kernelIhm10ulonglong2S7_SF_ZZZS5_IS7_EvS9_mlSA_ENKSB_clEvENKSC_clEvEUlmE_EEvS9_T2_RKT3_T4_EUlimE0_EEvlNS_15PhiloxCudaStateET1_SJ_)
        /*0038*/ 	.word	0x00000030


	//----- nvinfo : EIATTR_FRAME_SIZE
	.align		4
.L_46:
        /*003c*/ 	.byte	0x04, 0x11
        /*003e*/ 	.short	(.L_48 - .L_47)
	.align		4
.L_47:
        /*0040*/ 	.word	index@($__internal_157_$__cuda_sm20_rem_u64)
        /*0044*/ 	.word	0x00000000


	//----- nvinfo : EIATTR_FRAME_SIZE
	.align		4
.L_48:
        /*0048*/ 	.byte	0x04, 0x11
        /*004a*/ 	.short	(.L_50 - .L_49)
	.align		4
.L_49:
        /*004c*/ 	.word	index@($__internal_156_$__cuda_sm20_div_s64)
        /*0050*/ 	.word	0x00000000


	//----- nvinfo : EIATTR_FRAME_SIZE
	.align		4
.L_50:
        /*0054*/ 	.byte	0x04, 0x11
        /*0056*/ 	.short	(.L_52 - .L_51)
	.align		4
.L_51:
        /*0058*/ 	.word	index@(_ZN2at6native60_GLOBAL__N__fdc43544_27_DistributionRandomKernel_cu_f88cee4443distribution_elementwise_grid_stride_kernelImLi2EZZZNS0_9templates4cuda21random_from_to_kernelIPNS_17CUDAGeneratorImplEEEvRNS_18TensorIteratorBaseEmlT_ENKUlvE_clEvENKUlvE_clEvEUlP24curandStatePhilox4_32_10E_ZNS1_27distribution_nullary_kernelIhm10ulonglong2S7_SF_ZZZS5_IS7_EvS9_mlSA_ENKSB_clEvENKSC_clEvEUlmE_EEvS9_T2_RKT3_T4_EUlimE0_EEvlNS_15PhiloxCudaStateET1_SJ_)
        /*005c*/ 	.word	0x00000000


	//----- nvinfo : EIATTR_REGCOUNT
	.align		4
.L_52:
        /*0060*/ 	.byte	0x04, 0x2f
        /*0062*/ 	.short	(.L_54 - .L_53)
	.align		4
.L_53:
        /*0064*/ 	.word	index@(_ZN2at6native60_GLOBAL__N__fdc43544_27_DistributionRandomKernel_cu_f88cee4443distribution_elementwise_grid_stride_kernelIjLi4EZZZNS0_9templates4cuda21random_from_to_kernelIPNS_17CUDAGeneratorImplEEEvRNS_18TensorIteratorBaseEmlT_ENKUlvE_clEvENKUlvE_clEvEUlP24curandStatePhilox4_32_10E0_ZNS1_27distribution_nullary_kernelIhj5uint4S7_SF_ZZZS5_IS7_EvS9_mlSA_ENKSB_clEvENKSC_clEvEUljE_EEvS9_T2_RKT3_T4_EUlijE_EEvlNS_15PhiloxCudaStateET1_SJ_)
        /*0068*/ 	.word	0x00000038


	//----- nvinfo : EIATTR_FRAME_SIZE
	.align		4
.L_54:
        /*006c*/ 	.byte	0x04, 0x11
        /*006e*/ 	.short	(.L_56 - .L_55)
	.align		4
.L_55:
        /*0070*/ 	.word	index@($__internal_155_$__cuda_sm20_rem_u64)
        /*0074*/ 	.word	0x00000000


	//----- nvinfo : EIATTR_FRAME_SIZE
	.align		4
.L_56:
        /*0078*/ 	.byte	0x04, 0x11
        /*007a*/ 	.short	(.L_58 - .L_57)
	.align		4
.L_57:
        /*007c*/ 	.word	index@($__internal_154_$__cuda_sm20_div_s64)
        /*0080*/ 	.word	0x00000000


	//----- nvinfo : EIATTR_FRAME_SIZE
	.align		4
.L_58:
        /*0084*/ 	.byte	0x04, 0x11
        /*0086*/ 	.short	(.L_60 - .L_59)
	.align		4
.L_59:
        /*0088*/ 	.word	index@(_ZN2at6native60_GLOBAL__N__fdc43544_27_DistributionRandomKernel_cu_f88cee4443distribution_elementwise_grid_stride_kernelIjLi4EZZZNS0_9templates4cuda21random_from_to_kernelIPNS_17CUDAGeneratorImplEEEvRNS_18TensorIteratorBaseEmlT_ENKUlvE_clEvENKUlvE_clEvEUlP24curandStatePhilox4_32_10E0_ZNS1_27distribution_nullary_kernelIhj5uint4S7_SF_ZZZS5_IS7_EvS9_mlSA_ENKSB_clEvENKSC_clEvEUljE_EEvS9_T2_RKT3_T4_EUlijE_EEvlNS_15PhiloxCudaStateET1_SJ_)
        /*008c*/ 	.word	0x00000000


	//----- nvinfo : EIATTR_REGCOUNT
	.align		4
.L_60:
        /*0090*/ 	.byte	0x04, 0x2f
        /*0092*/ 	.short	(.L_62 - .L_61)
	.align		4
.L_61:
        /*0094*/ 	.word	index@(_ZN2at6native60_GLOBAL__N__fdc43544_27_DistributionRandomKernel_cu_f88cee4443distribution_elementwise_grid_stride_kernelIjLi4EZZZNS0_9templates4cuda21random_from_to_kernelIPNS_17CUDAGeneratorImplEEEvRNS_18TensorIteratorBaseEmlT_ENKUlvE_clEvENKUlvE_clEvEUlP24curandStatePhilox4_32_10E0_ZNS1_27distribution_nullary_kernelIhj5uint4S7_SF_ZZZS5_IS7_EvS9_mlSA_ENKSB_clEvENKSC_clEvEUljE_EEvS9_T2_RKT3_T4_EUlijE0_EEvlNS_15PhiloxCudaStateET1_SJ_)
        /*0098*/ 	.word	0x00000030


	//----- nvinfo : EIATTR_FRAME_SIZE
	.align		4
.L_62:
        /*009c*/ 	.byte	0x04, 0x11
        /*009e*/ 	.short	(.L_64 - .L_63)
	.align		4
.L_63:
        /*00a0*/ 	.word	index@($__internal_153_$__cuda_sm20_rem_u64)
        /*00a4*/ 	.word	0x00000000


	//----- nvinfo : EIATTR_FRAME_SIZE
	.align		4
.L_64:
        /*00a8*/ 	.byte	0x04, 0x11
        /*00aa*/ 	.short	(.L_66 - .L_65)
	.align		4
.L_65:
        /*00ac*/ 	.word	index@($__internal_152_$__cuda_sm20_div_s64)
        /*00b0*/ 	.word	0x00000000


	//----- nvinfo : EIATTR_FRAME_SIZE
	.align		4
.L_66:
        /*00b4*/ 	.byte	0x04, 0x11
        /*00b6*/ 	.short	(.L_68 - .L_67)
	.align		4
.L_67:
        /*00b8*/ 	.word	index@(_ZN2at6native60_GLOBAL__N__fdc43544_27_DistributionRandomKernel_cu_f88cee4443distribution_elementwise_grid_stride_kernelIjLi4EZZZNS0_9templates4cuda21random_from_to_kernelIPNS_17CUDAGeneratorImplEEEvRNS_18TensorIteratorBaseEmlT_ENKUlvE_clEvENKUlvE_clEvEUlP24curandStatePhilox4_32_10E0_ZNS1_27distribution_nullary_kernelIhj5uint4S7_SF_ZZZS5_IS7_EvS9_mlSA_ENKSB_clEvENKSC_clEvEUljE_EEvS9_T2_RKT3_T4_EUlijE0_EEvlNS_15PhiloxCudaStateET1_SJ_)
        /*00bc*/ 	.word	0x00000000


	//----- nvinfo : EIATTR_REGCOUNT
	.align		4
.L_68:
        /*00c0*/ 	.byte	0x04, 0x2f
        /*00c2*/ 	.short	(.L_70 - .L_69)
	.align		4
.L_69:
        /*00c4*/ 	.word	index@(_ZN2at6native60_GLOBAL__N__fdc43544_27_DistributionRandomKernel_cu_f88cee4443distribution_elementwise_grid_stride_kernelImLi2EZZZNS0_9templates4cuda21random_from_to_kernelIPNS_17CUDAGeneratorImplEEEvRNS_18TensorIteratorBaseEmlT_ENKUlvE_clEvENKUlvE0_clEvEUlP24curandStatePhilox4_32_10E_ZNS1_27distribution_nullary_kernelIam10ulonglong2S7_SF_ZZZS5_IS7_EvS9_mlSA_ENKSB_clEvENKSC_clEvEUlmE_EEvS9_T2_RKT3_T4_EUlimE_EEvlNS_15PhiloxCudaStateET1_SJ_)
        /*00c8*/ 	.word	0x00000038


	//----- nvinfo : EIATTR_FRAME_SIZE
	.align		4
.L_70:
        /*00cc*/ 	.byte	0x04, 0x11
        /*00ce*/ 	.short	(.L_72 - .L_71)
	.align		4
.L_71:
        /*00d0*/ 	.word	index@($__internal_151_$__cuda_sm20_rem_u64)
        /*00d4*/ 	.word	0x00000000


	//----- nvinfo : EIATTR_FRAME_SIZE
	.align		4
.L_72:
        /*00d8*/ 	.byte	0x04, 0x11
        /*00da*/ 	.short	(.L_74 - .L_73)
	.align		4
.L_73:
        /*00dc*/ 	.word	index@($__internal_150_$__cuda_sm20_div_s64)
        /*00e0*/ 	.word	0x00000000


	//----- nvinfo : EIATTR_FRAME_SIZE
	.align		4
.L_74:
        /*00e4*/ 	.byte	0x04, 0x11
        /*00e6*/ 	.short	(.L_76 - .L_75)
	.align		4
.L_75:
        /*00e8*/ 	.word	index@(_ZN2at6native60_GLOBAL__N__fdc43544_27_DistributionRandomKernel_cu_f88cee4443distribution_elementwise_grid_stride_kernelImLi2EZZZNS0_9templates4cuda21random_from_to_kernelIPNS_17CUDAGeneratorImplEEEvRNS_18TensorIteratorBaseEmlT_ENKUlvE_clEvENKUlvE0_clEvEUlP24curandStatePhilox4_32_10E_ZNS1_27distribution_nullary_kernelIam10ulonglong2S7_SF_ZZZS5_IS7_EvS9_mlSA_ENKSB_clEvENKSC_clEvEUlmE_EEvS9_T2_RKT3_T4_EUlimE_EEvlNS_15PhiloxCudaStateET1_SJ_)
        /*00ec*/ 	.word	0x00000000


	//----- nvinfo : EIATTR_REGCOUNT
	.align		4
.L_76:
        /*00f0*/ 	.byte	0x04, 0x2f
        /*00f2*/ 	.short	(.L_78 - .L_77)
	.align		4
.L_77:
        /*00f4*/ 	.word	index@(_ZN2at6native60_GLOBAL__N__fdc43544_27_DistributionRandomKernel_cu_f88cee4443distribution_elementwise_grid_stride_kernelImLi2EZZZNS0_9templates4cuda21random_from_to_kernelIPNS_17CUDAGeneratorImplEEEvRNS_18TensorIteratorBaseEmlT_ENKUlvE_clEvENKUlvE0_clEvEUlP24curandStatePhilox4_32_10E_ZNS1_27distribution_nullary_kernelIam10ulonglong2S7_SF_ZZZS5_IS7_EvS9_mlSA_ENKSB_clEvENKSC_clEvEUlmE_EEvS9_T2_RKT3_T4_EUlimE0_EEvlNS_15PhiloxCudaStateET1_SJ_)
        /*00f8*/ 	.word	0x00000030


	//----- nvinfo : EIATTR_FRAME_SIZE
	.align		4
.L_78:
        /*00fc*/ 	.byte	0x04, 0x11
        /*00fe*/ 	.short	(.L_80 - .L_79)
	.align		4
.L_79:
        /*0100*/ 	.word	index@($__internal_149_$__cuda_sm20_rem_u64)
        /*0104*/ 	.word	0x00000000


	//----- nvinfo : EIATTR_FRAME_SIZE
	.align		4
.L_80:
        /*0108*/ 	.byte	0x04, 0x11
        /*010a*/ 	.short	(.L_82 - .L_81)
	.align		4
.L_81:
        /*010c*/ 	.word	index@($__internal_148_$__cuda_sm20_div_s64)
        /*0110*/ 	.word	0x00000000


	//----- nvinfo : EIATTR_FRAME_SIZE
	.align		4
.L_82:
        /*0114*/ 	.byte	0x04, 0x11
        /*0116*/ 	.short	(.L_84 - .L_83)
	.align		4
.L_83:
        /*0118*/ 	.word	index@(_ZN2at6native60_GLOBAL__N__fdc43544_27_DistributionRandomKernel_cu_f88cee4443distribution_elementwise_grid_stride_kernelImLi2EZZZNS0_9templates4cuda21random_from_to_kernelIPNS_17CUDAGeneratorImplEEEvRNS_18TensorIteratorBaseEmlT_ENKUlvE_clEvENKUlvE0_clEvEUlP24curandStatePhilox4_32_10E_ZNS1_27distribution_nullary_kernelIam10ulonglong2S7_SF_ZZZS5_IS7_EvS9_mlSA_ENKSB_clEvENKSC_clEvEUlmE_EEvS9_T2_RKT3_T4_EUlimE0_EEvlNS_15PhiloxCudaStateET1_SJ_)
        /*011c*/ 	.word	0x00000000


	//----- nvinfo : EIATTR_REGCOUNT
	.align		4
.L_84:
        /*0120*/ 	.byte	0x04, 0x2f
        /*0122*/ 	.short	(.L_86 - .L_85)
	.align		4
.L_85:
        /*0124*/ 	.word	index@(_ZN2at6native60_GLOBAL__N__fdc43544_27_DistributionRandomKernel_cu_f88cee4443distribution_elementwise_grid_stride_kernelIjLi4EZZZNS0_9templates4cuda21random_from_to_kernelIPNS_17CUDAGeneratorImplEEEvRNS_18TensorIteratorBaseEmlT_ENKUlvE_clEvENKUlvE0_clEvEUlP24curandStatePhilox4_32_10E0_ZNS1_27distribution_nullary_kernelIaj5uint4S7_SF_ZZZS5_IS7_EvS9_mlSA_ENKSB_clEvENKSC_clEvEUljE_EEvS9_T2_RKT3_T4_EUlijE_EEvlNS_15PhiloxCudaStateET1_SJ_)
        /*0128*/ 	.word	0x00000038


	//----- nvinfo : EIATTR_FRAME_SIZE
	.align		4
.L_86:
        /*012c*/ 	.byte	0x04, 0x11
        /*012e*/ 	.short	(.L_88 - .L_87)
	.align		4
.L_87:
        /*0130*/ 	.word	index@($__internal_147_$__cuda_sm20_rem_u64)
        /*0134*/ 	.word	0x00000000


	//----- nvinfo : EIATTR_FRAME_SIZE
	.align		4
.L_88:
        /*0138*/ 	.byte	0x04, 0x11
        /*013a*/ 	.short	(.L_90 - .L_89)
	.align		4
.L_89:
        /*013c*/ 	.word	index@($__internal_146_$__cuda_sm20_div_s64)
        /*0140*/ 	.word	0x00000000


	//----- nvinfo : EIATTR_FRAME_SIZE
	.align		4
.L_90:
        /*0144*/ 	.byte	0x04, 0x11
        /*0146*/ 	.short	(.L_92 - .L_91)
	.align		4
.L_91:
        /*0148*/ 	.word	index@(_ZN2at6native60_GLOBAL__N__fdc43544_27_DistributionRandomKernel_cu_f88cee4443distribution_elementwise_grid_stride_kernelIjLi4EZZZNS0_9templates4cuda21random_from_to_kernelIPNS_17CUDAGeneratorImplEEEvRNS_18TensorIteratorBaseEmlT_ENKUlvE_clEvENKUlvE0_clEvEUlP24curandStatePhilox4_32_10E0_ZNS1_27distribution_nullary_kernelIaj5uint4S7_SF_ZZZS5_IS7_EvS9_mlSA_ENKSB_clEvENKSC_clEvEUljE_EEvS9_T2_RKT3_T4_EUlijE_EEvlNS_15PhiloxCudaStateET1_SJ_)
        /*014c*/ 	.word	0x00000000


	//----- nvinfo : EIATTR_REGCOUNT
	.align		4
.L_92:
        /*0150*/ 	.byte	0x04, 0x2f
        /*0152*/ 	.short	(.L_94 - .L_93)
	.align		4
.L_93:
        /*0154*/ 	.word	index@(_ZN2at6native60_GLOBAL__N__fdc43544_27_DistributionRandomKernel_cu_f88cee4443distribution_elementwise_grid_stride_kernelIjLi4EZZZNS0_9templates4cuda21random_from_to_kernelIPNS_17CUDAGeneratorImplEEEvRNS_18TensorIteratorBaseEmlT_ENKUlvE_clEvENKUlvE0_clEvEUlP24curandStatePhilox4_32_10E0_ZNS1_27distribution_nullary_kernelIaj5uint4S7_SF_ZZZS5_IS7_EvS9_mlSA_ENKSB_clEvENKSC_clEvEUljE_EEvS9_T2_RKT3_T4_EUlijE0_EEvlNS_15PhiloxCudaStateET1_SJ_)
        /*0158*/ 	.word	0x00000030


	//----- nvinfo : EIATTR_FRAME_SIZE
	.align		4
.L_94:
        /*015c*/ 	.byte	0x04, 0x11
        /*015e*/ 	.short	(.L_96 - .L_95)
	.align		4
.L_95:
        /*0160*/ 	.word	index@($__internal_145_$__cuda_sm20_rem_u64)
        /*0164*/ 	.word	0x00000000


	//----- nvinfo : EIATTR_FRAME_SIZE
	.align		4
.L_96:
        /*0168*/ 	.byte	0x04, 0x11
        /*016a*/ 	.short	(.L_98 - .L_97)
	.align		4
.L_97:
        /*016c*/ 	.word	index@($__internal_144_$__cuda_sm20_div_s64)
        /*0170*/ 	.word	0x00000000


	//----- nvinfo : EIATTR_FRAME_SIZE
	.align		4
.L_98:
        /*0174*/ 	.byte	0x04, 0x11
        /*0176*/ 	.short	(.L_100 - .L_99)
	.align		4
.L_99:
        /*0178*/ 	.word	index@(_ZN2at6native60_GLOBAL__N__fdc43544_27_DistributionRandomKernel_cu_f88cee4443distribution_elementwise_grid_stride_kernelIjLi4EZZZNS0_9templates4cuda21random_from_to_kernelIPNS_17CUDAGeneratorImplEEEvRNS_18TensorIteratorBaseEmlT_ENKUlvE_clEvENKUlvE0_clEvEUlP24curandStatePhilox4_32_10E0_ZNS1_27distribution_nullary_kernelIaj5uint4S7_SF_ZZZS5_IS7_EvS9_mlSA_ENKSB_clEvENKSC_clEvEUljE_EEvS9_T2_RKT3_T4_EUlijE0_EEvlNS_15PhiloxCudaStateET1_SJ_)
        /*017c*/ 	.word	0x00000000


	//----- nvinfo : EIATTR_REGCOUNT
	.align		4
.L_100:
        /*0180*/ 	.byte	0x04, 0x2f
        /*0182*/ 	.short	(.L_102 - .L_101)
	.align		4
.L_101:
        /*0184*/ 	.word	index@(_ZN2at6native60_GLOBAL__N__fdc43544_27_DistributionRandomKernel_cu_f88cee4443distribution_elementwise_grid_stride_kernelImLi2EZZZNS0_9templates4cuda21random_from_to_kernelIPNS_17CUDAGeneratorImplEEEvRNS_18TensorIteratorBaseEmlT_ENKUlvE_clEvENKUlvE1_clEvEUlP24curandStatePhilox4_32_10E_ZNS1_27distribution_nullary_kernelIim10ulonglong2S7_SF_ZZZS5_IS7_EvS9_mlSA_ENKSB_clEvENKSC_clEvEUlmE_EEvS9_T2_RKT3_T4_EUlimE_EEvlNS_15PhiloxCudaStateET1_SJ_)
        /*0188*/ 	.word	0x00000038


	//----- nvinfo : EIATTR_FRAME_SIZE
	.align		4
.L_102:
        /*018c*/ 	.byte	0x04, 0x11
        /*018e*/ 	.short	(.L_104 - .L_103)
	.align		4
.L_103:
        /*0190*/ 	.word	index@($__internal_143_$__cuda_sm20_rem_u64)
        /*0194*/ 	.word	0x00000000


	//----- nvinfo : EIATTR_FRAME_SIZE
	.align		4
.L_104:
        /*0198*/ 	.byte	0x04, 0x11
        /*019a*/ 	.short	(.L_106 - .L_105)
	.align		4
.L_105:
        /*019c*/ 	.word	index@($__internal_142_$__cuda_sm20_div_s64)
        /*01a0*/ 	.word	0x00000000


	//----- nvinfo : EIATTR_FRAME_SIZE
	.align		4
.L_106:
        /*01a4*/ 	.byte	0x04, 0x11
        /*01a6*/ 	.short	(.L_108 - .L_107)
	.align		4
.L_107:
        /*01a8*/ 	.word	index@(_ZN2at6native60_GLOBAL__N__fdc43544_27_DistributionRandomKernel_cu_f88cee4443distribution_elementwise_grid_stride_kernelImLi2EZZZNS0_9templates4cuda21random_from_to_kernelIPNS_17CUDAGeneratorImplEEEvRNS_18TensorIteratorBaseEmlT_ENKUlvE_clEvENKUlvE1_clEvEUlP24curandStatePhilox4_32_10E_ZNS1_27distribution_nullary_kernelIim10ulonglong2S7_SF_ZZZS5_IS7_EvS9_mlSA_ENKSB_clEvENKSC_clEvEUlmE_EEvS9_T2_RKT3_T4_EUlimE_EEvlNS_15PhiloxCudaStateET1_SJ_)
        /*01ac*/ 	.word	0x00000000


	//----- nvinfo : EIATTR_REGCOUNT
	.align		4
.L_108:
        /*01b0*/ 	.byte	0x04, 0x2f
        /*01b2*/ 	.short	(.L_110 - .L_109)
	.align		4
.L_109:
        /*01b4*/ 	.word	index@(_ZN2at6native60_GLOBAL__N__fdc43544_27_DistributionRandomKernel_cu_f88cee4443distribution_elementwise_grid_stride_kernelImLi2EZZZNS0_9templates4cuda21random_from_to_kernelIPNS_17CUDAGeneratorImplEEEvRNS_18TensorIteratorBaseEmlT_ENKUlvE_clEvENKUlvE1_clEvEUlP24curandStatePhilox4_32_10E_ZNS1_27distribution_nullary_kernelIim10ulonglong2S7_SF_ZZZS5_IS7_EvS9_mlSA_ENKSB_clEvENKSC_clEvEUlmE_EEvS9_T2_RKT3_T4_EUlimE0_EEvlNS_15PhiloxCudaStateET1_SJ_)
        /*01b8*/ 	.word	0x00000030


	//----- nvinfo : EIATTR_FRAME_SIZE
	.align		4
.L_110:
        /*01bc*/ 	.byte	0x04, 0x11
        /*01be*/ 	.short	(.L_112 - .L_111)
	.align		4
.L_111:
        /*01c0*/ 	.word	index@($__internal_141_$__cuda_sm20_rem_u64)
        /*01c4*/ 	.word	0x00000000


	//----- nvinfo : EIATTR_FRAME_SIZE
	.align		4
.L_112:
        /*01c8*/ 	.byte	0x04, 0x11
        /*01ca*/ 	.short	(.L_114 - .L_113)
	.align		4
.L_113:
        /*01cc*/ 	.word	index@($__internal_140_$__cuda_sm20_div_s64)
        /*01d0*/ 	.word	0x00000000


	//----- nvinfo : EIATTR_FRAME_SIZE
	.align		4
.L_114:
        /*01d4*/ 	.byte	0x04, 0x11
        /*01d6*/ 	.short	(.L_116 - .L_115)
	.align		4
.L_115:
        /*01d8*/ 	.word	index@(_ZN2at6native60_GLOBAL__N__fdc43544_27_DistributionRandomKernel_cu_f88cee4443distribution_elementwise_grid_stride_kernelImLi2EZZZNS0_9templates4cuda21random_from_to_kernelIPNS_17CUDAGeneratorImplEEEvRNS_18TensorIteratorBaseEmlT_ENKUlvE_clEvENKUlvE1_clEvEUlP24curandStatePhilox4_32_10E_ZNS1_27distribution_nullary_kernelIim10ulonglong2S7_SF_ZZZS5_IS7_EvS9_mlSA_ENKSB_clEvENKSC_clEvEUlmE_EEvS9_T2_RKT3_T4_EUlimE0_EEvlNS_15PhiloxCudaStateET1_SJ_)
        /*01dc*/ 	.word	0x00000000


	//----- nvinfo : EIATTR_REGCOUNT
	.align		4
.L_116:
        /*01e0*/ 	.byte	0x04, 0x2f
        /*01e2*/ 	.short	(.L_118 - .L_117)
	.align		4
.L_117:
        /*01e4*/ 	.word	index@(_ZN2at6native60_GLOBAL__N__fdc43544_27_DistributionRandomKernel_cu_f88cee4443distribution_elementwise_grid_stride_kernelIjLi4EZZZNS0_9templates4cuda21random_from_to_kernelIPNS_17CUDAGeneratorImplEEEvRNS_18TensorIteratorBaseEmlT_ENKUlvE_clEvENKUlvE1_clEvEUlP24curandStatePhilox4_32_10E0_ZNS1_27distribution_nullary_kernelIij5uint4S7_SF_ZZZS5_IS7_EvS9_mlSA_ENKSB_clEvENKSC_clEvEUljE_EEvS9_T2_RKT3_T4_EUlijE_EEvlNS_15PhiloxCudaStateET1_SJ_)
        /*01e8*/ 	.word	0x00000038


	//----- nvinfo : EIATTR_FRAME_SIZE
	.align		4
.L_118:
        /*01ec*/ 	.byte	0x04, 0x11
        /*01ee*/ 	.short	(.L_120 - .L_119)
	.align		4
.L_119:
        /*01f0*/ 	.word	index@($__internal_139_$__cuda_sm20_rem_u64)
        /*01f4*/ 	.word	0x00000000


	//----- nvinfo : EIATTR_FRAME_SIZE
	.align		4
.L_120:
        /*01f8*/ 	.byte	0x04, 0x11
        /*01fa*/ 	.short	(.L_122 - .L_121)
	.align		4
.L_121:
        /*01fc*/ 	.word	index@($__internal_138_$__cuda_sm20_div_s64)
        /*0200*/ 	.word	0x00000000


	//----- nvinfo : EIATTR_FRAME_SIZE
	.align		4
.L_122:
        /*0204*/ 	.byte	0x04, 0x11
        /*0206*/ 	.short	(.L_124 - .L_123)
	.align		4
.L_123:
        /*0208*/ 	.word	index@(_ZN2at6native60_GLOBAL__N__fdc43544_27_DistributionRandomKernel_cu_f88cee4443distribution_elementwise_grid_stride_kernelIjLi4EZZZNS0_9templates4cuda21random_from_to_kernelIPNS_17CUDAGeneratorImplEEEvRNS_18TensorIteratorBaseEmlT_ENKUlvE_clEvENKUlvE1_clEvEUlP24curandStatePhilox4_32_10E0_ZNS1_27distribution_nullary_kernelIij5uint4S7_SF_ZZZS5_IS7_EvS9_mlSA_ENKSB_clEvENKSC_clEvEUljE_EEvS9_T2_RKT3_T4_EUlijE_EEvlNS_15PhiloxCudaStateET1_SJ_)
        /*020c*/ 	.word	0x00000000


	//----- nvinfo : EIATTR_REGCOUNT
	.align		4
.L_124:
        /*0210*/ 	.byte	0x04, 0x2f
        /*0212*/ 	.short	(.L_126 - .L_125)
	.align		4
.L_125:
        /*0214*/ 	.word	index@(_ZN2at6native60_GLOBAL__N__fdc43544_27_DistributionRandomKernel_cu_f88cee4443distribution_elementwise_grid_stride_kernelIjLi4EZZZNS0_9templates4cuda21random_from_to_kernelIPNS_17CUDAGeneratorImplEEEvRNS_18TensorIteratorBaseEmlT_ENKUlvE_clEvENKUlvE1_clEvEUlP24curandStatePhilox4_32_10E0_ZNS1_27distribution_nullary_kernelIij5uint4S7_SF_ZZZS5_IS7_EvS9_mlSA_ENKSB_clEvENKSC_clEvEUljE_EEvS9_T2_RKT3_T4_EUlijE0_EEvlNS_15PhiloxCudaStateET1_SJ_)
        /*0218*/ 	.word	0x00000030


	//----- nvinfo : EIATTR_FRAME_SIZE
	.align		4
.L_126:
        /*021c*/ 	.byte	0x04, 0x11
        /*021e*/ 	.short	(.L_128 - .L_127)
	.align		4
.L_127:
        /*0220*/ 	.word	index@($__internal_137_$__cuda_sm20_rem_u64)
        /*0224*/ 	.word	0x00000000


	//----- nvinfo : EIATTR_FRAME_SIZE
	.align		4
.L_128:
        /*0228*/ 	.byte	0x04, 0x11
        /*022a*/ 	.short	(.L_130 - .L_129)
	.align		4
.L_129:
        /*022c*/ 	.word	index@($__internal_136_$__cuda_sm20_div_s64)
        /*0230*/ 	.word	0x00000000


	//----- nvinfo : EIATTR_FRAME_SIZE
	.align		4
.L_130:
        /*0234*/ 	.byte	0x04, 0x11
        /*0236*/ 	.short	(.L_132 - .L_131)
	.align		4
.L_131:
        /*0238*/ 	.word	index@(_ZN2at6native60_GLOBAL__N__fdc43544_27_DistributionRandomKernel_cu_f88cee4443distribution_elementwise_grid_stride_kernelIjLi4EZZZNS0_9templates4cuda21random_from_to_kernelIPNS_17CUDAGeneratorImplEEEvRNS_18TensorIteratorBaseEmlT_ENKUlvE_clEvENKUlvE1_clEvEUlP24curandStatePhilox4_32_10E0_ZNS1_27distribution_nullary_kernelIij5uint4S7_SF_ZZZS5_IS7_EvS9_mlSA_ENKSB_clEvENKSC_clEvEUljE_EEvS9_T2_RKT3_T4_EUlijE0_EEvlNS_15PhiloxCudaStateET1_SJ_)
        /*023c*/ 	.word	0x00000000


	//----- nvinfo : EIATTR_REGCOUNT
	.align		4
.L_132:
        /*0240*/ 	.byte	0x04, 0x2f
        /*0242*/ 	.short	(.L_134 - .L_133)
	.align		4
.L_133:
        /*0244*/ 	.word	index@(_ZN2at6native60_GLOBAL__N__fdc43544_27_DistributionRandomKernel_cu_f88cee4443distribution_elementwise_grid_stride_kernelImLi2EZZZNS0_9templates4cuda21random_from_to_kernelIPNS_17CUDAGeneratorImplEEEvRNS_18TensorIteratorBaseEmlT_ENKUlvE_clEvENKUlvE2_clEvEUlP24curandStatePhilox4_32_10E_ZNS1_27distribution_nullary_kernelIlm10ulonglong2S7_SF_ZZZS5_IS7_EvS9_mlSA_ENKSB_clEvENKSC_clEvEUlmE_EEvS9_T2_RKT3_T4_EUlimE_EEvlNS_15PhiloxCudaStateET1_SJ_)
        /*0248*/ 	.word	0x00000038


	//----- nvinfo : EIATTR_FRAME_SIZE
	.align		4
.L_134:
        /*024c*/ 	.byte	0x04, 0x11
        /*024e*/ 	.short	(.L_136 - .L_135)
	.align		4
.L_135:
        /*0250*/ 	.word	index@($__internal_135_$__cuda_sm20_rem_u64)
        /*0254*/ 	.word	0x00000000


	//----- nvinfo : EIATTR_FRAME_SIZE
	.align		4
.L_136:
        /*0258*/ 	.byte	0x04, 0x11
        /*025a*/ 	.short	(.L_138 - .L_137)
	.align		4
.L_137:
        /*025c*/ 	.word	index@($__internal_134_$__cuda_sm20_div_s64)
        /*0260*/ 	.word	0x00000000


	//----- nvinfo : EIATTR_FRAME_SIZE
	.align		4
.L_138:
        /*0264*/ 	.byte	0x04, 0x11
        /*0266*/ 	.short	(.L_140 - .L_139)
	.align		4
.L_139:
        /*0268*/ 	.word	index@(_ZN2at6native60_GLOBAL__N__fdc43544_27_DistributionRandomKernel_cu_f88cee4443distribution_elementwise_grid_stride_kernelImLi2EZZZNS0_9templates4cuda21random_from_to_kernelIPNS_17CUDAGeneratorImplEEEvRNS_18TensorIteratorBaseEmlT_ENKUlvE_clEvENKUlvE2_clEvEUlP24curandStatePhilox4_32_10E_ZNS1_27distribution_nullary_kernelIlm10ulonglong2S7_SF_ZZZS5_IS7_EvS9_mlSA_ENKSB_clEvENKSC_clEvEUlmE_EEvS9_T2_RKT3_T4_EUlimE_EEvlNS_15PhiloxCudaStateET1_SJ_)
        /*026c*/ 	.word	0x00000000


	//----- nvinfo : EIATTR_REGCOUNT
	.align		4
.L_140:
        /*0270*/ 	.byte	0x04, 0x2f
        /*0272*/ 	.short	(.L_142 - .L_141)
	.align		4
.L_141:
        /*0274*/ 	.word	index@(_ZN2at6native60_GLOBAL__N__fdc43544_27_DistributionRandomKernel_cu_f88cee4443distribution_elementwise_grid_stride_kernelImLi2EZZZNS0_9templates4cuda21random_from_to_kernelIPNS_17CUDAGeneratorImplEEEvRNS_18TensorIteratorBaseEmlT_ENKUlvE_clEvENKUlvE2_clEvEUlP24curandStatePhilox4_32_10E_ZNS1_27distribution_nullary_kernelIlm10ulonglong2S7_SF_ZZZS5_IS7_EvS9_mlSA_ENKSB_clEvENKSC_clEvEUlmE_EEvS9_T2_RKT3_T4_EUlimE0_EEvlNS_15PhiloxCudaStateET1_SJ_)
        /*0278*/ 	.word	0x00000030


	//----- nvinfo : EIATTR_FRAME_SIZE
	.align		4
.L_142:
        /*027c*/ 	.byte	0x04, 0x11
        /*027e*/ 	.short	(.L_144 - .L_143)
	.align		4
.L_143:
        /*0280*/ 	.word	index@($__internal_133_$__cuda_sm20_rem_u64)
        /*0284*/ 	.word	0x00000000


	//----- nvinfo : EIATTR_FRAME_SIZE
	.align		4
.L_144:
        /*0288*/ 	.byte	0x04, 0x11
        /*028a*/ 	.short	(.L_146 - .L_145)
	.align		4
.L_145:
        /*028c*/ 	.word	index@($__internal_132_$__cuda_sm20_div_s64)
        /*0290*/ 	.word	0x00000000


	//----- nvinfo : EIATTR_FRAME_SIZE
	.align		4
.L_146:
        /*0294*/ 	.byte	0x04, 0x11
        /*0296*/ 	.short	(.L_148 - .L_147)
	.align		4
.L_147:
        /*0298*/ 	.word	index@(_ZN2at6native60_GLOBAL__N__fdc43544_27_DistributionRandomKernel_cu_f88cee4443distribution_elementwise_grid_stride_kernelImLi2EZZZNS0_9templates4cuda21random_from_to_kernelIPNS_17CUDAGeneratorImplEEEvRNS_18TensorIteratorBaseEmlT_ENKUlvE_clEvENKUlvE2_clEvEUlP24curandStatePhilox4_32_10E_ZNS1_27distribution_nullary_kernelIlm10ulonglong2S7_SF_ZZZS5_IS7_EvS9_mlSA_ENKSB_clEvENKSC_clEvEUlmE_EEvS9_T2_RKT3_T4_EUlimE0_EEvlNS_15PhiloxCudaStateET1_SJ_)
        /*029c*/ 	.word	0x00000000


	//----- nvinfo : EIATTR_REGCOUNT
	.align		4
.L_148:
        /*02a0*/ 	.byte	0x04, 0x2f
        /*02a2*/ 	.short	(.L_150 - .L_149)
	.align		4
.L_149:
        /*02a4*/ 	.word	index@(_ZN2at6native60_GLOBAL__N__fdc43544_27_DistributionRandomKernel_cu_f88cee4443distribution_elementwise_grid_stride_kernelIjLi4EZZZNS0_9templates4cuda21random_from_to_kernelIPNS_17CUDAGeneratorImplEEEvRNS_18TensorIteratorBaseEmlT_ENKUlvE_clEvENKUlvE2_clEvEUlP24curandStatePhilox4_32_10E0_ZNS1_27distribution_nullary_kernelIlj5uint4S7_SF_ZZZS5_IS7_EvS9_mlSA_ENKSB_clEvENKSC_clEvEUljE_EEvS9_T2_RKT3_T4_EUlijE_EEvlNS_15PhiloxCudaStateET1_SJ_)
        /*02a8*/ 	.word	0x00000036


	//----- nvinfo : EIATTR_FRAME_SIZE
	.align		4
.L_150:
        /*02ac*/ 	.byte	0x04, 0x11
        /*02ae*/ 	.short	(.L_152 - .L_151)
	.align		4
.L_151:
        /*02b0*/ 	.word	index@($__internal_131_$__cuda_sm20_rem_u64)
        /*02b4*/ 	.word	0x00000000


	//----- nvinfo : EIATTR_FRAME_SIZE
	.align		4
.L_152:
        /*02b8*/ 	.byte	0x04, 0x11
        /*02ba*/ 	.short	(.L_154 - .L_153)
	.align		4
.L_153:
        /*02bc*/ 	.word	index@($__internal_130_$__cuda_sm20_div_s64)
        /*02c0*/ 	.word	0x00000000


	//----- nvinfo : EIATTR_FRAME_SIZE
	.align		4
.L_154:
        /*02c4*/ 	.byte	0x04, 0x11
        /*02c6*/ 	.short	(.L_156 - .L_155)
	.align		4
.L_155:
        /*02c8*/ 	.word	index@(_ZN2at6native60_GLOBAL__N__fdc43544_27_DistributionRandomKernel_cu_f88cee4443distribution_elementwise_grid_stride_kernelIjLi4EZZZNS0_9templates4cuda21random_from_to_kernelIPNS_17CUDAGeneratorImplEEEvRNS_18TensorIteratorBaseEmlT_ENKUlvE_clEvENKUlvE2_clEvEUlP24curandStatePhilox4_32_10E0_ZNS1_27distribution_nullary_kernelIlj5uint4S7_SF_ZZZS5_IS7_EvS9_mlSA_ENKSB_clEvENKSC_clEvEUljE_EEvS9_T2_RKT3_T4_EUlijE_EEvlNS_15PhiloxCudaStateET1_SJ_)
        /*02cc*/ 	.word	0x00000000


	//----- nvinfo : EIATTR_REGCOUNT
	.align		4
.L_156:
        /*02d0*/ 	.byte	0x04, 0x2f
        /*02d2*/ 	.short	(.L_158 - .L_157)
	.align		4
.L_157:
        /*02d4*/ 	.word	index@(_ZN2at6native60_GLOBAL__N__fdc43544_27_DistributionRandomKernel_cu_f88cee4443distribution_elementwise_grid_stride_kernelIjLi4EZZZNS0_9templates4cuda21random_from_to_kernelIPNS_17CUDAGeneratorImplEEEvRNS_18TensorIteratorBaseEmlT_ENKUlvE_clEvENKUlvE2_clEvEUlP24curandStatePhilox4_32_10E0_ZNS1_27distribution_nullary_kernelIlj5uint4S7_SF_ZZZS5_IS7_EvS9_mlSA_ENKSB_clEvENKSC_clEvEUljE_EEvS9_T2_RKT3_T4_EUlijE0_EEvlNS_15PhiloxCudaStateET1_SJ_)
        /*02d8*/ 	.word	0x00000030


	//----- nvinfo : EIATTR_FRAME_SIZE
	.align		4
.L_158:
        /*02dc*/ 	.byte	0x04, 0x11
        /*02de*/ 	.short	(.L_160 - .L_159)
	.align		4
.L_159:
        /*02e0*/ 	.word	index@($__internal_129_$__cuda_sm20_rem_u64)
        /*02e4*/ 	.word	0x00000000


	//----- nvinfo : EIATTR_FRAME_SIZE
	.align		4
.L_160:
        /*02e8*/ 	.byte	0x04, 0x11
        /*02ea*/ 	.short	(.L_162 - .L_161)
	.align		4
.L_161:
        /*02ec*/ 	.word	index@($__internal_128_$__cuda_sm20_div_s64)
        /*02f0*/ 	.word	0x00000000


	//----- nvinfo : EIATTR_FRAME_SIZE
	.align		4
.L_162:
        /*02f4*/ 	.byte	0x04, 0x11
        /*02f6*/ 	.short	(.L_164 - .L_163)
	.align		4
.L_163:
        /*02f8*/ 	.word	index@(_ZN2at6native60_GLOBAL__N__fdc43544_27_DistributionRandomKernel_cu_f88cee4443distribution_elementwise_grid_stride_kernelIjLi4EZZZNS0_9templates4cuda21random_from_to_kernelIPNS_17CUDAGeneratorImplEEEvRNS_18TensorIteratorBaseEmlT_ENKUlvE_clEvENKUlvE2_clEvEUlP24curandStatePhilox4_32_10E0_ZNS1_27distribution_nullary_kernelIlj5uint4S7_SF_ZZZS5_IS7_EvS9_mlSA_ENKSB_clEvENKSC_clEvEUljE_EEvS9_T2_RKT3_T4_EUlijE0_EEvlNS_15PhiloxCudaStateET1_SJ_)
        /*02fc*/ 	.word	0x00000000


	//----- nvinfo : EIATTR_REGCOUNT
	.align		4
.L_164:
        /*0300*/ 	.byte	0x04, 0x2f
        /*0302*/ 	.short	(.L_166 - .L_165)
	.align		4
.L_165:
        /*0304*/ 	.word	index@(_ZN2at6native60_GLOBAL__N__fdc43544_27_DistributionRandomKernel_cu_f88cee4443distribution_elementwise_grid_stride_kernelImLi2EZZZNS0_9templates4cuda21random_from_to_kernelIPNS_17CUDAGeneratorImplEEEvRNS_18TensorIteratorBaseEmlT_ENKUlvE_clEvENKUlvE3_clEvEUlP24curandStatePhilox4_32_10E_ZNS1_27distribution_nullary_kernelIsm10ulonglong2S7_SF_ZZZS5_IS7_EvS9_mlSA_ENKSB_clEvENKSC_clEvEUlmE_EEvS9_T2_RKT3_T4_EUlimE_EEvlNS_15PhiloxCudaStateET1_SJ_)
        /*0308*/ 	.word	0x00000038


	//----- nvinfo : EIATTR_FRAME_SIZE
	.align		4
.L_166:
        /*030c*/ 	.byte	0x04, 0x11
        /*030e*/ 	.short	(.L_168 - .L_167)
	.align		4
.L_167:
        /*0310*/ 	.word	index@($__internal_127_$__cuda_sm20_rem_u64)
        /*0314*/ 	.word	0x00000000


	//----- nvinfo : EIATTR_FRAME_SIZE
	.align		4
.L_168:
        /*0318*/ 	.byte	0x04, 0x11
        /*031a*/ 	.short	(.L_170 - .L_169)
	.align		4
.L_169:
        /*031c*/ 	.word	index@($__internal_126_$__cuda_sm20_div_s64)
        /*0320*/ 	.word	0x00000000


	//----- nvinfo : EIATTR_FRAME_SIZE
	.align		4
.L_170:
        /*0324*/ 	.byte	0x04, 0x11
        /*0326*/ 	.short	(.L_172 - .L_171)
	.align		4
.L_171:
        /*0328*/ 	.word	index@(_ZN2at6native60_GLOBAL__N__fdc43544_27_DistributionRandomKernel_cu_f88cee4443distribution_elementwise_grid_stride_kernelImLi2EZZZNS0_9templates4cuda21random_from_to_kernelIPNS_17CUDAGeneratorImplEEEvRNS_18TensorIteratorBaseEmlT_ENKUlvE_clEvENKUlvE3_clEvEUlP24curandStatePhilox4_32_10E_ZNS1_27distribution_nullary_kernelIsm10ulonglong2S7_SF_ZZZS5_IS7_EvS9_mlSA_ENKSB_clEvENKSC_clEvEUlmE_EEvS9_T2_RKT3_T4_EUlimE_EEvlNS_15PhiloxCudaStateET1_SJ_)
        /*032c*/ 	.word	0x00000000


	//----- nvinfo : EIATTR_REGCOUNT
	.align		4
.L_172:
        /*0330*/ 	.byte	0x04, 0x2f
        /*0332*/ 	.short	(.L_174 - .L_173)
	.align		4
.L_173:
        /*0334*/ 	.word	index@(_ZN2at6native60_GLOBAL__N__fdc43544_27_DistributionRandomKernel_cu_f88cee4443distribution_elementwise_grid_stride_kernelImLi2EZZZNS0_9templates4cuda21random_from_to_kernelIPNS_17CUDAGeneratorImplEEEvRNS_18TensorIteratorBaseEmlT_ENKUlvE_clEvENKUlvE3_clEvEUlP24curandStatePhilox4_32_10E_ZNS1_27distribution_nullary_kernelIsm10ulonglong2S7_SF_ZZZS5_IS7_EvS9_mlSA_ENKSB_clEvENKSC_clEvEUlmE_EEvS9_T2_RKT3_T4_EUlimE0_EEvlNS_15PhiloxCudaStateET1_SJ_)
        /*0338*/ 	.word	0x00000030


	//----- nvinfo : EIATTR_FRAME_SIZE
	.align		4
.L_174:
        /*033c*/ 	.byte	0x04, 0x11
        /*033e*/ 	.short	(.L_176 - .L_175)
	.align		4
.L_175:
        /*0340*/ 	.word	index@($__internal_125_$__cuda_sm20_rem_u64)
        /*0344*/ 	.word	0x00000000


	//----- nvinfo : EIATTR_FRAME_SIZE
	.align		4
.L_176:
        /*0348*/ 	.byte	0x04, 0x11
        /*034a*/ 	.short	(.L_178 - .L_177)
	.align		4
.L_177:
        /*034c*/ 	.word	index@($__internal_124_$__cuda_sm20_div_s64)
        /*0350*/ 	.word	0x00000000


	//----- nvinfo : EIATTR_FRAME_SIZE
	.align		4
.L_178:
        /*0354*/ 	.byte	0x04, 0x11
        /*0356*/ 	.short	(.L_180 - .L_179)
	.align		4
.L_179:
        /*0358*/ 	.word	index@(_ZN2at6native60_GLOBAL__N__fdc43544_27_DistributionRandomKernel_cu_f88cee4443distribution_elementwise_grid_stride_kernelImLi2EZZZNS0_9templates4cuda21random_from_to_kernelIPNS_17CUDAGeneratorImplEEEvRNS_18TensorIteratorBaseEmlT_ENKUlvE_clEvENKUlvE3_clEvEUlP24curandStatePhilox4_32_10E_ZNS1_27distribution_nullary_kernelIsm10ulonglong2S7_SF_ZZZS5_IS7_EvS9_mlSA_ENKSB_clEvENKSC_clEvEUlmE_EEvS9_T2_RKT3_T4_EUlimE0_EEvlNS_15PhiloxCudaStateET1_SJ_)
        /*035c*/ 	.word	0x00000000


	//----- nvinfo : EIATTR_REGCOUNT
	.align		4
.L_180:
        /*0360*/ 	.byte	0x04, 0x2f
        /*0362*/ 	.short	(.L_182 - .L_181)
	.align		4
.L_181:
        /*0364*/ 	.word	index@(_ZN2at6native60_GLOBAL__N__fdc43544_27_DistributionRandomKernel_cu_f88cee4443distribution_elementwise_grid_stride_kernelIjLi4EZZZNS0_9templates4cuda21random_from_to_kernelIPNS_17CUDAGeneratorImplEEEvRNS_18TensorIteratorBaseEmlT_ENKUlvE_clEvENKUlvE3_clEvEUlP24curandStatePhilox4_32_10E0_ZNS1_27distribution_nullary_kernelIsj5uint4S7_SF_ZZZS5_IS7_EvS9_mlSA_ENKSB_clEvENKSC_clEvEUljE_EEvS9_T2_RKT3_T4_EUlijE_EEvlNS_15PhiloxCudaStateET1_SJ_)
        /*0368*/ 	.word	0x00000038


	//----- nvinfo : EIATTR_FRAME_SIZE
	.align		4
.L_182:
        /*036c*/ 	.byte	0x04, 0x11
        /*036e*/ 	.short	(.L_184 - .L_183)
	.align		4
.L_183:
        /*0370*/ 	.word	index@($__internal_123_$__cuda_sm20_rem_u64)
        /*0374*/ 	.word	0x00000000


	//----- nvinfo : EIATTR_FRAME_SIZE
	.align		4
.L_184:
        /*0378*/ 	.byte	0x04, 0x11
        /*037a*/ 	.short	(.L_186 - .L_185)
	.align		4
.L_185:
        /*037c*/ 	.word	index@($__internal_122_$__cuda_sm20_div_s64)
        /*0380*/ 	.word	0x00000000


	//----- nvinfo : EIATTR_FRAME_SIZE
	.align		4
.L_186:
        /*0384*/ 	.byte	0x04, 0x11
        /*0386*/ 	.short	(.L_188 - .L_187)
	.align		4
.L_187:
        /*0388*/ 	.word	index@(_ZN2at6native60_GLOBAL__N__fdc43544_27_DistributionRandomKernel_cu_f88cee4443distribution_elementwise_grid_stride_kernelIjLi4EZZZNS0_9templates4cuda21random_from_to_kernelIPNS_17CUDAGeneratorImplEEEvRNS_18TensorIteratorBaseEmlT_ENKUlvE_clEvENKUlvE3_clEvEUlP24curandStatePhilox4_32_10E0_ZNS1_27distribution_nullary_kernelIsj5uint4S7_SF_ZZZS5_IS7_EvS9_mlSA_ENKSB_clEvENKSC_clEvEUljE_EEvS9_T2_RKT3_T4_EUlijE_EEvlNS_15PhiloxCudaStateET1_SJ_)
        /*038c*/ 	.word	0x00000000


	//----- nvinfo : EIATTR_REGCOUNT
	.align		4
.L_188:
        /*0390*/ 	.byte	0x04, 0x2f
        /*0392*/ 	.short	(.L_190 - .L_189)
	.align		4
.L_189:
        /*0394*/ 	.word	index@(_ZN2at6native60_GLOBAL__N__fdc43544_27_DistributionRandomKernel_cu_f88cee4443distribution_elementwise_grid_stride_kernelIjLi4EZZZNS0_9templates4cuda21random_from_to_kernelIPNS_17CUDAGeneratorImplEEEvRNS_18TensorIteratorBaseEmlT_ENKUlvE_clEvENKUlvE3_clEvEUlP24curandStatePhilox4_32_10E0_ZNS1_27distribution_nullary_kernelIsj5uint4S7_SF_ZZZS5_IS7_EvS9_mlSA_ENKSB_clEvENKSC_clEvEUljE_EEvS9_T2_RKT3_T4_EUlijE0_EEvlNS_15PhiloxCudaStateET1_SJ_)
        /*0398*/ 	.word	0x00000030


	//----- nvinfo : EIATTR_FRAME_SIZE
	.align		4
.L_190:
        /*039c*/ 	.byte	0x04, 0x11
        /*039e*/ 	.short	(.L_192 - .L_191)
	.align		4
.L_191:
        /*03a0*/ 	.word	index@($__internal_121_$__cuda_sm20_rem_u64)
        /*03a4*/ 	.word	0x00000000


	//----- nvinfo : EIATTR_FRAME_SIZE
	.align		4
.L_192:
        /*03a8*/ 	.byte	0x04, 0x11
        /*03aa*/ 	.short	(.L_194 - .L_193)
	.align		4
.L_193:
        /*03ac*/ 	.word	index@($__internal_120_$__cuda_sm20_div_s64)
        /*03b0*/ 	.word	0x00000000


	//----- nvinfo : EIATTR_FRAME_SIZE
	.align		4
.L_194:
        /*03b4*/ 	.byte	0x04, 0x11
        /*03b6*/ 	.short	(.L_196 - .L_195)
	.align		4
.L_195:
        /*03b8*/ 	.word	index@(_ZN2at6native60_GLOBAL__N__fdc43544_27_DistributionRandomKernel_cu_f88cee4443distribution_elementwise_grid_stride_kernelIjLi4EZZZNS0_9templates4cuda21random_from_to_kernelIPNS_17CUDAGeneratorImplEEEvRNS_18TensorIteratorBaseEmlT_ENKUlvE_clEvENKUlvE3_clEvEUlP24curandStatePhilox4_32_10E0_ZNS1_27distribution_nullary_kernelIsj5uint4S7_SF_ZZZS5_IS7_EvS9_mlSA_ENKSB_clEvENKSC_clEvEUljE_EEvS9_T2_RKT3_T4_EUlijE0_EEvlNS_15PhiloxCudaStateET1_SJ_)
        /*03bc*/ 	.word	0x00000000


	//----- nvinfo : EIATTR_REGCOUNT
	.align		4
.L_196:
        /*03c0*/ 	.byte	0x04, 0x2f
        /*03c2*/ 	.short	(.L_198 - .L_197)
	.align		4
.L_197:
        /*03c4*/ 	.word	index@(_ZN2at6native60_GLOBAL__N__fdc43544_27_DistributionRandomKernel_cu_f88cee4443distribution_elementwise_grid_stride_kernelImLi2EZZZNS0_9templates4cuda21random_from_to_kernelIPNS_17CUDAGeneratorImplEEEvRNS_18TensorIteratorBaseEmlT_ENKUlvE_clEvENKUlvE4_clEvEUlP24curandStatePhilox4_32_10E_ZNS1_27distribution_nullary_kernelIdm10ulonglong2S7_SF_ZZZS5_IS7_EvS9_mlSA_ENKSB_clEvENKSC_clEvEUlmE_EEvS9_T2_RKT3_T4_EUlimE_EEvlNS_15PhiloxCudaStateET1_SJ_)
        /*03c8*/ 	.word	0x00000038


	//----- nvinfo : EIATTR_FRAME_SIZE
	.align		4
.L_198:
        /*03cc*/ 	.byte	0x04, 0x11
        /*03ce*/ 	.short	(.L_200 - .L_199)
	.align		4
.L_199:
        /*03d0*/ 	.word	index@($__internal_119_$__cuda_sm20_rem_u64)
        /*03d4*/ 	.word	0x00000000


	//----- nvinfo : EIATTR_FRAME_SIZE
	.align		4
.L_200:
        /*03d8*/ 	.byte	0x04, 0x11
        /*03da*/ 	.short	(.L_202 - .L_201)
	.align		4
.L_201:
        /*03dc*/ 	.word	index@($__internal_118_$__cuda_sm20_div_s64)
        /*03e0*/ 	.word	0x00000000


	//----- nvinfo : EIATTR_FRAME_SIZE
	.align		4
.L_202:
        /*03e4*/ 	.byte	0x04, 0x11
        /*03e6*/ 	.short	(.L_204 - .L_203)
	.align		4
.L_203:
        /*03e8*/ 	.word	index@(_ZN2at6native60_GLOBAL__N__fdc43544_27_DistributionRandomKernel_cu_f88cee4443distribution_elementwise_grid_stride_kernelImLi2EZZZNS0_9templates4cuda21random_from_to_kernelIPNS_17CUDAGeneratorImplEEEvRNS_18TensorIteratorBaseEmlT_ENKUlvE_clEvENKUlvE4_clEvEUlP24curandStatePhilox4_32_10E_ZNS1_27distribution_nullary_kernelIdm10ulonglong2S7_SF_ZZZS5_IS7_EvS9_mlSA_ENKSB_clEvENKSC_clEvEUlmE_EEvS9_T2_RKT3_T4_EUlimE_EEvlNS_15PhiloxCudaStateET1_SJ_)
        /*03ec*/ 	.word	0x00000000


	//----- nvinfo : EIATTR_REGCOUNT
	.align		4
.L_204:
        /*03f0*/ 	.byte	0x04, 0x2f
        /*03f2*/ 	.short	(.L_206 - .L_205)
	.align		4
.L_205:
        /*03f4*/ 	.word	index@(_ZN2at6native60_GLOBAL__N__fdc43544_27_DistributionRandomKernel_cu_f88cee4443distribution_elementwise_grid_stride_kernelImLi2EZZZNS0_9templates4cuda21random_from_to_kernelIPNS_17CUDAGeneratorImplEEEvRNS_18TensorIteratorBaseEmlT_ENKUlvE_clEvENKUlvE4_clEvEUlP24curandStatePhilox4_32_10E_ZNS1_27distribution_nullary_kernelIdm10ulonglong2S7_SF_ZZZS5_IS7_EvS9_mlSA_ENKSB_clEvENKSC_clEvEUlmE_EEvS9_T2_RKT3_T4_EUlimE0_EEvlNS_15PhiloxCudaStateET1_SJ_)
        /*03f8*/ 	.word	0x00000030


	//----- nvinfo : EIATTR_FRAME_SIZE
	.align		4
.L_206:
        /*03fc*/ 	.byte	0x04, 0x11
        /*03fe*/ 	.short	(.L_208 - .L_207)
	.align		4
.L_207:
        /*0400*/ 	.word	index@($__internal_117_$__cuda_sm20_rem_u64)
        /*0404*/ 	.word	0x00000000


	//----- nvinfo : EIATTR_FRAME_SIZE
	.align		4
.L_208:
        /*0408*/ 	.byte	0x04, 0x11
        /*040a*/ 	.short	(.L_210 - .L_209)
	.align		4
.L_209:
        /*040c*/ 	.word	index@($__internal_116_$__cuda_sm20_div_s64)
        /*0410*/ 	.word	0x00000000


	//----- nvinfo : EIATTR_FRAME_SIZE
	.align		4
.L_210:
        /*0414*/ 	.byte	0x04, 0x11
        /*0416*/ 	.short	(.L_212 - .L_211)
	.align		4
.L_211:
        /*0418*/ 	.word	index@(_ZN2at6native60_GLOBAL__N__fdc43544_27_DistributionRandomKernel_cu_f88cee4443distribution_elementwise_grid_stride_kernelImLi2EZZZNS0_9templates4cuda21random_from_to_kernelIPNS_17CUDAGeneratorImplEEEvRNS_18TensorIteratorBaseEmlT_ENKUlvE_clEvENKUlvE4_clEvEUlP24curandStatePhilox4_32_10E_ZNS1_27distribution_nullary_kernelIdm10ulonglong2S7_SF_ZZZS5_IS7_EvS9_mlSA_ENKSB_clEvENKSC_clEvEUlmE_EEvS9_T2_RKT3_T4_EUlimE0_EEvlNS_15PhiloxCudaStateET1_SJ_)
        /*041c*/ 	.word	0x00000000


	//----- nvinfo : EIATTR_REGCOUNT
	.align		4
.L_212:
        /*0420*/ 	.byte	0x04, 0x2f
        /*0422*/ 	.short	(.L_214 - .L_213)
	.align		4
.L_213:
        /*0424*/ 	.word	index@(_ZN2at6native60_GLOBAL__N__fdc43544_27_DistributionRandomKernel_cu_f88cee4443distribution_elementwise_grid_stride_kernelIjLi4EZZZNS0_9templates4cuda21random_from_to_kernelIPNS_17CUDAGeneratorImplEEEvRNS_18TensorIteratorBaseEmlT_ENKUlvE_clEvENKUlvE4_clEvEUlP24curandStatePhilox4_32_10E0_ZNS1_27distribution_nullary_kernelIdj5uint4S7_SF_ZZZS5_IS7_EvS9_mlSA_ENKSB_clEvENKSC_clEvEUljE_EEvS9_T2_RKT3_T4_EUlijE_EEvlNS_15PhiloxCudaStateET1_SJ_)
        /*0428*/ 	.word	0x00000036


	//----- nvinfo : EIATTR_FRAME_SIZE
	.align		4
.L_214:
        /*042c*/ 	.byte	0x04, 0x11
        /*042e*/ 	.short	(.L_216 - .L_215)
	.align		4
.L_215:
        /*0430*/ 	.word	index@($__internal_115_$__cuda_sm20_rem_u64)
        /*0434*/ 	.word	0x00000000


	//----- nvinfo : EIATTR_FRAME_SIZE
	.align		4
.L_216:
        /*0438*/ 	.byte	0x04, 0x11
        /*043a*/ 	.short	(.L_218 - .L_217)
	.align		4
.L_217:
        /*043c*/ 	.word	index@($__internal_114_$__cuda_sm20_div_s64)
        /*0440*/ 	.word	0x00000000


	//----- nvinfo : EIATTR_FRAME_SIZE
	.align		4
.L_218:
        /*0444*/ 	.byte	0x04, 0x11
        /*0446*/ 	.short	(.L_220 - .L_219)
	.align		4
.L_219:
        /*0448*/ 	.word	index@(_ZN2at6native60_GLOBAL__N__fdc43544_27_DistributionRandomKernel_cu_f88cee4443distribution_elementwise_grid_stride_kernelIjLi4EZZZNS0_9templates4cuda21random_from_to_kernelIPNS_17CUDAGeneratorImplEEEvRNS_18TensorIteratorBaseEmlT_ENKUlvE_clEvENKUlvE4_clEvEUlP24curandStatePhilox4_32_10E0_ZNS1_27distribution_nullary_kernelIdj5uint4S7_SF_ZZZS5_IS7_EvS9_mlSA_ENKSB_clEvENKSC_clEvEUljE_EEvS9_T2_RKT3_T4_EUlijE_EEvlNS_15PhiloxCudaStateET1_SJ_)
        /*044c*/ 	.word	0x00000000


	//----- nvinfo : EIATTR_REGCOUNT
	.align		4
.L_220:
        /*0450*/ 	.byte	0x04, 0x2f
        /*0452*/ 	.short	(.L_222 - .L_221)
	.align		4
.L_221:
        /*0454*/ 	.word	index@(_ZN2at6native60_GLOBAL__N__fdc43544_27_DistributionRandomKernel_cu_f88cee4443distribution_elementwise_grid_stride_kernelIjLi4EZZZNS0_9templates4cuda21random_from_to_kernelIPNS_17CUDAGeneratorImplEEEvRNS_18TensorIteratorBaseEmlT_ENKUlvE_clEvENKUlvE4_clEvEUlP24curandStatePhilox4_32_10E0_ZNS1_27distribution_nullary_kernelIdj5uint4S7_SF_ZZZS5_IS7_EvS9_mlSA_ENKSB_clEvENKSC_clEvEUljE_EEvS9_T2_RKT3_T4_EUlijE0_EEvlNS_15PhiloxCudaStateET1_SJ_)
        /*0458*/ 	.word	0x00000030


	//----- nvinfo : EIATTR_FRAME_SIZE
	.align		4
.L_222:
        /*045c*/ 	.byte	0x04, 0x11
        /*045e*/ 	.short	(.L_224 - .L_223)
	.align		4
.L_223:
        /*0460*/ 	.word	index@($__internal_113_$__cuda_sm20_rem_u64)
        /*0464*/ 	.word	0x00000000


	//----- nvinfo : EIATTR_FRAME_SIZE
	.align		4
.L_224:
        /*0468*/ 	.byte	0x04, 0x11
        /*046a*/ 	.short	(.L_226 - .L_225)
	.align		4
.L_225:
        /*046c*/ 	.word	index@($__internal_112_$__cuda_sm20_div_s64)
        /*0470*/ 	.word	0x00000000


	//----- nvinfo : EIATTR_FRAME_SIZE
	.align		4
.L_226:
        /*0474*/ 	.byte	0x04, 0x11
        /*0476*/ 	.short	(.L_228 - .L_227)
	.align		4
.L_227:
        /*0478*/ 	.word	index@(_ZN2at6native60_GLOBAL__N__fdc43544_27_DistributionRandomKernel_cu_f88cee4443distribution_elementwise_grid_stride_kernelIjLi4EZZZNS0_9templates4cuda21random_from_to_kernelIPNS_17CUDAGeneratorImplEEEvRNS_18TensorIteratorBaseEmlT_ENKUlvE_clEvENKUlvE4_clEvEUlP24curandStatePhilox4_32_10E0_ZNS1_27distribution_nullary_kernelIdj5uint4S7_SF_ZZZS5_IS7_EvS9_mlSA_ENKSB_clEvENKSC_clEvEUljE_EEvS9_T2_RKT3_T4_EUlijE0_EEvlNS_15PhiloxCudaStateET1_SJ_)
        /*047c*/ 	.word	0x00000000


	//----- nvinfo : EIATTR_REGCOUNT
	.align		4
.L_228:
        /*0480*/ 	.byte	0x04, 0x2f
        /*0482*/ 	.short	(.L_230 - .L_229)
	.align		4
.L_229:
        /*0484*/ 	.word	index@(_ZN2at6native60_GLOBAL__N__fdc43544_27_DistributionRandomKernel_cu_f88cee4443distribution_elementwise_grid_stride_kernelImLi2EZZZNS0_9templates4cuda21random_from_to_kernelIPNS_17CUDAGeneratorImplEEEvRNS_18TensorIteratorBaseEmlT_ENKUlvE_clEvENKUlvE5_clEvEUlP24curandStatePhilox4_32_10E_ZNS1_27distribution_nullary_kernelIfm10ulonglong2S7_SF_ZZZS5_IS7_EvS9_mlSA_ENKSB_clEvENKSC_clEvEUlmE_EEvS9_T2_RKT3_T4_EUlimE_EEvlNS_15PhiloxCudaStateET1_SJ_)
        /*0488*/ 	.word	0x00000038


	//----- nvinfo : EIATTR_FRAME_SIZE
	.align		4
.L_230:
        /*048c*/ 	.byte	0x04, 0x11
        /*048e*/ 	.short	(.L_232 - .L_231)
	.align		4
.L_231:
        /*0490*/ 	.word	index@($__internal_111_$__cuda_sm20_rem_u64)
        /*0494*/ 	.word	0x00000000


	//----- nvinfo : EIATTR_FRAME_SIZE
	.align		4
.L_232:
        /*0498*/ 	.byte	0x04, 0x11
        /*049a*/ 	.short	(.L_234 - .L_233)
	.align		4
.L_233:
        /*049c*/ 	.word	index@($__internal_110_$__cuda_sm20_div_s64)
        /*04a0*/ 	.word	0x00000000


	//----- nvinfo : EIATTR_FRAME_SIZE
	.align		4
.L_234:
        /*04a4*/ 	.byte	0x04, 0x11
        /*04a6*/ 	.short	(.L_236 - .L_235)
	.align		4
.L_235:
        /*04a8*/ 	.word	index@(_ZN2at6native60_GLOBAL__N__fdc43544_27_DistributionRandomKernel_cu_f88cee4443distribution_elementwise_grid_stride_kernelImLi2EZZZNS0_9templates4cuda21random_from_to_kernelIPNS_17CUDAGeneratorImplEEEvRNS_18TensorIteratorBaseEmlT_ENKUlvE_clEvENKUlvE5_clEvEUlP24curandStatePhilox4_32_10E_ZNS1_27distribution_nullary_kernelIfm10ulonglong2S7_SF_ZZZS5_IS7_EvS9_mlSA_ENKSB_clEvENKSC_clEvEUlmE_EEvS9_T2_RKT3_T4_EUlimE_EEvlNS_15PhiloxCudaStateET1_SJ_)
        /*04ac*/ 	.word	0x00000000


	//----- nvinfo : EIATTR_REGCOUNT
	.align		4
.L_236:
        /*04b0*/ 	.byte	0x04, 0x2f
        /*04b2*/ 	.short	(.L_238 - .L_237)
	.align		4
.L_237:
        /*04b4*/ 	.word	index@(_ZN2at6native60_GLOBAL__N__fdc43544_27_DistributionRandomKernel_cu_f88cee4443distribution_elementwise_grid_stride_kernelImLi2EZZZNS0_9templates4cuda21random_from_to_kernelIPNS_17CUDAGeneratorImplEEEvRNS_18TensorIteratorBaseEmlT_ENKUlvE_clEvENKUlvE5_clEvEUlP24curandStatePhilox4_32_10E_ZNS1_27distribution_nullary_kernelIfm10ulonglong2S7_SF_ZZZS5_IS7_EvS9_mlSA_ENKSB_clEvENKSC_clEvEUlmE_EEvS9_T2_RKT3_T4_EUlimE0_EEvlNS_15PhiloxCudaStateET1_SJ_)
        /*04b8*/ 	.word	0x00000030


	//----- nvinfo : EIATTR_FRAME_SIZE
	.align		4
.L_238:
        /*04bc*/ 	.byte	0x04, 0x11
        /*04be*/ 	.short	(.L_240 - .L_239)
	.align		4
.L_239:
        /*04c0*/ 	.word	index@($__internal_109_$__cuda_sm20_rem_u64)
        /*04c4*/ 	.word	0x00000000


	//----- nvinfo : EIATTR_FRAME_SIZE
	.align		4
.L_240:
        /*04c8*/ 	.byte	0x04, 0x11
        /*04ca*/ 	.short	(.L_242 - .L_241)
	.align		4
.L_241:
        /*04cc*/ 	.word	index@($__internal_108_$__cuda_sm20_div_s64)
        /*04d0*/ 	.word	0x00000000


	//----- nvinfo : EIATTR_FRAME_SIZE
	.align		4
.L_242:
        /*04d4*/ 	.byte	0x04, 0x11
        /*04d6*/ 	.short	(.L_244 - .L_243)
	.align		4
.L_243:
        /*04d8*/ 	.word	index@(_ZN2at6native60_GLOBAL__N__fdc43544_27_DistributionRandomKernel_cu_f88cee4443distribution_elementwise_grid_stride_kernelImLi2EZZZNS0_9templates4cuda21random_from_to_kernelIPNS_17CUDAGeneratorImplEEEvRNS_18TensorIteratorBaseEmlT_ENKUlvE_clEvENKUlvE5_clEvEUlP24curandStatePhilox4_32_10E_ZNS1_27distribution_nullary_kernelIfm10ulonglong2S7_SF_ZZZS5_IS7_EvS9_mlSA_ENKSB_clEvENKSC_clEvEUlmE_EEvS9_T2_RKT3_T4_EUlimE0_EEvlNS_15PhiloxCudaStateET1_SJ_)
        /*04dc*/ 	.word	0x00000000


	//----- nvinfo : EIATTR_REGCOUNT
	.align		4
.L_244:
        /*04e0*/ 	.byte	0x04, 0x2f
        /*04e2*/ 	.short	(.L_246 - .L_245)
	.align		4
.L_245:
        /*04e4*/ 	.word	index@(_ZN2at6native60_GLOBAL__N__fdc43544_27_DistributionRandomKernel_cu_f88cee4443distribution_elementwise_grid_stride_kernelIjLi4EZZZNS0_9templates4cuda21random_from_to_kernelIPNS_17CUDAGeneratorImplEEEvRNS_18TensorIteratorBaseEmlT_ENKUlvE_clEvENKUlvE5_clEvEUlP24curandStatePhilox4_32_10E0_ZNS1_27distribution_nullary_kernelIfj5uint4S7_SF_ZZZS5_IS7_EvS9_mlSA_ENKSB_clEvENKSC_clEvEUljE_EEvS9_T2_RKT3_T4_EUlijE_EEvlNS_15PhiloxCudaStateET1_SJ_)
        /*04e8*/ 	.word	0x00000036


	//----- nvinfo : EIATTR_FRAME_SIZE
	.align		4
.L_246:
        /*04ec*/ 	.byte	0x04, 0x11
        /*04ee*/ 	.short	(.L_248 - .L_247)
	.align		4
.L_247:
        /*04f0*/ 	.word	index@($__internal_107_$__cuda_sm20_rem_u64)
        /*04f4*/ 	.word	0x00000000


	//----- nvinfo : EIATTR_FRAME_SIZE
	.align		4
.L_248:
        /*04f8*/ 	.byte	0x04, 0x11
        /*04fa*/ 	.short	(.L_250 - .L_249)
	.align		4
.L_249:
        /*04fc*/ 	.word	index@($__internal_106_$__cuda_sm20_div_s64)
        /*0500*/ 	.word	0x00000000


	//----- nvinfo : EIATTR_FRAME_SIZE
	.align		4
.L_250:
        /*0504*/ 	.byte	0x04, 0x11
        /*0506*/ 	.short	(.L_252 - .L_251)
	.align		4
.L_251:
        /*0508*/ 	.word	index@(_ZN2at6native60_GLOBAL__N__fdc43544_27_DistributionRandomKernel_cu_f88cee4443distribution_elementwise_grid_stride_kernelIjLi4EZZZNS0_9templates4cuda21random_from_to_kernelIPNS_17CUDAGeneratorImplEEEvRNS_18TensorIteratorBaseEmlT_ENKUlvE_clEvENKUlvE5_clEvEUlP24curandStatePhilox4_32_10E0_ZNS1_27distribution_nullary_kernelIfj5uint4S7_SF_ZZZS5_IS7_EvS9_mlSA_ENKSB_clEvENKSC_clEvEUljE_EEvS9_T2_RKT3_T4_EUlijE_EEvlNS_15PhiloxCudaStateET1_SJ_)
        /*050c*/ 	.word	0x00000000


	//----- nvinfo : EIATTR_REGCOUNT
	.align		4
.L_252:
        /*0510*/ 	.byte	0x04, 0x2f
        /*0512*/ 	.short	(.L_254 - .L_253)
	.align		4
.L_253:
        /*0514*/ 	.word	index@(_ZN2at6native60_GLOBAL__N__fdc43544_27_DistributionRandomKernel_cu_f88cee4443distribution_elementwise_grid_stride_kernelIjLi4EZZZNS0_9templates4cuda21random_from_to_kernelIPNS_17CUDAGeneratorImplEEEvRNS_18TensorIteratorBaseEmlT_ENKUlvE_clEvENKUlvE5_clEvEUlP24curandStatePhilox4_32_10E0_ZNS1_27distribution_nullary_kernelIfj5uint4S7_SF_ZZZS5_IS7_EvS9_mlSA_ENKSB_clEvENKSC_clEvEUljE_EEvS9_T2_RKT3_T4_EUlijE0_EEvlNS_15PhiloxCudaStateET1_SJ_)
        /*0518*/ 	.word	0x00000030


	//----- nvinfo : EIATTR_FRAME_SIZE
	.align		4
.L_254:
        /*051c*/ 	.byte	0x04, 0x11
        /*051e*/ 	.short	(.L_256 - .L_255)
	.align		4
.L_255:
        /*0520*/ 	.word	index@($__internal_105_$__cuda_sm20_rem_u64)
        /*0524*/ 	.word	0x00000000


	//----- nvinfo : EIATTR_FRAME_SIZE
	.align		4
.L_256:
        /*0528*/ 	.byte	0x04, 0x11
        /*052a*/ 	.short	(.L_258 - .L_257)
	.align		4
.L_257:
        /*052c*/ 	.word	index@($__internal_104_$__cuda_sm20_div_s64)
        /*0530*/ 	.word	0x00000000


	//----- nvinfo : EIATTR_FRAME_SIZE
	.align		4
.L_258:
        /*0534*/ 	.byte	0x04, 0x11
        /*0536*/ 	.short	(.L_260 - .L_259)
	.align		4
.L_259:
        /*0538*/ 	.word	index@(_ZN2at6native60_GLOBAL__N__fdc43544_27_DistributionRandomKernel_cu_f88cee4443distribution_elementwise_grid_stride_kernelIjLi4EZZZNS0_9templates4cuda21random_from_to_kernelIPNS_17CUDAGeneratorImplEEEvRNS_18TensorIteratorBaseEmlT_ENKUlvE_clEvENKUlvE5_clEvEUlP24curandStatePhilox4_32_10E0_ZNS1_27distribution_nullary_kernelIfj5uint4S7_SF_ZZZS5_IS7_EvS9_mlSA_ENKSB_clEvENKSC_clEvEUljE_EEvS9_T2_RKT3_T4_EUlijE0_EEvlNS_15PhiloxCudaStateET1_SJ_)
        /*053c*/ 	.word	0x00000000


	//----- nvinfo : EIATTR_REGCOUNT
	.align		4
.L_260:
        /*0540*/ 	.byte	0x04, 0x2f
        /*0542*/ 	.short	(.L_262 - .L_261)
	.align		4
.L_261:
        /*0544*/ 	.word	index@(_ZN2at6native60_GLOBAL__N__fdc43544_27_DistributionRandomKernel_cu_f88cee4443distribution_elementwise_grid_stride_kernelImLi2EZZZNS0_9templates4cuda21random_from_to_kernelIPNS_17CUDAGeneratorImplEEEvRNS_18TensorIteratorBaseEmlT_ENKUlvE_clEvENKUlvE6_clEvEUlP24curandStatePhilox4_32_10E_ZNS1_27distribution_nullary_kernelIbm10ulonglong2S7_SF_ZZZS5_IS7_EvS9_mlSA_ENKSB_clEvENKSC_clEvEUlmE_EEvS9_T2_RKT3_T4_EUlimE_EEvlNS_15PhiloxCudaStateET1_SJ_)
        /*0548*/ 	.word	0x00000038


	//----- nvinfo : EIATTR_FRAME_SIZE
	.align		4
.L_262:
        /*054c*/ 	.byte	0x04, 0x11
        /*054e*/ 	.short	(.L_264 - .L_263)
	.align		4
.L_263:
        /*0550*/ 	.word	index@($__internal_103_$__cuda_sm20_rem_u64)
        /*0554*/ 	.word	0x00000000


	//----- nvinfo : EIATTR_FRAME_SIZE
	.align		4
.L_264:
        /*0558*/ 	.byte	0x04, 0x11
        /*055a*/ 	.short	(.L_266 - .L_265)
	.align		4
.L_265:
        /*055c*/ 	.word	index@($__internal_102_$__cuda_sm20_div_s64)
        /*0560*/ 	.word	0x00000000


	//----- nvinfo : EIATTR_FRAME_SIZE
	.align		4
.L_266:
        /*0564*/ 	.byte	0x04, 0x11
        /*0566*/ 	.short	(.L_268 - .L_267)
	.align		4
.L_267:
        /*0568*/ 	.word	index@(_ZN2at6native60_GLOBAL__N__fdc43544_27_DistributionRandomKernel_cu_f88cee4443distribution_elementwise_grid_stride_kernelImLi2EZZZNS0_9templates4cuda21random_from_to_kernelIPNS_17CUDAGeneratorImplEEEvRNS_18TensorIteratorBaseEmlT_ENKUlvE_clEvENKUlvE6_clEvEUlP24curandStatePhilox4_32_10E_ZNS1_27distribution_nullary_kernelIbm10ulonglong2S7_SF_ZZZS5_IS7_EvS9_mlSA_ENKSB_clEvENKSC_clEvEUlmE_EEvS9_T2_RKT3_T4_EUlimE_EEvlNS_15PhiloxCudaStateET1_SJ_)
        /*056c*/ 	.word	0x00000000


	//----- nvinfo : EIATTR_REGCOUNT
	.align		4
.L_268:
        /*0570*/ 	.byte	0x04, 0x2f
        /*0572*/ 	.short	(.L_270 - .L_269)
	.align		4
.L_269:
        /*0574*/ 	.word	index@(_ZN2at6native60_GLOBAL__N__fdc43544_27_DistributionRandomKernel_cu_f88cee4443distribution_elementwise_grid_stride_kernelImLi2EZZZNS0_9templates4cuda21random_from_to_kernelIPNS_17CUDAGeneratorImplEEEvRNS_18TensorIteratorBaseEmlT_ENKUlvE_clEvENKUlvE6_clEvEUlP24curandStatePhilox4_32_10E_ZNS1_27distribution_nullary_kernelIbm10ulonglong2S7_SF_ZZZS5_IS7_EvS9_mlSA_ENKSB_clEvENKSC_clEvEUlmE_EEvS9_T2_RKT3_T4_EUlimE0_EEvlNS_15PhiloxCudaStateET1_SJ_)
        /*0578*/ 	.word	0x00000030


	//----- nvinfo : EIATTR_FRAME_SIZE
	.align		4
.L_270:
        /*057c*/ 	.byte	0x04, 0x11
        /*057e*/ 	.short	(.L_272 - .L_271)
	.align		4
.L_271:
        /*0580*/ 	.word	index@($__internal_101_$__cuda_sm20_rem_u64)
        /*0584*/ 	.word	0x00000000


	//----- nvinfo : EIATTR_FRAME_SIZE
	.align		4
.L_272:
        /*0588*/ 	.byte	0x04, 0x11
        /*058a*/ 	.short	(.L_274 - .L_273)
	.align		4
.L_273:
        /*058c*/ 	.word	index@($__internal_100_$__cuda_sm20_div_s64)
        /*0590*/ 	.word	0x00000000


	//----- nvinfo : EIATTR_FRAME_SIZE
	.align		4
.L_274:
        /*0594*/ 	.byte	0x04, 0x11
        /*0596*/ 	.short	(.L_276 - .L_275)
	.align		4
.L_275:
        /*0598*/ 	.word	index@(_ZN2at6native60_GLOBAL__N__fdc43544_27_DistributionRandomKernel_cu_f88cee4443distribution_elementwise_grid_stride_kernelImLi2EZZZNS0_9templates4cuda21random_from_to_kernelIPNS_17CUDAGeneratorImplEEEvRNS_18TensorIteratorBaseEmlT_ENKUlvE_clEvENKUlvE6_clEvEUlP24curandStatePhilox4_32_10E_ZNS1_27distribution_nullary_kernelIbm10ulonglong2S7_SF_ZZZS5_IS7_EvS9_mlSA_ENKSB_clEvENKSC_clEvEUlmE_EEvS9_T2_RKT3_T4_EUlimE0_EEvlNS_15PhiloxCudaStateET1_SJ_)
        /*059c*/ 	.word	0x00000000


	//----- nvinfo : EIATTR_REGCOUNT
	.align		4
.L_276:
        /*05a0*/ 	.byte	0x04, 0x2f
        /*05a2*/ 	.short	(.L_278 - .L_277)
	.align		4
.L_277:
        /*05a4*/ 	.word	index@(_ZN2at6native60_GLOBAL__N__fdc43544_27_DistributionRandomKernel_cu_f88cee4443distribution_elementwise_grid_stride_kernelIjLi4EZZZNS0_9templates4cuda21random_from_to_kernelIPNS_17CUDAGeneratorImplEEEvRNS_18TensorIteratorBaseEmlT_ENKUlvE_clEvENKUlvE6_clEvEUlP24curandStatePhilox4_32_10E0_ZNS1_27distribution_nullary_kernelIbj5uint4S7_SF_ZZZS5_IS7_EvS9_mlSA_ENKSB_clEvENKSC_clEvEUljE_EEvS9_T2_RKT3_T4_EUlijE_EEvlNS_15PhiloxCudaStateET1_SJ_)
        /*05a8*/ 	.word	0x00000036


	//----- nvinfo : EIATTR_FRAME_SIZE
	.align		4
.L_278:
        /*05ac*/ 	.byte	0x04, 0x11
        /*05ae*/ 	.short	(.L_280 - .L_279)
	.align		4
.L_279:
        /*05b0*/ 	.word	index@($__internal_99_$__cuda_sm20_rem_u64)
        /*05b4*/ 	.word	0x00000000


	//----- nvinfo : EIATTR_FRAME_SIZE
	.align		4
.L_280:
        /*05b8*/ 	.byte	0x04, 0x11
        /*05ba*/ 	.short	(.L_282 - .L_281)
	.align		4
.L_281:
        /*05bc*/ 	.word	index@($__internal_98_$__cuda_sm20_div_s64)
        /*05c0*/ 	.word	0x00000000


	//----- nvinfo : EIATTR_FRAME_SIZE
	.align		4
.L_282:
        /*05c4*/ 	.byte	0x04, 0x11
        /*05c6*/ 	.short	(.L_284 - .L_283)
	.align		4
.L_283:
        /*05c8*/ 	.word	index@(_ZN2at6native60_GLOBAL__N__fdc43544_27_DistributionRandomKernel_cu_f88cee4443distribution_elementwise_grid_stride_kernelIjLi4EZZZNS0_9templates4cuda21random_from_to_kernelIPNS_17CUDAGeneratorImplEEEvRNS_18TensorIteratorBaseEmlT_ENKUlvE_clEvENKUlvE6_clEvEUlP24curandStatePhilox4_32_10E0_ZNS1_27distribution_nullary_kernelIbj5uint4S7_SF_ZZZS5_IS7_EvS9_mlSA_ENKSB_clEvENKSC_clEvEUljE_EEvS9_T2_RKT3_T4_EUlijE_EEvlNS_15PhiloxCudaStateET1_SJ_)
        /*05cc*/ 	.word	0x00000000


	//----- nvinfo : EIATTR_REGCOUNT
	.align		4
.L_284:
        /*05d0*/ 	.byte	0x04, 0x2f
        /*05d2*/ 	.short	(.L_286 - .L_285)
	.align		4
.L_285:
        /*05d4*/ 	.word	index@(_ZN2at6native60_GLOBAL__N__fdc43544_27_DistributionRandomKernel_cu_f88cee4443distribution_elementwise_grid_stride_kernelIjLi4EZZZNS0_9templates4cuda21random_from_to_kernelIPNS_17CUDAGeneratorImplEEEvRNS_18TensorIteratorBaseEmlT_ENKUlvE_clEvENKUlvE6_clEvEUlP24curandStatePhilox4_32_10E0_ZNS1_27distribution_nullary_kernelIbj5uint4S7_SF_ZZZS5_IS7_EvS9_mlSA_ENKSB_clEvENKSC_clEvEUljE_EEvS9_T2_RKT3_T4_EUlijE0_EEvlNS_15PhiloxCudaStateET1_SJ_)
        /*05d8*/ 	.word	0x00000030


	//----- nvinfo : EIATTR_FRAME_SIZE
	.align		4
.L_286:
        /*05dc*/ 	.byte	0x04, 0x11
        /*05de*/ 	.short	(.L_288 - .L_287)
	.align		4
.L_287:
        /*05e0*/ 	.word	index@($__internal_97_$__cuda_sm20_rem_u64)
        /*05e4*/ 	.word	0x00000000


	//----- nvinfo : EIATTR_FRAME_SIZE
	.align		4
.L_288:
        /*05e8*/ 	.byte	0x04, 0x11
        /*05ea*/ 	.short	(.L_290 - .L_289)
	.align		4
.L_289:
        /*05ec*/ 	.word	index@($__internal_96_$__cuda_sm20_div_s64)
        /*05f0*/ 	.word	0x00000000


	//----- nvinfo : EIATTR_FRAME_SIZE
	.align		4
.L_290:
        /*05f4*/ 	.byte	0x04, 0x11
        /*05f6*/ 	.short	(.L_292 - .L_291)
	.align		4
.L_291:
        /*05f8*/ 	.word	index@(_ZN2at6native60_GLOBAL__N__fdc43544_27_DistributionRandomKernel_cu_f88cee4443distribution_elementwise_grid_stride_kernelIjLi4EZZZNS0_9templates4cuda21random_from_to_kernelIPNS_17CUDAGeneratorImplEEEvRNS_18TensorIteratorBaseEmlT_ENKUlvE_clEvENKUlvE6_clEvEUlP24curandStatePhilox4_32_10E0_ZNS1_27distribution_nullary_kernelIbj5uint4S7_SF_ZZZS5_IS7_EvS9_mlSA_ENKSB_clEvENKSC_clEvEUljE_EEvS9_T2_RKT3_T4_EUlijE0_EEvlNS_15PhiloxCudaStateET1_SJ_)
        /*05fc*/ 	.word	0x00000000


	//----- nvinfo : EIATTR_REGCOUNT
	.align		4
.L_292:
        /*0600*/ 	.byte	0x04, 0x2f
        /*0602*/ 	.short	(.L_294 - .L_293)
	.align		4
.L_293:
        /*0604*/ 	.word	index@(_ZN2at6native60_GLOBAL__N__fdc43544_27_DistributionRandomKernel_cu_f88cee4443distribution_elementwise_grid_stride_kernelImLi2EZZZNS0_9templates4cuda21random_from_to_kernelIPNS_17CUDAGeneratorImplEEEvRNS_18TensorIteratorBaseEmlT_ENKUlvE_clEvENKUlvE7_clEvEUlP24curandStatePhilox4_32_10E_ZNS1_27distribution_nullary_kernelIN3c104HalfEm10ulonglong2S7_SF_ZZZS5_IS7_EvS9_mlSA_ENKSB_clEvENKSC_clEvEUlmE_EEvS9_T2_RKT3_T4_EUlimE_EEvlNS_15PhiloxCudaStateET1_SL_)
        /*0608*/ 	.word	0x00000038


	//----- nvinfo : EIATTR_FRAME_SIZE
	.align		4
.L_294:
        /*060c*/ 	.byte	0x04, 0x11
        /*060e*/ 	.short	(.L_296 - .L_295)
	.align		4
.L_295:
        /*0610*/ 	.word	index@($__internal_95_$__cuda_sm20_rem_u64)
        /*0614*/ 	.word	0x00000000


	//----- nvinfo : EIATTR_FRAME_SIZE
	.align		4
.L_296:
        /*0618*/ 	.byte	0x04, 0x11
        /*061a*/ 	.short	(.L_298 - .L_297)
	.align		4
.L_297:
        /*061c*/ 	.word	index@($__internal_94_$__cuda_sm20_div_s64)
        /*0620*/ 	.word	0x00000000


	//----- nvinfo : EIATTR_FRAME_SIZE
	.align		4
.L_298:
        /*0624*/ 	.byte	0x04, 0x11
        /*0626*/ 	.short	(.L_300 - .L_299)
	.align		4
.L_299:
        /*0628*/ 	.word	index@(_ZN2at6native60_GLOBAL__N__fdc43544_27_DistributionRandomKernel_cu_f88cee4443distribution_elementwise_grid_stride_kernelImLi2EZZZNS0_9templates4cuda21random_from_to_kernelIPNS_17CUDAGeneratorImplEEEvRNS_18TensorIteratorBaseEmlT_ENKUlvE_clEvENKUlvE7_clEvEUlP24curandStatePhilox4_32_10E_ZNS1_27distribution_nullary_kernelIN3c104HalfEm10ulonglong2S7_SF_ZZZS5_IS7_EvS9_mlSA_ENKSB_clEvENKSC_clEvEUlmE_EEvS9_T2_RKT3_T4_EUlimE_EEvlNS_15PhiloxCudaStateET1_SL_)
        /*062c*/ 	.word	0x00000000


	//----- nvinfo : EIATTR_REGCOUNT
	.align		4
.L_300:
        /*0630*/ 	.byte	0x04, 0x2f
        /*0632*/ 	.short	(.L_302 - .L_301)
	.align		4
.L_301:
        /*0634*/ 	.word	index@(_ZN2at6native60_GLOBAL__N__fdc43544_27_DistributionRandomKernel_cu_f88cee4443distribution_elementwise_grid_stride_kernelImLi2EZZZNS0_9templates4cuda21random_from_to_kernelIPNS_17CUDAGeneratorImplEEEvRNS_18TensorIteratorBaseEmlT_ENKUlvE_clEvENKUlvE7_clEvEUlP24curandStatePhilox4_32_10E_ZNS1_27distribution_nullary_kernelIN3c104HalfEm10ulonglong2S7_SF_ZZZS5_IS7_EvS9_mlSA_ENKSB_clEvENKSC_clEvEUlmE_EEvS9_T2_RKT3_T4_EUlimE0_EEvlNS_15PhiloxCudaStateET1_SL_)
        /*0638*/ 	.word	0x00000030


	//----- nvinfo : EIATTR_FRAME_SIZE
	.align		4
.L_302:
        /*063c*/ 	.byte	0x04, 0x11
        /*063e*/ 	.short	(.L_304 - .L_303)
	.align		4
.L_303:
        /*0640*/ 	.word	index@($__internal_93_$__cuda_sm20_rem_u64)
        /*0644*/ 	.word	0x00000000


	//----- nvinfo : EIATTR_FRAME_SIZE
	.align		4
.L_304:
        /*0648*/ 	.byte	0x04, 0x11
        /*064a*/ 	.short	(.L_306 - .L_305)
	.align		4
.L_305:
        /*064c*/ 	.word	index@($__internal_92_$__cuda_sm20_div_s64)
        /*0650*/ 	.word	0x00000000


	//----- nvinfo : EIATTR_FRAME_SIZE
	.align		4
.L_306:
        /*0654*/ 	.byte	0x04, 0x11
        /*0656*/ 	.short	(.L_308 - .L_307)
	.align		4
.L_307:
        /*0658*/ 	.word	index@(_ZN2at6native60_GLOBAL__N__fdc43544_27_DistributionRandomKernel_cu_f88cee4443distribution_elementwise_grid_stride_kernelImLi2EZZZNS0_9templates4cuda21random_from_to_kernelIPNS_17CUDAGeneratorImplEEEvRNS_18TensorIteratorBaseEmlT_ENKUlvE_clEvENKUlvE7_clEvEUlP24curandStatePhilox4_32_10E_ZNS1_27distribution_nullary_kernelIN3c104HalfEm10ulonglong2S7_SF_ZZZS5_IS7_EvS9_mlSA_ENKSB_clEvENKSC_clEvEUlmE_EEvS9_T2_RKT3_T4_EUlimE0_EEvlNS_15PhiloxCudaStateET1_SL_)
        /*065c*/ 	.word	0x00000000


	//----- nvinfo : EIATTR_REGCOUNT
	.align		4
.L_308:
        /*0660*/ 	.byte	0x04, 0x2f
        /*0662*/ 	.short	(.L_310 - .L_309)
	.align		4
.L_309:
        /*0664*/ 	.word	index@(_ZN2at6native60_GLOBAL__N__fdc43544_27_DistributionRandomKernel_cu_f88cee4443distribution_elementwise_grid_stride_kernelIjLi4EZZZNS0_9templates4cuda21random_from_to_kernelIPNS_17CUDAGeneratorImplEEEvRNS_18TensorIteratorBaseEmlT_ENKUlvE_clEvENKUlvE7_clEvEUlP24curandStatePhilox4_32_10E0_ZNS1_27distribution_nullary_kernelIN3c104HalfEj5uint4S7_SF_ZZZS5_IS7_EvS9_mlSA_ENKSB_clEvENKSC_clEvEUljE_EEvS9_T2_RKT3_T4_EUlijE_EEvlNS_15PhiloxCudaStateET1_SL_)
        /*0668*/ 	.word	0x00000036


	//----- nvinfo : EIATTR_FRAME_SIZE
	.align		4
.L_310:
        /*066c*/ 	.byte	0x04, 0x11
        /*066e*/ 	.short	(.L_312 - .L_311)
	.align		4
.L_311:
        /*0670*/ 	.word	index@($__internal_91_$__cuda_sm20_rem_u64)
        /*0674*/ 	.word	0x00000000


	//----- nvinfo : EIATTR_FRAME_SIZE
	.align		4
.L_312:
        /*0678*/ 	.byte	0x04, 0x11
        /*067a*/ 	.short	(.L_314 - .L_313)
	.align		4
.L_313:
        /*067c*/ 	.word	index@($__internal_90_$__cuda_sm20_div_s64)
        /*0680*/ 	.word	0x00000000


	//----- nvinfo : EIATTR_FRAME_SIZE
	.align		4
.L_314:
        /*0684*/ 	.byte	0x04, 0x11
        /*0686*/ 	.short	(.L_316 - .L_315)
	.align		4
.L_315:
        /*0688*/ 	.word	index@(_ZN2at6native60_GLOBAL__N__fdc43544_27_DistributionRandomKernel_cu_f88cee4443distribution_elementwise_grid_stride_kernelIjLi4EZZZNS0_9templates4cuda21random_from_to_kernelIPNS_17CUDAGeneratorImplEEEvRNS_18TensorIteratorBaseEmlT_ENKUlvE_clEvENKUlvE7_clEvEUlP24curandStatePhilox4_32_10E0_ZNS1_27distribution_nullary_kernelIN3c104HalfEj5uint4S7_SF_ZZZS5_IS7_EvS9_mlSA_ENKSB_clEvENKSC_clEvEUljE_EEvS9_T2_RKT3_T4_EUlijE_EEvlNS_15PhiloxCudaStateET1_SL_)
        /*068c*/ 	.word	0x00000000


	//----- nvinfo : EIATTR_REGCOUNT
	.align		4
.L_316:
        /*0690*/ 	.byte	0x04, 0x2f
        /*0692*/ 	.short	(.L_318 - .L_317)
	.align		4
.L_317:
        /*0694*/ 	.word	index@(_ZN2at6native60_GLOBAL__N__fdc43544_27_DistributionRandomKernel_cu_f88cee4443distribution_elementwise_grid_stride_kernelIjLi4EZZZNS0_9templates4cuda21random_from_to_kernelIPNS_17CUDAGeneratorImplEEEvRNS_18TensorIteratorBaseEmlT_ENKUlvE_clEvENKUlvE7_clEvEUlP24curandStatePhilox4_32_10E0_ZNS1_27distribution_nullary_kernelIN3c104HalfEj5uint4S7_SF_ZZZS5_IS7_EvS9_mlSA_ENKSB_clEvENKSC_clEvEUljE_EEvS9_T2_RKT3_T4_EUlijE0_EEvlNS_15PhiloxCudaStateET1_SL_)
        /*0698*/ 	.word	0x00000030


	//----- nvinfo : EIATTR_FRAME_SIZE
	.align		4
.L_318:
        /*069c*/ 	.byte	0x04, 0x11
        /*069e*/ 	.short	(.L_320 - .L_319)
	.align		4
.L_319:
        /*06a0*/ 	.word	index@($__internal_89_$__cuda_sm20_rem_u64)
        /*06a4*/ 	.word	0x00000000


	//----- nvinfo : EIATTR_FRAME_SIZE
	.align		4
.L_320:
        /*06a8*/ 	.byte	0x04, 0x11
        /*06aa*/ 	.short	(.L_322 - .L_321)
	.align		4
.L_321:
        /*06ac*/ 	.word	index@($__internal_88_$__cuda_sm20_div_s64)
        /*06b0*/ 	.word	0x00000000


	//----- nvinfo : EIATTR_FRAME_SIZE
	.align		4
.L_322:
        /*06b4*/ 	.byte	0x04, 0x11
        /*06b6*/ 	.short	(.L_324 - .L_323)
	.align		4
.L_323:
        /*06b8*/ 	.word	index@(_ZN2at6native60_GLOBAL__N__fdc43544_27_DistributionRandomKernel_cu_f88cee4443distribution_elementwise_grid_stride_kernelIjLi4EZZZNS0_9templates4cuda21random_from_to_kernelIPNS_17CUDAGeneratorImplEEEvRNS_18TensorIteratorBaseEmlT_ENKUlvE_clEvENKUlvE7_clEvEUlP24curandStatePhilox4_32_10E0_ZNS1_27distribution_nullary_kernelIN3c104HalfEj5uint4S7_SF_ZZZS5_IS7_EvS9_mlSA_ENKSB_clEvENKSC_clEvEUljE_EEvS9_T2_RKT3_T4_EUlijE0_EEvlNS_15PhiloxCudaStateET1_SL_)
        /*06bc*/ 	.word	0x00000000


	//----- nvinfo : EIATTR_REGCOUNT
	.align		4
.L_324:
        /*06c0*/ 	.byte	0x04, 0x2f
        /*06c2*/ 	.short	(.L_326 - .L_325)
	.align		4
.L_325:
        /*06c4*/ 	.word	index@(_ZN2at6native60_GLOBAL__N__fdc43544_27_DistributionRandomKernel_cu_f88cee4443distribution_elementwise_grid_stride_kernelImLi2EZZZNS0_9templates4cuda21random_from_to_kernelIPNS_17CUDAGeneratorImplEEEvRNS_18TensorIteratorBaseEmlT_ENKUlvE_clEvENKUlvE8_clEvEUlP24curandStatePhilox4_32_10E_ZNS1_27distribution_nullary_kernelIN3c108BFloat16Em10ulonglong2S7_SF_ZZZS5_IS7_EvS9_mlSA_ENKSB_clEvENKSC_clEvEUlmE_EEvS9_T2_RKT3_T4_EUlimE_EEvlNS_15PhiloxCudaStateET1_SL_)
        /*06c8*/ 	.word	0x00000038


	//----- nvinfo : EIATTR_FRAME_SIZE
	.align		4
.L_326:
        /*06cc*/ 	.byte	0x04, 0x11
        /*06ce*/ 	.short	(.L_328 - .L_327)
	.align		4
.L_327:
        /*06d0*/ 	.word	index@($__internal_87_$__cuda_sm20_rem_u64)
        /*06d4*/ 	.word	0x00000000


	//----- nvinfo : EIATTR_FRAME_SIZE
	.align		4
.L_328:
        /*06d8*/ 	.byte	0x04, 0x11
        /*06da*/ 	.short	(.L_330 - .L_329)
	.align		4
.L_329:
        /*06dc*/ 	.word	index@($__internal_86_$__cuda_sm20_div_s64)
        /*06e0*/ 	.word	0x00000000


	//----- nvinfo : EIATTR_FRAME_SIZE
	.align		4
.L_330:
        /*06e4*/ 	.byte	0x04, 0x11
        /*06e6*/ 	.short	(.L_332 - .L_331)
	.align		4
.L_331:
        /*06e8*/ 	.word	index@(_ZN2at6native60_GLOBAL__N__fdc43544_27_DistributionRandomKernel_cu_f88cee4443distribution_elementwise_grid_stride_kernelImLi2EZZZNS0_9templates4cuda21random_from_to_kernelIPNS_17CUDAGeneratorImplEEEvRNS_18TensorIteratorBaseEmlT_ENKUlvE_clEvENKUlvE8_clEvEUlP24curandStatePhilox4_32_10E_ZNS1_27distribution_nullary_kernelIN3c108BFloat16Em10ulonglong2S7_SF_ZZZS5_IS7_EvS9_mlSA_ENKSB_clEvENKSC_clEvEUlmE_EEvS9_T2_RKT3_T4_EUlimE_EEvlNS_15PhiloxCudaStateET1_SL_)
        /*06ec*/ 	.word	0x00000000


	//----- nvinfo : EIATTR_REGCOUNT
	.align		4
.L_332:
        /*06f0*/ 	.byte	0x04, 0x2f
        /*06f2*/ 	.short	(.L_334 - .L_333)
	.align		4
.L_333:
        /*06f4*/ 	.word	index@(_ZN2at6native60_GLOBAL__N__fdc43544_27_DistributionRandomKernel_cu_f88cee4443distribution_elementwise_grid_stride_kernelImLi2EZZZNS0_9templates4cuda21random_from_to_kernelIPNS_17CUDAGeneratorImplEEEvRNS_18TensorIteratorBaseEmlT_ENKUlvE_clEvENKUlvE8_clEvEUlP24curandStatePhilox4_32_10E_ZNS1_27distribution_nullary_kernelIN3c108BFloat16Em10ulonglong2S7_SF_ZZZS5_IS7_EvS9_mlSA_ENKSB_clEvENKSC_clEvEUlmE_EEvS9_T2_RKT3_T4_EUlimE0_EEvlNS_15PhiloxCudaStateET1_SL_)
        /*06f8*/ 	.word	0x00000030


	//----- nvinfo : EIATTR_FRAME_SIZE
	.align		4
.L_334:
        /*06fc*/ 	.byte	0x04, 0x11
        /*06fe*/ 	.short	(.L_336 - .L_335)
	.align		4
.L_335:
        /*0700*/ 	.word	index@($__internal_85_$__cuda_sm20_rem_u64)
        /*0704*/ 	.word	0x00000000


	//----- nvinfo : EIATTR_FRAME_SIZE
	.align		4
.L_336:
        /*0708*/ 	.byte	0x04, 0x11
        /*070a*/ 	.short	(.L_338 - .L_337)
	.align		4
.L_337:
        /*070c*/ 	.word	index@($__internal_84_$__cuda_sm20_div_s64)
        /*0710*/ 	.word	0x00000000


	//----- nvinfo : EIATTR_FRAME_SIZE
	.align		4
.L_338:
        /*0714*/ 	.byte	0x04, 0x11
        /*0716*/ 	.short	(.L_340 - .L_339)
	.align		4
.L_339:
        /*0718*/ 	.word	index@(_ZN2at6native60_GLOBAL__N__fdc43544_27_DistributionRandomKernel_cu_f88cee4443distribution_elementwise_grid_stride_kernelImLi2EZZZNS0_9templates4cuda21random_from_to_kernelIPNS_17CUDAGeneratorImplEEEvRNS_18TensorIteratorBaseEmlT_ENKUlvE_clEvENKUlvE8_clEvEUlP24curandStatePhilox4_32_10E_ZNS1_27distribution_nullary_kernelIN3c108BFloat16Em10ulonglong2S7_SF_ZZZS5_IS7_EvS9_mlSA_ENKSB_clEvENKSC_clEvEUlmE_EEvS9_T2_RKT3_T4_EUlimE0_EEvlNS_15PhiloxCudaStateET1_SL_)
        /*071c*/ 	.word	0x00000000


	//----- nvinfo : EIATTR_REGCOUNT
	.align		4
.L_340:
        /*0720*/ 	.byte	0x04, 0x2f
        /*0722*/ 	.short	(.L_342 - .L_341)
	.align		4
.L_341:
        /*0724*/ 	.word	index@(_ZN2at6native60_GLOBAL__N__fdc43544_27_DistributionRandomKernel_cu_f88cee4443distribution_elementwise_grid_stride_kernelIjLi4EZZZNS0_9templates4cuda21random_from_to_kernelIPNS_17CUDAGeneratorImplEEEvRNS_18TensorIteratorBaseEmlT_ENKUlvE_clEvENKUlvE8_clEvEUlP24curandStatePhilox4_32_10E0_ZNS1_27distribution_nullary_kernelIN3c108BFloat16Ej5uint4S7_SF_ZZZS5_IS7_EvS9_mlSA_ENKSB_clEvENKSC_clEvEUljE_EEvS9_T2_RKT3_T4_EUlijE_EEvlNS_15PhiloxCudaStateET1_SL_)
        /*0728*/ 	.word	0x00000036


	//----- nvinfo : EIATTR_FRAME_SIZE
	.align		4
.L_342:
        /*072c*/ 	.byte	0x04, 0x11
        /*072e*/ 	.short	(.L_344 - .L_343)
	.align		4
.L_343:
        /*0730*/ 	.word	index@($__internal_83_$__cuda_sm20_rem_u64)
        /*0734*/ 	.word	0x00000000


	//----- nvinfo : EIATTR_FRAME_SIZE
	.align		4
.L_344:
        /*0738*/ 	.byte	0x04, 0x11
        /*073a*/ 	.short	(.L_346 - .L_345)
	.align		4
.L_345:
        /*073c*/ 	.word	index@($__internal_82_$__cuda_sm20_div_s64)
        /*0740*/ 	.word	0x00000000


	//----- nvinfo : EIATTR_FRAME_SIZE
	.align		4
.L_346:
        /*0744*/ 	.byte	0x04, 0x11
        /*0746*/ 	.short	(.L_348 - .L_347)
	.align		4
.L_347:
        /*0748*/ 	.word	index@(_ZN2at6native60_GLOBAL__N__fdc43544_27_DistributionRandomKernel_cu_f88cee4443distribution_elementwise_grid_stride_kernelIjLi4EZZZNS0_9templates4cuda21random_from_to_kernelIPNS_17CUDAGeneratorImplEEEvRNS_18TensorIteratorBaseEmlT_ENKUlvE_clEvENKUlvE8_clEvEUlP24curandStatePhilox4_32_10E0_ZNS1_27distribution_nullary_kernelIN3c108BFloat16Ej5uint4S7_SF_ZZZS5_IS7_EvS9_mlSA_ENKSB_clEvENKSC_clEvEUljE_EEvS9_T2_RKT3_T4_EUlijE_EEvlNS_15PhiloxCudaStateET1_SL_)
        /*074c*/ 	.word	0x00000000


	//----- nvinfo : EIATTR_REGCOUNT
	.align		4
.L_348:
        /*0750*/ 	.byte	0x04, 0x2f
        /*0752*/ 	.short	(.L_350 - .L_349)
	.align		4
.L_349:
        /*0754*/ 	.word	index@(_ZN2at6native60_GLOBAL__N__fdc43544_27_DistributionRandomKernel_cu_f88cee4443distribution_elementwise_grid_stride_kernelIjLi4EZZZNS0_9templates4cuda21random_from_to_kernelIPNS_17CUDAGeneratorImplEEEvRNS_18TensorIteratorBaseEmlT_ENKUlvE_clEvENKUlvE8_clEvEUlP24curandStatePhilox4_32_10E0_ZNS1_27distribution_nullary_kernelIN3c108BFloat16Ej5uint4S7_SF_ZZZS5_IS7_EvS9_mlSA_ENKSB_clEvENKSC_clEvEUljE_EEvS9_T2_RKT3_T4_EUlijE0_EEvlNS_15PhiloxCudaStateET1_SL_)
        /*0758*/ 	.word	0x00000030


	//----- nvinfo : EIATTR_FRAME_SIZE
	.align		4
.L_350:
        /*075c*/ 	.byte	0x04, 0x11
        /*075e*/ 	.short	(.L_352 - .L_351)
	.align		4
.L_351:
        /*0760*/ 	.word	index@($__internal_81_$__cuda_sm20_rem_u64)
        /*0764*/ 	.word	0x00000000


	//----- nvinfo : EIATTR_FRAME_SIZE
	.align		4
.L_352:
        /*0768*/ 	.byte	0x04, 0x11
        /*076a*/ 	.short	(.L_354 - .L_353)
	.align		4
.L_353:
        /*076c*/ 	.word	index@($__internal_80_$__cuda_sm20_div_s64)
        /*0770*/ 	.word	0x00000000


	//----- nvinfo : EIATTR_FRAME_SIZE
	.align		4
.L_354:
        /*0774*/ 	.byte	0x04, 0x11
        /*0776*/ 	.short	(.L_356 - .L_355)
	.align		4
.L_355:
        /*0778*/ 	.word	index@(_ZN2at6native60_GLOBAL__N__fdc43544_27_DistributionRandomKernel_cu_f88cee4443distribution_elementwise_grid_stride_kernelIjLi4EZZZNS0_9templates4cuda21random_from_to_kernelIPNS_17CUDAGeneratorImplEEEvRNS_18TensorIteratorBaseEmlT_ENKUlvE_clEvENKUlvE8_clEvEUlP24curandStatePhilox4_32_10E0_ZNS1_27distribution_nullary_kernelIN3c108BFloat16Ej5uint4S7_SF_ZZZS5_IS7_EvS9_mlSA_ENKSB_clEvENKSC_clEvEUljE_EEvS9_T2_RKT3_T4_EUlijE0_EEvlNS_15PhiloxCudaStateET1_SL_)
        /*077c*/ 	.word	0x00000000


	//----- nvinfo : EIATTR_REGCOUNT
	.align		4
.L_356:
        /*0780*/ 	.byte	0x04, 0x2f
        /*0782*/ 	.short	(.L_358 - .L_357)
	.align		4
.L_357:
        /*0784*/ 	.word	index@(_ZN2at6native60_GLOBAL__N__fdc43544_27_DistributionRandomKernel_cu_f88cee4443distribution_elementwise_grid_stride_kernelImLi2EZZZNS0_9templates4cuda21random_from_to_kernelIPNS_17CUDAGeneratorImplEEEvRNS_18TensorIteratorBaseEmlT_ENKUlvE_clEvENKUlvE9_clEvEUlP24curandStatePhilox4_32_10E_ZNS1_27distribution_nullary_kernelItm10ulonglong2S7_SF_ZZZS5_IS7_EvS9_mlSA_ENKSB_clEvENKSC_clEvEUlmE_EEvS9_T2_RKT3_T4_EUlimE_EEvlNS_15PhiloxCudaStateET1_SJ_)
        /*0788*/ 	.word	0x00000038


	//----- nvinfo : EIATTR_FRAME_SIZE
	.align		4
.L_358:
        /*078c*/ 	.byte	0x04, 0x11
        /*078e*/ 	.short	(.L_360 - .L_359)
	.align		4
.L_359:
        /*0790*/ 	.word	index@($__internal_79_$__cuda_sm20_rem_u64)
        /*0794*/ 	.word	0x00000000


	//----- nvinfo : EIATTR_FRAME_SIZE
	.align		4
.L_360:
        /*0798*/ 	.byte	0x04, 0x11
        /*079a*/ 	.short	(.L_362 - .L_361)
	.align		4
.L_361:
        /*079c*/ 	.word	index@($__internal_78_$__cuda_sm20_div_s64)
        /*07a0*/ 	.word	0x00000000


	//----- nvinfo : EIATTR_FRAME_SIZE
	.align		4
.L_362:
        /*07a4*/ 	.byte	0x04, 0x11
        /*07a6*/ 	.short	(.L_364 - .L_363)
	.align		4
.L_363:
        /*07a8*/ 	.word	index@(_ZN2at6native60_GLOBAL__N__fdc43544_27_DistributionRandomKernel_cu_f88cee4443distribution_elementwise_grid_stride_kernelImLi2EZZZNS0_9templates4cuda21random_from_to_kernelIPNS_17CUDAGeneratorImplEEEvRNS_18TensorIteratorBaseEmlT_ENKUlvE_clEvENKUlvE9_clEvEUlP24curandStatePhilox4_32_10E_ZNS1_27distribution_nullary_kernelItm10ulonglong2S7_SF_ZZZS5_IS7_EvS9_mlSA_ENKSB_clEvENKSC_clEvEUlmE_EEvS9_T2_RKT3_T4_EUlimE_EEvlNS_15PhiloxCudaStateET1_SJ_)
        /*07ac*/ 	.word	0x00000000


	//----- nvinfo : EIATTR_REGCOUNT
	.align		4
.L_364:
        /*07b0*/ 	.byte	0x04, 0x2f
        /*07b2*/ 	.short	(.L_366 - .L_365)
	.align		4
.L_365:
        /*07b4*/ 	.word	index@(_ZN2at6native60_GLOBAL__N__fdc43544_27_DistributionRandomKernel_cu_f88cee4443distribution_elementwise_grid_stride_kernelImLi2EZZZNS0_9templates4cuda21random_from_to_kernelIPNS_17CUDAGeneratorImplEEEvRNS_18TensorIteratorBaseEmlT_ENKUlvE_clEvENKUlvE9_clEvEUlP24curandStatePhilox4_32_10E_ZNS1_27distribution_nullary_kernelItm10ulonglong2S7_SF_ZZZS5_IS7_EvS9_mlSA_ENKSB_clEvENKSC_clEvEUlmE_EEvS9_T2_RKT3_T4_EUlimE0_EEvlNS_15PhiloxCudaStateET1_SJ_)
        /*07b8*/ 	.word	0x00000030


	//----- nvinfo : EIATTR_FRAME_SIZE
	.align		4
.L_366:
        /*07bc*/ 	.byte	0x04, 0x11
        /*07be*/ 	.short	(.L_368 - .L_367)
	.align		4
.L_367:
        /*07c0*/ 	.word	index@($__internal_77_$__cuda_sm20_rem_u64)
        /*07c4*/ 	.word	0x00000000


	//----- nvinfo : EIATTR_FRAME_SIZE
	.align		4
.L_368:
        /*07c8*/ 	.byte	0x04, 0x11
        /*07ca*/ 	.short	(.L_370 - .L_369)
	.align		4
.L_369:
        /*07cc*/ 	.word	index@($__internal_76_$__cuda_sm20_div_s64)
        /*07d0*/ 	.word	0x00000000


	//----- nvinfo : EIATTR_FRAME_SIZE
	.align		4
.L_370:
        /*07d4*/ 	.byte	0x04, 0x11
        /*07d6*/ 	.short	(.L_372 - .L_371)
	.align		4
.L_371:
        /*07d8*/ 	.word	index@(_ZN2at6native60_GLOBAL__N__fdc43544_27_DistributionRandomKernel_cu_f88cee4443distribution_elementwise_grid_stride_kernelImLi2EZZZNS0_9templates4cuda21random_from_to_kernelIPNS_17CUDAGeneratorImplEEEvRNS_18TensorIteratorBaseEmlT_ENKUlvE_clEvENKUlvE9_clEvEUlP24curandStatePhilox4_32_10E_ZNS1_27distribution_nullary_kernelItm10ulonglong2S7_SF_ZZZS5_IS7_EvS9_mlSA_ENKSB_clEvENKSC_clEvEUlmE_EEvS9_T2_RKT3_T4_EUlimE0_EEvlNS_15PhiloxCudaStateET1_SJ_)
        /*07dc*/ 	.word	0x00000000


	//----- nvinfo : EIATTR_REGCOUNT
	.align		4
.L_372:
        /*07e0*/ 	.byte	0x04, 0x2f
        /*07e2*/ 	.short	(.L_374 - .L_373)
	.align		4
.L_373:
        /*07e4*/ 	.word	index@(_ZN2at6native60_GLOBAL__N__fdc43544_27_DistributionRandomKernel_cu_f88cee4443distribution_elementwise_grid_stride_kernelIjLi4EZZZNS0_9templates4cuda21random_from_to_kernelIPNS_17CUDAGeneratorImplEEEvRNS_18TensorIteratorBaseEmlT_ENKUlvE_clEvENKUlvE9_clEvEUlP24curandStatePhilox4_32_10E0_ZNS1_27distribution_nullary_kernelItj5uint4S7_SF_ZZZS5_IS7_EvS9_mlSA_ENKSB_clEvENKSC_clEvEUljE_EEvS9_T2_RKT3_T4_EUlijE_EEvlNS_15PhiloxCudaStateET1_SJ_)
        /*07e8*/ 	.word	0x00000038


	//----- nvinfo : EIATTR_FRAME_SIZE
	.align		4
.L_374:
        /*07ec*/ 	.byte	0x04, 0x11
        /*07ee*/ 	.short	(.L_376 - .L_375)
	.align		4
.L_375:
        /*07f0*/ 	.word	index@($__internal_75_$__cuda_sm20_rem_u64)
        /*07f4*/ 	.word	0x00000000


	//----- nvinfo : EIATTR_FRAME_SIZE
	.align		4
.L_376:
        /*07f8*/ 	.byte	0x04, 0x11
        /*07fa*/ 	.short	(.L_378 - .L_377)
	.align		4
.L_377:
        /*07fc*/ 	.word	index@($__internal_74_$__cuda_sm20_div_s64)
        /*0800*/ 	.word	0x00000000


	//----- nvinfo : EIATTR_FRAME_SIZE
	.align		4
.L_378:
        /*0804*/ 	.byte	0x04, 0x11
        /*0806*/ 	.short	(.L_380 - .L_379)
	.align		4
.L_379:
        /*0808*/ 	.word	index@(_ZN2at6native60_GLOBAL__N__fdc43544_27_DistributionRandomKernel_cu_f88cee4443distribution_elementwise_grid_stride_kernelIjLi4EZZZNS0_9templates4cuda21random_from_to_kernelIPNS_17CUDAGeneratorImplEEEvRNS_18TensorIteratorBaseEmlT_ENKUlvE_clEvENKUlvE9_clEvEUlP24curandStatePhilox4_32_10E0_ZNS1_27distribution_nullary_kernelItj5uint4S7_SF_ZZZS5_IS7_EvS9_mlSA_ENKSB_clEvENKSC_clEvEUljE_EEvS9_T2_RKT3_T4_EUlijE_EEvlNS_15PhiloxCudaStateET1_SJ_)
        /*080c*/ 	.word	0x00000000


	//----- nvinfo : EIATTR_REGCOUNT
	.align		4
.L_380:
        /*0810*/ 	.byte	0x04, 0x2f
        /*0812*/ 	.short	(.L_382 - .L_381)
	.align		4
.L_381:
        /*0814*/ 	.word	index@(_ZN2at6native60_GLOBAL__N__fdc43544_27_DistributionRandomKernel_cu_f88cee4443distribution_elementwise_grid_stride_kernelIjLi4EZZZNS0_9templates4cuda21random_from_to_kernelIPNS_17CUDAGeneratorImplEEEvRNS_18TensorIteratorBaseEmlT_ENKUlvE_clEvENKUlvE9_clEvEUlP24curandStatePhilox4_32_10E0_ZNS1_27distribution_nullary_kernelItj5uint4S7_SF_ZZZS5_IS7_EvS9_mlSA_ENKSB_clEvENKSC_clEvEUljE_EEvS9_T2_RKT3_T4_EUlijE0_EEvlNS_15PhiloxCudaStateET1_SJ_)
        /*0818*/ 	.word	0x00000030


	//----- nvinfo : EIATTR_FRAME_SIZE
	.align		4
.L_382:
        /*081c*/ 	.byte	0x04, 0x11
        /*081e*/ 	.short	(.L_384 - .L_383)
	.align		4
.L_383:
        /*0820*/ 	.word	index@($__internal_73_$__cuda_sm20_rem_u64)
        /*0824*/ 	.word	0x00000000


	//----- nvinfo : EIATTR_FRAME_SIZE
	.align		4
.L_384:
        /*0828*/ 	.byte	0x04, 0x11
        /*082a*/ 	.short	(.L_386 - .L_385)
	.align		4
.L_385:
        /*082c*/ 	.word	index@($__internal_72_$__cuda_sm20_div_s64)
        /*0830*/ 	.word	0x00000000


	//----- nvinfo : EIATTR_FRAME_SIZE
	.align		4
.L_386:
        /*0834*/ 	.byte	0x04, 0x11
        /*0836*/ 	.short	(.L_388 - .L_387)
	.align		4
.L_387:
        /*0838*/ 	.word	index@(_ZN2at6native60_GLOBAL__N__fdc43544_27_DistributionRandomKernel_cu_f88cee4443distribution_elementwise_grid_stride_kernelIjLi4EZZZNS0_9templates4cuda21random_from_to_kernelIPNS_17CUDAGeneratorImplEEEvRNS_18TensorIteratorBaseEmlT_ENKUlvE_clEvENKUlvE9_clEvEUlP24curandStatePhilox4_32_10E0_ZNS1_27distribution_nullary_kernelItj5uint4S7_SF_ZZZS5_IS7_EvS9_mlSA_ENKSB_clEvENKSC_clEvEUljE_EEvS9_T2_RKT3_T4_EUlijE0_EEvlNS_15PhiloxCudaStateET1_SJ_)
        /*083c*/ 	.word	0x00000000


	//----- nvinfo : EIATTR_REGCOUNT
	.align		4
.L_388:
        /*0840*/ 	.byte	0x04, 0x2f
        /*0842*/ 	.short	(.L_390 - .L_389)
	.align		4
.L_389:
        /*0844*/ 	.word	index@(_ZN2at6native60_GLOBAL__N__fdc43544_27_DistributionRandomKernel_cu_f88cee4443distribution_elementwise_grid_stride_kernelImLi2EZZZNS0_9templates4cuda21random_from_to_kernelIPNS_17CUDAGeneratorImplEEEvRNS_18TensorIteratorBaseEmlT_ENKUlvE_clEvENKUlvE10_clEvEUlP24curandStatePhilox4_32_10E_ZNS1_27distribution_nullary_kernelIjm10ulonglong2S7_SF_ZZZS5_IS7_EvS9_mlSA_ENKSB_clEvENKSC_clEvEUlmE_EEvS9_T2_RKT3_T4_EUlimE_EEvlNS_15PhiloxCudaStateET1_SJ_)
        /*0848*/ 	.word	0x00000038


	//----- nvinfo : EIATTR_FRAME_SIZE
	.align		4
.L_390:
        /*084c*/ 	.byte	0x04, 0x11
        /*084e*/ 	.short	(.L_392 - .L_391)
	.align		4
.L_391:
        /*0850*/ 	.word	index@($__internal_71_$__cuda_sm20_rem_u64)
        /*0854*/ 	.word	0x00000000


	//----- nvinfo : EIATTR_FRAME_SIZE
	.align		4
.L_392:
        /*0858*/ 	.byte	0x04, 0x11
        /*085a*/ 	.short	(.L_394 - .L_393)
	.align		4
.L_393:
        /*085c*/ 	.word	index@($__internal_70_$__cuda_sm20_div_s64)
        /*0860*/ 	.word	0x00000000


	//----- nvinfo : EIATTR_FRAME_SIZE
	.align		4
.L_394:
        /*0864*/ 	.byte	0x04, 0x11
        /*0866*/ 	.short	(.L_396 - .L_395)
	.align		4
.L_395:
        /*0868*/ 	.word	index@(_ZN2at6native60_GLOBAL__N__fdc43544_27_DistributionRandomKernel_cu_f88cee4443distribution_elementwise_grid_stride_kernelImLi2EZZZNS0_9templates4cuda21random_from_to_kernelIPNS_17CUDAGeneratorImplEEEvRNS_18TensorIteratorBaseEmlT_ENKUlvE_clEvENKUlvE10_clEvEUlP24curandStatePhilox4_32_10E_ZNS1_27distribution_nullary_kernelIjm10ulonglong2S7_SF_ZZZS5_IS7_EvS9_mlSA_ENKSB_clEvENKSC_clEvEUlmE_EEvS9_T2_RKT3_T4_EUlimE_EEvlNS_15PhiloxCudaStateET1_SJ_)
        /*086c*/ 	.word	0x00000000


	//----- nvinfo : EIATTR_REGCOUNT
	.align		4
.L_396:
        /*0870*/ 	.byte	0x04, 0x2f
        /*0872*/ 	.short	(.L_398 - .L_397)
	.align		4
.L_397:
        /*0874*/ 	.word	index@(_ZN2at6native60_GLOBAL__N__fdc43544_27_DistributionRandomKernel_cu_f88cee4443distribution_elementwise_grid_stride_kernelImLi2EZZZNS0_9templates4cuda21random_from_to_kernelIPNS_17CUDAGeneratorImplEEEvRNS_18TensorIteratorBaseEmlT_ENKUlvE_clEvENKUlvE10_clEvEUlP24curandStatePhilox4_32_10E_ZNS1_27distribution_nullary_kernelIjm10ulonglong2S7_SF_ZZZS5_IS7_EvS9_mlSA_ENKSB_clEvENKSC_clEvEUlmE_EEvS9_T2_RKT3_T4_EUlimE0_EEvlNS_15PhiloxCudaStateET1_SJ_)
        /*0878*/ 	.word	0x00000030


	//----- nvinfo : EIATTR_FRAME_SIZE
	.align		4
.L_398:
        /*087c*/ 	.byte	0x04, 0x11
        /*087e*/ 	.short	(.L_400 - .L_399)
	.align		4
.L_399:
        /*0880*/ 	.word	index@($__internal_69_$__cuda_sm20_rem_u64)
        /*0884*/ 	.word	0x00000000


	//----- nvinfo : EIATTR_FRAME_SIZE
	.align		4
.L_400:
        /*0888*/ 	.byte	0x04, 0x11
        /*088a*/ 	.short	(.L_402 - .L_401)
	.align		4
.L_401:
        /*088c*/ 	.word	index@($__internal_68_$__cuda_sm20_div_s64)
        /*0890*/ 	.word	0x00000000


	//----- nvinfo : EIATTR_FRAME_SIZE
	.align		4
.L_402:
        /*0894*/ 	.byte	0x04, 0x11
        /*0896*/ 	.short	(.L_404 - .L_403)
	.align		4
.L_403:
        /*0898*/ 	.word	index@(_ZN2at6native60_GLOBAL__N__fdc43544_27_DistributionRandomKernel_cu_f88cee4443distribution_elementwise_grid_stride_kernelImLi2EZZZNS0_9templates4cuda21random_from_to_kernelIPNS_17CUDAGeneratorImplEEEvRNS_18TensorIteratorBaseEmlT_ENKUlvE_clEvENKUlvE10_clEvEUlP24curandStatePhilox4_32_10E_ZNS1_27distribution_nullary_kernelIjm10ulonglong2S7_SF_ZZZS5_IS7_EvS9_mlSA_ENKSB_clEvENKSC_clEvEUlmE_EEvS9_T2_RKT3_T4_EUlimE0_EEvlNS_15PhiloxCudaStateET1_SJ_)
        /*089c*/ 	.word	0x00000000


	//----- nvinfo : EIATTR_REGCOUNT
	.align		4
.L_404:
        /*08a0*/ 	.byte	0x04, 0x2f
        /*08a2*/ 	.short	(.L_406 - .L_405)
	.align		4
.L_405:
        /*08a4*/ 	.word	index@(_ZN2at6native60_GLOBAL__N__fdc43544_27_DistributionRandomKernel_cu_f88cee4443distribution_elementwise_grid_stride_kernelIjLi4EZZZNS0_9templates4cuda21random_from_to_kernelIPNS_17CUDAGeneratorImplEEEvRNS_18TensorIteratorBaseEmlT_ENKUlvE_clEvENKUlvE10_clEvEUlP24curandStatePhilox4_32_10E0_ZNS1_27distribution_nullary_kernelIjj5uint4S7_SF_ZZZS5_IS7_EvS9_mlSA_ENKSB_clEvENKSC_clEvEUljE_EEvS9_T2_RKT3_T4_EUlijE_EEvlNS_15PhiloxCudaStateET1_SJ_)
        /*08a8*/ 	.word	0x00000038


	//----- nvinfo : EIATTR_FRAME_SIZE
	.align		4
.L_406:
        /*08ac*/ 	.byte	0x04, 0x11
        /*08ae*/ 	.short	(.L_408 - .L_407)
	.align		4
.L_407:
        /*08b0*/ 	.word	index@($__internal_67_$__cuda_sm20_rem_u64)
        /*08b4*/ 	.word	0x00000000


	//----- nvinfo : EIATTR_FRAME_SIZE
	.align		4
.L_408:
        /*08b8*/ 	.byte	0x04, 0x11
        /*08ba*/ 	.short	(.L_410 - .L_409)
	.align		4
.L_409:
        /*08bc*/ 	.word	index@($__internal_66_$__cuda_sm20_div_s64)
        /*08c0*/ 	.word	0x00000000


	//----- nvinfo : EIATTR_FRAME_SIZE
	.align		4
.L_410:
        /*08c4*/ 	.byte	0x04, 0x11
        /*08c6*/ 	.short	(.L_412 - .L_411)
	.align		4
.L_411:
        /*08c8*/ 	.word	index@(_ZN2at6native60_GLOBAL__N__fdc43544_27_DistributionRandomKernel_cu_f88cee4443distribution_elementwise_grid_stride_kernelIjLi4EZZZNS0_9templates4cuda21random_from_to_kernelIPNS_17CUDAGeneratorImplEEEvRNS_18TensorIteratorBaseEmlT_ENKUlvE_clEvENKUlvE10_clEvEUlP24curandStatePhilox4_32_10E0_ZNS1_27distribution_nullary_kernelIjj5uint4S7_SF_ZZZS5_IS7_EvS9_mlSA_ENKSB_clEvENKSC_clEvEUljE_EEvS9_T2_RKT3_T4_EUlijE_EEvlNS_15PhiloxCudaStateET1_SJ_)
        /*08cc*/ 	.word	0x00000000


	//----- nvinfo : EIATTR_REGCOUNT
	.align		4
.L_412:
        /*08d0*/ 	.byte	0x04, 0x2f
        /*08d2*/ 	.short	(.L_414 - .L_413)
	.align		4
.L_413:
        /*08d4*/ 	.word	index@(_ZN2at6native60_GLOBAL__N__fdc43544_27_DistributionRandomKernel_cu_f88cee4443distribution_elementwise_grid_stride_kernelIjLi4EZZZNS0_9templates4cuda21random_from_to_kernelIPNS_17CUDAGeneratorImplEEEvRNS_18TensorIteratorBaseEmlT_ENKUlvE_clEvENKUlvE10_clEvEUlP24curandStatePhilox4_32_10E0_ZNS1_27distribution_nullary_kernelIjj5uint4S7_SF_ZZZS5_IS7_EvS9_mlSA_ENKSB_clEvENKSC_clEvEUljE_EEvS9_T2_RKT3_T4_EUlijE0_EEvlNS_15PhiloxCudaStateET1_SJ_)
        /*08d8*/ 	.word	0x00000030


	//----- nvinfo : EIATTR_FRAME_SIZE
	.align		4
.L_414:
        /*08dc*/ 	.byte	0x04, 0x11
        /*08de*/ 	.short	(.L_416 - .L_415)
	.align		4
.L_415:
        /*08e0*/ 	.word	index@($__internal_65_$__cuda_sm20_rem_u64)
        /*08e4*/ 	.word	0x00000000


	//----- nvinfo : EIATTR_FRAME_SIZE
	.align		4
.L_416:
        /*08e8*/ 	.byte	0x04, 0x11
        /*08ea*/ 	.short	(.L_418 - .L_417)
	.align		4
.L_417:
        /*08ec*/ 	.word	index@($__internal_64_$__cuda_sm20_div_s64)
        /*08f0*/ 	.word	0x00000000


	//----- nvinfo : EIATTR_FRAME_SIZE
	.align		4
.L_418:
        /*08f4*/ 	.byte	0x04, 0x11
        /*08f6*/ 	.short	(.L_420 - .L_419)
	.align		4
.L_419:
        /*08f8*/ 	.word	index@(_ZN2at6native60_GLOBAL__N__fdc43544_27_DistributionRandomKernel_cu_f88cee4443distribution_elementwise_grid_stride_kernelIjLi4EZZZNS0_9templates4cuda21random_from_to_kernelIPNS_17CUDAGeneratorImplEEEvRNS_18TensorIteratorBaseEmlT_ENKUlvE_clEvENKUlvE10_clEvEUlP24curandStatePhilox4_32_10E0_ZNS1_27distribution_nullary_kernelIjj5uint4S7_SF_ZZZS5_IS7_EvS9_mlSA_ENKSB_clEvENKSC_clEvEUljE_EEvS9_T2_RKT3_T4_EUlijE0_EEvlNS_15PhiloxCudaStateET1_SJ_)
        /*08fc*/ 	.word	0x00000000


	//----- nvinfo : EIATTR_REGCOUNT
	.align		4
.L_420:
        /*0900*/ 	.byte	0x04, 0x2f
        /*0902*/ 	.short	(.L_422 - .L_421)
	.align		4
.L_421:
        /*0904*/ 	.word	index@(_ZN2at6native60_GLOBAL__N__fdc43544_27_DistributionRandomKernel_cu_f88cee4443distribution_elementwise_grid_stride_kernelImLi2EZZZNS0_9templates4cuda21random_from_to_kernelIPNS_17CUDAGeneratorImplEEEvRNS_18TensorIteratorBaseEmlT_ENKUlvE_clEvENKUlvE11_clEvEUlP24curandStatePhilox4_32_10E_ZNS1_27distribution_nullary_kernelImm10ulonglong2S7_SF_ZZZS5_IS7_EvS9_mlSA_ENKSB_clEvENKSC_clEvEUlmE_EEvS9_T2_RKT3_T4_EUlimE_EEvlNS_15PhiloxCudaStateET1_SJ_)
        /*0908*/ 	.word	0x00000038


	//----- nvinfo : EIATTR_FRAME_SIZE
	.align		4
.L_422:
        /*090c*/ 	.byte	0x04, 0x11
        /*090e*/ 	.short	(.L_424 - .L_423)
	.align		4
.L_423:
        /*0910*/ 	.word	index@($__internal_63_$__cuda_sm20_rem_u64)
        /*0914*/ 	.word	0x00000000


	//----- nvinfo : EIATTR_FRAME_SIZE
	.align		4
.L_424:
        /*0918*/ 	.byte	0x04, 0x11
        /*091a*/ 	.short	(.L_426 - .L_425)
	.align		4
.L_425:
        /*091c*/ 	.word	index@($__internal_62_$__cuda_sm20_div_s64)
        /*0920*/ 	.word	0x00000000


	//----- nvinfo : EIATTR_FRAME_SIZE
	.align		4
.L_426:
        /*0924*/ 	.byte	0x04, 0x11
        /*0926*/ 	.short	(.L_428 - .L_427)
	.align		4
.L_427:
        /*0928*/ 	.word	index@(_ZN2at6native60_GLOBAL__N__fdc43544_27_DistributionRandomKernel_cu_f88cee4443distribution_elementwise_grid_stride_kernelImLi2EZZZNS0_9templates4cuda21random_from_to_kernelIPNS_17CUDAGeneratorImplEEEvRNS_18TensorIteratorBaseEmlT_ENKUlvE_clEvENKUlvE11_clEvEUlP24curandStatePhilox4_32_10E_ZNS1_27distribution_nullary_kernelImm10ulonglong2S7_SF_ZZZS5_IS7_EvS9_mlSA_ENKSB_clEvENKSC_clEvEUlmE_EEvS9_T2_RKT3_T4_EUlimE_EEvlNS_15PhiloxCudaStateET1_SJ_)
        /*092c*/ 	.word	0x00000000


	//----- nvinfo : EIATTR_REGCOUNT
	.align		4
.L_428:
        /*0930*/ 	.byte	0x04, 0x2f
        /*0932*/ 	.short	(.L_430 - .L_429)
	.align		4
.L_429:
        /*0934*/ 	.word	index@(_ZN2at6native60_GLOBAL__N__fdc43544_27_DistributionRandomKernel_cu_f88cee4443distribution_elementwise_grid_stride_kernelImLi2EZZZNS0_9templates4cuda21random_from_to_kernelIPNS_17CUDAGeneratorImplEEEvRNS_18TensorIteratorBaseEmlT_ENKUlvE_clEvENKUlvE11_clEvEUlP24curandStatePhilox4_32_10E_ZNS1_27distribution_nullary_kernelImm10ulonglong2S7_SF_ZZZS5_IS7_EvS9_mlSA_ENKSB_clEvENKSC_clEvEUlmE_EEvS9_T2_RKT3_T4_EUlimE0_EEvlNS_15PhiloxCudaStateET1_SJ_)
        /*0938*/ 	.word	0x00000030


	//----- nvinfo : EIATTR_FRAME_SIZE
	.align		4
.L_430:
        /*093c*/ 	.byte	0x04, 0x11
        /*093e*/ 	.short	(.L_432 - .L_431)
	.align		4
.L_431:
        /*0940*/ 	.word	index@($__internal_61_$__cuda_sm20_rem_u64)
        /*0944*/ 	.word	0x00000000


	//----- nvinfo : EIATTR_FRAME_SIZE
	.align		4
.L_432:
        /*0948*/ 	.byte	0x04, 0x11
        /*094a*/ 	.short	(.L_434 - .L_433)
	.align		4
.L_433:
        /*094c*/ 	.word	index@($__internal_60_$__cuda_sm20_div_s64)
        /*0950*/ 	.word	0x00000000


	//----- nvinfo : EIATTR_FRAME_SIZE
	.align		4
.L_434:
        /*0954*/ 	.byte	0x04, 0x11
        /*0956*/ 	.short	(.L_436 - .L_435)
	.align		4
.L_435:
        /*0958*/ 	.word	index@(_ZN2at6native60_GLOBAL__N__fdc43544_27_DistributionRandomKernel_cu_f88cee4443distribution_elementwise_grid_stride_kernelImLi2EZZZNS0_9templates4cuda21random_from_to_kernelIPNS_17CUDAGeneratorImplEEEvRNS_18TensorIteratorBaseEmlT_ENKUlvE_clEvENKUlvE11_clEvEUlP24curandStatePhilox4_32_10E_ZNS1_27distribution_nullary_kernelImm10ulonglong2S7_SF_ZZZS5_IS7_EvS9_mlSA_ENKSB_clEvENKSC_clEvEUlmE_EEvS9_T2_RKT3_T4_EUlimE0_EEvlNS_15PhiloxCudaStateET1_SJ_)
        /*095c*/ 	.word	0x00000000


	//----- nvinfo : EIATTR_REGCOUNT
	.align		4
.L_436:
        /*0960*/ 	.byte	0x04, 0x2f
        /*0962*/ 	.short	(.L_438 - .L_437)
	.align		4
.L_437:
        /*0964*/ 	.word	index@(_ZN2at6native60_GLOBAL__N__fdc43544_27_DistributionRandomKernel_cu_f88cee4443distribution_elementwise_grid_stride_kernelIjLi4EZZZNS0_9templates4cuda21random_from_to_kernelIPNS_17CUDAGeneratorImplEEEvRNS_18TensorIteratorBaseEmlT_ENKUlvE_clEvENKUlvE11_clEvEUlP24curandStatePhilox4_32_10E0_ZNS1_27distribution_nullary_kernelImj5uint4S7_SF_ZZZS5_IS7_EvS9_mlSA_ENKSB_clEvENKSC_clEvEUljE_EEvS9_T2_RKT3_T4_EUlijE_EEvlNS_15PhiloxCudaStateET1_SJ_)
        /*0968*/ 	.word	0x00000036


	//----- nvinfo : EIATTR_FRAME_SIZE
	.align		4
.L_438:
        /*096c*/ 	.byte	0x04, 0x11
        /*096e*/ 	.short	(.L_440 - .L_439)
	.align		4
.L_439:
        /*0970*/ 	.word	index@($__internal_59_$__cuda_sm20_rem_u64)
        /*0974*/ 	.word	0x00000000


	//----- nvinfo : EIATTR_FRAME_SIZE
	.align		4
.L_440:
        /*0978*/ 	.byte	0x04, 0x11
        /*097a*/ 	.short	(.L_442 - .L_441)
	.align		4
.L_441:
        /*097c*/ 	.word	index@($__internal_58_$__cuda_sm20_div_s64)
        /*0980*/ 	.word	0x00000000


	//----- nvinfo : EIATTR_FRAME_SIZE
	.align		4
.L_442:
        /*0984*/ 	.byte	0x04, 0x11
        /*0986*/ 	.short	(.L_444 - .L_443)
	.align		4
.L_443:
        /*0988*/ 	.word	index@(_ZN2at6native60_GLOBAL__N__fdc43544_27_DistributionRandomKernel_cu_f88cee4443distribution_elementwise_grid_stride_kernelIjLi4EZZZNS0_9templates4cuda21random_from_to_kernelIPNS_17CUDAGeneratorImplEEEvRNS_18TensorIteratorBaseEmlT_ENKUlvE_clEvENKUlvE11_clEvEUlP24curandStatePhilox4_32_10E0_ZNS1_27distribution_nullary_kernelImj5uint4S7_SF_ZZZS5_IS7_EvS9_mlSA_ENKSB_clEvENKSC_clEvEUljE_EEvS9_T2_RKT3_T4_EUlijE_EEvlNS_15PhiloxCudaStateET1_SJ_)
        /*098c*/ 	.word	0x00000000


	//----- nvinfo : EIATTR_REGCOUNT
	.align		4
.L_444:
        /*0990*/ 	.byte	0x04, 0x2f
        /*0992*/ 	.short	(.L_446 - .L_445)
	.align		4
.L_445:
        /*0994*/ 	.word	index@(_ZN2at6native60_GLOBAL__N__fdc43544_27_DistributionRandomKernel_cu_f88cee4443distribution_elementwise_grid_stride_kernelIjLi4EZZZNS0_9templates4cuda21random_from_to_kernelIPNS_17CUDAGeneratorImplEEEvRNS_18TensorIteratorBaseEmlT_ENKUlvE_clEvENKUlvE11_clEvEUlP24curandStatePhilox4_32_10E0_ZNS1_27distribution_nullary_kernelImj5uint4S7_SF_ZZZS5_IS7_EvS9_mlSA_ENKSB_clEvENKSC_clEvEUljE_EEvS9_T2_RKT3_T4_EUlijE0_EEvlNS_15PhiloxCudaStateET1_SJ_)
        /*0998*/ 	.word	0x00000030


	//----- nvinfo : EIATTR_FRAME_SIZE
	.align		4
.L_446:
        /*099c*/ 	.byte	0x04, 0x11
        /*099e*/ 	.short	(.L_448 - .L_447)
	.align		4
.L_447:
        /*09a0*/ 	.word	index@($__internal_57_$__cuda_sm20_rem_u64)
        /*09a4*/ 	.word	0x00000000


	//----- nvinfo : EIATTR_FRAME_SIZE
	.align		4
.L_448:
        /*09a8*/ 	.byte	0x04, 0x11
        /*09aa*/ 	.short	(.L_450 - .L_449)
	.align		4
.L_449:
        /*09ac*/ 	.word	index@($__internal_56_$__cuda_sm20_div_s64)
        /*09b0*/ 	.word	0x00000000


	//----- nvinfo : EIATTR_FRAME_SIZE
	.align		4
.L_450:
        /*09b4*/ 	.byte	0x04, 0x11
        /*09b6*/ 	.short	(.L_452 - .L_451)
	.align		4
.L_451:
        /*09b8*/ 	.word	index@(_ZN2at6native60_GLOBAL__N__fdc43544_27_DistributionRandomKernel_cu_f88cee4443distribution_elementwise_grid_stride_kernelIjLi4EZZZNS0_9templates4cuda21random_from_to_kernelIPNS_17CUDAGeneratorImplEEEvRNS_18TensorIteratorBaseEmlT_ENKUlvE_clEvENKUlvE11_clEvEUlP24curandStatePhilox4_32_10E0_ZNS1_27distribution_nullary_kernelImj5uint4S7_SF_ZZZS5_IS7_EvS9_mlSA_ENKSB_clEvENKSC_clEvEUljE_EEvS9_T2_RKT3_T4_EUlijE0_EEvlNS_15PhiloxCudaStateET1_SJ_)
        /*09bc*/ 	.word	0x00000000


	//----- nvinfo : EIATTR_REGCOUNT
	.align		4
.L_452:
        /*09c0*/ 	.byte	0x04, 0x2f
        /*09c2*/ 	.short	(.L_454 - .L_453)
	.align		4
.L_453:
        /*09c4*/ 	.word	index@(_ZN2at6native60_GLOBAL__N__fdc43544_27_DistributionRandomKernel_cu_f88cee4443distribution_elementwise_grid_stride_kernelImLi2EZZZNS0_9templates4cuda32random_full_64_bits_range_kernelIPNS_17CUDAGeneratorImplEEEvRNS_18TensorIteratorBaseET_ENKUlvE_clEvENKUlvE_clEvEUlP24curandStatePhilox4_32_10E_ZNS1_27distribution_nullary_kernelIhm10ulonglong2S7_SF_ZZZS5_IS7_EvS9_SA_ENKSB_clEvENKSC_clEvEUlmE_EEvS9_T2_RKT3_T4_EUlimE_EEvlNS_15PhiloxCudaStateET1_SJ_)
        /*09c8*/ 	.word	0x0000002c


	//----- nvinfo : EIATTR_FRAME_SIZE
	.align		4
.L_454:
        /*09cc*/ 	.byte	0x04, 0x11
        /*09ce*/ 	.short	(.L_456 - .L_455)
	.align		4
.L_455:
        /*09d0*/ 	.word	index@($__internal_55_$__cuda_sm20_div_s64)
        /*09d4*/ 	.word	0x00000000


	//----- nvinfo : EIATTR_FRAME_SIZE
	.align		4
.L_456:
        /*09d8*/ 	.byte	0x04, 0x11
        /*09da*/ 	.short	(.L_458 - .L_457)
	.align		4
.L_457:
        /*09dc*/ 	.word	index@(_ZN2at6native60_GLOBAL__N__fdc43544_27_DistributionRandomKernel_cu_f88cee4443distribution_elementwise_grid_stride_kernelImLi2EZZZNS0_9templates4cuda32random_full_64_bits_range_kernelIPNS_17CUDAGeneratorImplEEEvRNS_18TensorIteratorBaseET_ENKUlvE_clEvENKUlvE_clEvEUlP24curandStatePhilox4_32_10E_ZNS1_27distribution_nullary_kernelIhm10ulonglong2S7_SF_ZZZS5_IS7_EvS9_SA_ENKSB_clEvENKSC_clEvEUlmE_EEvS9_T2_RKT3_T4_EUlimE_EEvlNS_15PhiloxCudaStateET1_SJ_)
        /*09e0*/ 	.word	0x00000000


	//----- nvinfo : EIATTR_REGCOUNT
	.align		4
.L_458:
        /*09e4*/ 	.byte	0x04, 0x2f
        /*09e6*/ 	.short	(.L_460 - .L_459)
	.align		4
.L_459:
        /*09e8*/ 	.word	index@(_ZN2at6native60_GLOBAL__N__fdc43544_27_DistributionRandomKernel_cu_f88cee4443distribution_elementwise_grid_stride_kernelImLi2EZZZNS0_9templates4cuda32random_full_64_bits_range_kernelIPNS_17CUDAGeneratorImplEEEvRNS_18TensorIteratorBaseET_ENKUlvE_clEvENKUlvE_clEvEUlP24curandStatePhilox4_32_10E_ZNS1_27distribution_nullary_kernelIhm10ulonglong2S7_SF_ZZZS5_IS7_EvS9_SA_ENKSB_clEvENKSC_clEvEUlmE_EEvS9_T2_RKT3_T4_EUlimE0_EEvlNS_15PhiloxCudaStateET1_SJ_)
        /*09ec*/ 	.word	0x00000024


	//----- nvinfo : EIATTR_FRAME_SIZE
	.align		4
.L_460:
        /*09f0*/ 	.byte	0x04, 0x11
        /*09f2*/ 	.short	(.L_462 - .L_461)
	.align		4
.L_461:
        /*09f4*/ 	.word	index@($__internal_54_$__cuda_sm20_div_s64)
        /*09f8*/ 	.word	0x00000000


	//----- nvinfo : EIATTR_FRAME_SIZE
	.align		4
.L_462:
        /*09fc*/ 	.byte	0x04, 0x11
        /*09fe*/ 	.short	(.L_464 - .L_463)
	.align		4
.L_463:
        /*0a00*/ 	.word	index@(_ZN2at6native60_GLOBAL__N__fdc43544_27_DistributionRandomKernel_cu_f88cee4443distribution_elementwise_grid_stride_kernelImLi2EZZZNS0_9templates4cuda32random_full_64_bits_range_kernelIPNS_17CUDAGeneratorImplEEEvRNS_18TensorIteratorBaseET_ENKUlvE_clEvENKUlvE_clEvEUlP24curandStatePhilox4_32_10E_ZNS1_27distribution_nullary_kernelIhm10ulonglong2S7_SF_ZZZS5_IS7_EvS9_SA_ENKSB_clEvENKSC_clEvEUlmE_EEvS9_T2_RKT3_T4_EUlimE0_EEvlNS_15PhiloxCudaStateET1_SJ_)
        /*0a04*/ 	.word	0x00000000


	//----- nvinfo : EIATTR_REGCOUNT
	.align		4
.L_464:
        /*0a08*/ 	.byte	0x04, 0x2f
        /*0a0a*/ 	.short	(.L_466 - .L_465)
	.align		4
.L_465:
        /*0a0c*/ 	.word	index@(_ZN2at6native60_GLOBAL__N__fdc43544_27_DistributionRandomKernel_cu_f88cee4443distribution_elementwise_grid_stride_kernelImLi2EZZZNS0_9templates4cuda32random_full_64_bits_range_kernelIPNS_17CUDAGeneratorImplEEEvRNS_18TensorIteratorBaseET_ENKUlvE_clEvENKUlvE0_clEvEUlP24curandStatePhilox4_32_10E_ZNS1_27distribution_nullary_kernelIam10ulonglong2S7_SF_ZZZS5_IS7_EvS9_SA_ENKSB_clEvENKSC_clEvEUlmE_EEvS9_T2_RKT3_T4_EUlimE_EEvlNS_15PhiloxCudaStateET1_SJ_)
        /*0a10*/ 	.word	0x0000002c


	//----- nvinfo : EIATTR_FRAME_SIZE
	.align		4
.L_466:
        /*0a14*/ 	.byte	0x04, 0x11
        /*0a16*/ 	.short	(.L_468 - .L_467)
	.align		4
.L_467:
        /*0a18*/ 	.word	index@($__internal_53_$__cuda_sm20_div_s64)
        /*0a1c*/ 	.word	0x00000000


	//----- nvinfo : EIATTR_FRAME_SIZE
	.align		4
.L_468:
        /*0a20*/ 	.byte	0x04, 0x11
        /*0a22*/ 	.short	(.L_470 - .L_469)
	.align		4
.L_469:
        /*0a24*/ 	.word	index@(_ZN2at6native60_GLOBAL__N__fdc43544_27_DistributionRandomKernel_cu_f88cee4443distribution_elementwise_grid_stride_kernelImLi2EZZZNS0_9templates4cuda32random_full_64_bits_range_kernelIPNS_17CUDAGeneratorImplEEEvRNS_18TensorIteratorBaseET_ENKUlvE_clEvENKUlvE0_clEvEUlP24curandStatePhilox4_32_10E_ZNS1_27distribution_nullary_kernelIam10ulonglong2S7_SF_ZZZS5_IS7_EvS9_SA_ENKSB_clEvENKSC_clEvEUlmE_EEvS9_T2_RKT3_T4_EUlimE_EEvlNS_15PhiloxCudaStateET1_SJ_)
        /*0a28*/ 	.word	0x00000000


	//----- nvinfo : EIATTR_REGCOUNT
	.align		4
.L_470:
        /*0a2c*/ 	.byte	0x04, 0x2f
        /*0a2e*/ 	.short	(.L_472 - .L_471)
	.align		4
.L_471:
        /*0a30*/ 	.word	index@(_ZN2at6native60_GLOBAL__N__fdc43544_27_DistributionRandomKernel_cu_f88cee4443distribution_elementwise_grid_stride_kernelImLi2EZZZNS0_9templates4cuda32random_full_64_bits_range_kernelIPNS_17CUDAGeneratorImplEEEvRNS_18TensorIteratorBaseET_ENKUlvE_clEvENKUlvE0_clEvEUlP24curandStatePhilox4_32_10E_ZNS1_27distribution_nullary_kernelIam10ulonglong2S7_SF_ZZZS5_IS7_EvS9_SA_ENKSB_clEvENKSC_clEvEUlmE_EEvS9_T2_RKT3_T4_EUlimE0_EEvlNS_15PhiloxCudaStateET1_SJ_)
        /*0a34*/ 	.word	0x00000024


	//----- nvinfo : EIATTR_FRAME_SIZE
	.align		4
.L_472:
        /*0a38*/ 	.byte	0x04, 0x11
        /*0a3a*/ 	.short	(.L_474 - .L_473)
	.align		4
.L_473:
        /*0a3c*/ 	.word	index@($__internal_52_$__cuda_sm20_div_s64)
        /*0a40*/ 	.word	0x00000000


	//----- nvinfo : EIATTR_FRAME_SIZE
	.align		4
.L_474:
        /*0a44*/ 	.byte	0x04, 0x11
        /*0a46*/ 	.short	(.L_476 - .L_475)
	.align		4
.L_475:
        /*0a48*/ 	.word	index@(_ZN2at6native60_GLOBAL__N__fdc43544_27_DistributionRandomKernel_cu_f88cee4443distribution_elementwise_grid_stride_kernelImLi2EZZZNS0_9templates4cuda32random_full_64_bits_range_kernelIPNS_17CUDAGeneratorImplEEEvRNS_18TensorIteratorBaseET_ENKUlvE_clEvENKUlvE0_clEvEUlP24curandStatePhilox4_32_10E_ZNS1_27distribution_nullary_kernelIam10ulonglong2S7_SF_ZZZS5_IS7_EvS9_SA_ENKSB_clEvENKSC_clEvEUlmE_EEvS9_T2_RKT3_T4_EUlimE0_EEvlNS_15PhiloxCudaStateET1_SJ_)
        /*0a4c*/ 	.word	0x00000000


	//----- nvinfo : EIATTR_REGCOUNT
	.align		4
.L_476:
        /*0a50*/ 	.byte	0x04, 0x2f
        /*0a52*/ 	.short	(.L_478 - .L_477)
	.align		4
.L_477:
        /*0a54*/ 	.word	index@(_ZN2at6native60_GLOBAL__N__fdc43544_27_DistributionRandomKernel_cu_f88cee4443distribution_elementwise_grid_stride_kernelImLi2EZZZNS0_9templates4cuda32random_full_64_bits_range_kernelIPNS_17CUDAGeneratorImplEEEvRNS_18TensorIteratorBaseET_ENKUlvE_clEvENKUlvE1_clEvEUlP24curandStatePhilox4_32_10E_ZNS1_27distribution_nullary_kernelIim10ulonglong2S7_SF_ZZZS5_IS7_EvS9_SA_ENKSB_clEvENKSC_clEvEUlmE_EEvS9_T2_RKT3_T4_EUlimE_EEvlNS_15PhiloxCudaStateET1_SJ_)
        /*0a58*/ 	.word	0x0000002c


	//----- nvinfo : EIATTR_FRAME_SIZE
	.align		4
.L_478:
        /*0a5c*/ 	.byte	0x04, 0x11
        /*0a5e*/ 	.short	(.L_480 - .L_479)
	.align		4
.L_479:
        /*0a60*/ 	.word	index@($__internal_51_$__cuda_sm20_div_s64)
        /*0a64*/ 	.word	0x00000000


	//----- nvinfo : EIATTR_FRAME_SIZE
	.align		4
.L_480:
        /*0a68*/ 	.byte	0x04, 0x11
        /*0a6a*/ 	.short	(.L_482 - .L_481)
	.align		4
.L_481:
        /*0a6c*/ 	.word	index@(_ZN2at6native60_GLOBAL__N__fdc43544_27_DistributionRandomKernel_cu_f88cee4443distribution_elementwise_grid_stride_kernelImLi2EZZZNS0_9templates4cuda32random_full_64_bits_range_kernelIPNS_17CUDAGeneratorImplEEEvRNS_18TensorIteratorBaseET_ENKUlvE_clEvENKUlvE1_clEvEUlP24curandStatePhilox4_32_10E_ZNS1_27distribution_nullary_kernelIim10ulonglong2S7_SF_ZZZS5_IS7_EvS9_SA_ENKSB_clEvENKSC_clEvEUlmE_EEvS9_T2_RKT3_T4_EUlimE_EEvlNS_15PhiloxCudaStateET1_SJ_)
        /*0a70*/ 	.word	0x00000000


	//----- nvinfo : EIATTR_REGCOUNT
	.align		4
.L_482:
        /*0a74*/ 	.byte	0x04, 0x2f
        /*0a76*/ 	.short	(.L_484 - .L_483)
	.align		4
.L_483:
        /*0a78*/ 	.word	index@(_ZN2at6native60_GLOBAL__N__fdc43544_27_DistributionRandomKernel_cu_f88cee4443distribution_elementwise_grid_stride_kernelImLi2EZZZNS0_9templates4cuda32random_full_64_bits_range_kernelIPNS_17CUDAGeneratorImplEEEvRNS_18TensorIteratorBaseET_ENKUlvE_clEvENKUlvE1_clEvEUlP24curandStatePhilox4_32_10E_ZNS1_27distribution_nullary_kernelIim10ulonglong2S7_SF_ZZZS5_IS7_EvS9_SA_ENKSB_clEvENKSC_clEvEUlmE_EEvS9_T2_RKT3_T4_EUlimE0_EEvlNS_15PhiloxCudaStateET1_SJ_)
        /*0a7c*/ 	.word	0x00000024


	//----- nvinfo : EIATTR_FRAME_SIZE
	.align		4
.L_484:
        /*0a80*/ 	.byte	0x04, 0x11
        /*0a82*/ 	.short	(.L_486 - .L_485)
	.align		4
.L_485:
        /*0a84*/ 	.word	index@($__internal_50_$__cuda_sm20_div_s64)
        /*0a88*/ 	.word	0x00000000


	//----- nvinfo : EIATTR_FRAME_SIZE
	.align		4
.L_486:
        /*0a8c*/ 	.byte	0x04, 0x11
        /*0a8e*/ 	.short	(.L_488 - .L_487)
	.align		4
.L_487:
        /*0a90*/ 	.word	index@(_ZN2at6native60_GLOBAL__N__fdc43544_27_DistributionRandomKernel_cu_f88cee4443distribution_elementwise_grid_stride_kernelImLi2EZZZNS0_9templates4cuda32random_full_64_bits_range_kernelIPNS_17CUDAGeneratorImplEEEvRNS_18TensorIteratorBaseET_ENKUlvE_clEvENKUlvE1_clEvEUlP24curandStatePhilox4_32_10E_ZNS1_27distribution_nullary_kernelIim10ulonglong2S7_SF_ZZZS5_IS7_EvS9_SA_ENKSB_clEvENKSC_clEvEUlmE_EEvS9_T2_RKT3_T4_EUlimE0_EEvlNS_15PhiloxCudaStateET1_SJ_)
        /*0a94*/ 	.word	0x00000000


	//----- nvinfo : EIATTR_REGCOUNT
	.align		4
.L_488:
        /*0a98*/ 	.byte	0x04, 0x2f
        /*0a9a*/ 	.short	(.L_490 - .L_489)
	.align		4
.L_489:
        /*0a9c*/ 	.word	index@(_ZN2at6native60_GLOBAL__N__fdc43544_27_DistributionRandomKernel_cu_f88cee4443distribution_elementwise_grid_stride_kernelImLi2EZZZNS0_9templates4cuda32random_full_64_bits_range_kernelIPNS_17CUDAGeneratorImplEEEvRNS_18TensorIteratorBaseET_ENKUlvE_clEvENKUlvE2_clEvEUlP24curandStatePhilox4_32_10E_ZNS1_27distribution_nullary_kernelIlm10ulonglong2S7_SF_ZZZS5_IS7_EvS9_SA_ENKSB_clEvENKSC_clEvEUlmE_EEvS9_T2_RKT3_T4_EUlimE_EEvlNS_15PhiloxCudaStateET1_SJ_)
        /*0aa0*/ 	.word	0x00000030


	//----- nvinfo : EIATTR_FRAME_SIZE
	.align		4
.L_490:
        /*0aa4*/ 	.byte	0x04, 0x11
        /*0aa6*/ 	.short	(.L_492 - .L_491)
	.align		4
.L_491:
        /*0aa8*/ 	.word	index@($__internal_49_$__cuda_sm20_div_s64)
        /*0aac*/ 	.word	0x00000000


	//----- nvinfo : EIATTR_FRAME_SIZE
	.align		4
.L_492:
        /*0ab0*/ 	.byte	0x04, 0x11
        /*0ab2*/ 	.short	(.L_494 - .L_493)
	.align		4
.L_493:
        /*0ab4*/ 	.word	index@(_ZN2at6native60_GLOBAL__N__fdc43544_27_DistributionRandomKernel_cu_f88cee4443distribution_elementwise_grid_stride_kernelImLi2EZZZNS0_9templates4cuda32random_full_64_bits_range_kernelIPNS_17CUDAGeneratorImplEEEvRNS_18TensorIteratorBaseET_ENKUlvE_clEvENKUlvE2_clEvEUlP24curandStatePhilox4_32_10E_ZNS1_27distribution_nullary_kernelIlm10ulonglong2S7_SF_ZZZS5_IS7_EvS9_SA_ENKSB_clEvENKSC_clEvEUlmE_EEvS9_T2_RKT3_T4_EUlimE_EEvlNS_15PhiloxCudaStateET1_SJ_)
        /*0ab8*/ 	.word	0x00000000


	//----- nvinfo : EIATTR_REGCOUNT
	.align		4
.L_494:
        /*0abc*/ 	.byte	0x04, 0x2f
        /*0abe*/ 	.short	(.L_496 - .L_495)
	.align		4
.L_495:
        /*0ac0*/ 	.word	index@(_ZN2at6native60_GLOBAL__N__fdc43544_27_DistributionRandomKernel_cu_f88cee4443distribution_elementwise_grid_stride_kernelImLi2EZZZNS0_9templates4cuda32random_full_64_bits_range_kernelIPNS_17CUDAGeneratorImplEEEvRNS_18TensorIteratorBaseET_ENKUlvE_clEvENKUlvE2_clEvEUlP24curandStatePhilox4_32_10E_ZNS1_27distribution_nullary_kernelIlm10ulonglong2S7_SF_ZZZS5_IS7_EvS9_SA_ENKSB_clEvENKSC_clEvEUlmE_EEvS9_T2_RKT3_T4_EUlimE0_EEvlNS_15PhiloxCudaStateET1_SJ_)
        /*0ac4*/ 	.word	0x00000026


	//----- nvinfo : EIATTR_FRAME_SIZE
	.align		4
.L_496:
        /*0ac8*/ 	.byte	0x04, 0x11
        /*0aca*/ 	.short	(.L_498 - .L_497)
	.align		4
.L_497:
        /*0acc*/ 	.word	index@($__internal_48_$__cuda_sm20_div_s64)
        /*0ad0*/ 	.word	0x00000000


	//----- nvinfo : EIATTR_FRAME_SIZE
	.align		4
.L_498:
        /*0ad4*/ 	.byte	0x04, 0x11
        /*0ad6*/ 	.short	(.L_500 - .L_499)
	.align		4
.L_499:
        /*0ad8*/ 	.word	index@(_ZN2at6native60_GLOBAL__N__fdc43544_27_DistributionRandomKernel_cu_f88cee4443distribution_elementwise_grid_stride_kernelImLi2EZZZNS0_9templates4cuda32random_full_64_bits_range_kernelIPNS_17CUDAGeneratorImplEEEvRNS_18TensorIteratorBaseET_ENKUlvE_clEvENKUlvE2_clEvEUlP24curandStatePhilox4_32_10E_ZNS1_27distribution_nullary_kernelIlm10ulonglong2S7_SF_ZZZS5_IS7_EvS9_SA_ENKSB_clEvENKSC_clEvEUlmE_EEvS9_T2_RKT3_T4_EUlimE0_EEvlNS_15PhiloxCudaStateET1_SJ_)
        /*0adc*/ 	.word	0x00000000


	//----- nvinfo : EIATTR_REGCOUNT
	.align		4
.L_500:
        /*0ae0*/ 	.byte	0x04, 0x2f
        /*0ae2*/ 	.short	(.L_502 - .L_501)
	.align		4
.L_501:
        /*0ae4*/ 	.word	index@(_ZN2at6native60_GLOBAL__N__fdc43544_27_DistributionRandomKernel_cu_f88cee4443distribution_elementwise_grid_stride_kernelImLi2EZZZNS0_9templates4cuda32random_full_64_bits_range_kernelIPNS_17CUDAGeneratorImplEEEvRNS_18TensorIteratorBaseET_ENKUlvE_clEvENKUlvE3_clEvEUlP24curandStatePhilox4_32_10E_ZNS1_27distribution_nullary_kernelIsm10ulonglong2S7_SF_ZZZS5_IS7_EvS9_SA_ENKSB_clEvENKSC_clEvEUlmE_EEvS9_T2_RKT3_T4_EUlimE_EEvlNS_15PhiloxCudaStateET1_SJ_)
        /*0ae8*/ 	.word	0x0000002c


	//----- nvinfo : EIATTR_FRAME_SIZE
	.align		4
.L_502:
        /*0aec*/ 	.byte	0x04, 0x11
        /*0aee*/ 	.short	(.L_504 - .L_503)
	.align		4
.L_503:
        /*0af0*/ 	.word	index@($__internal_47_$__cuda_sm20_div_s64)
        /*0af4*/ 	.word	0x00000000


	//----- nvinfo : EIATTR_FRAME_SIZE
	.align		4
.L_504:
        /*0af8*/ 	.byte	0x04, 0x11
        /*0afa*/ 	.short	(.L_506 - .L_505)
	.align		4
.L_505:
        /*0afc*/ 	.word	index@(_ZN2at6native60_GLOBAL__N__fdc43544_27_DistributionRandomKernel_cu_f88cee4443distribution_elementwise_grid_stride_kernelImLi2EZZZNS0_9templates4cuda32random_full_64_bits_range_kernelIPNS_17CUDAGeneratorImplEEEvRNS_18TensorIteratorBaseET_ENKUlvE_clEvENKUlvE3_clEvEUlP24curandStatePhilox4_32_10E_ZNS1_27distribution_nullary_kernelIsm10ulonglong2S7_SF_ZZZS5_IS7_EvS9_SA_ENKSB_clEvENKSC_clEvEUlmE_EEvS9_T2_RKT3_T4_EUlimE_EEvlNS_15PhiloxCudaStateET1_SJ_)
        /*0b00*/ 	.word	0x00000000


	//----- nvinfo : EIATTR_REGCOUNT
	.align		4
.L_506:
        /*0b04*/ 	.byte	0x04, 0x2f
        /*0b06*/ 	.short	(.L_508 - .L_507)
	.align		4
.L_507:
        /*0b08*/ 	.word	index@(_ZN2at6native60_GLOBAL__N__fdc43544_27_DistributionRandomKernel_cu_f88cee4443distribution_elementwise_grid_stride_kernelImLi2EZZZNS0_9templates4cuda32random_full_64_bits_range_kernelIPNS_17CUDAGeneratorImplEEEvRNS_18TensorIteratorBaseET_ENKUlvE_clEvENKUlvE3_clEvEUlP24curandStatePhilox4_32_10E_ZNS1_27distribution_nullary_kernelIsm10ulonglong2S7_SF_ZZZS5_IS7_EvS9_SA_ENKSB_clEvENKSC_clEvEUlmE_EEvS9_T2_RKT3_T4_EUlimE0_EEvlNS_15PhiloxCudaStateET1_SJ_)
        /*0b0c*/ 	.word	0x00000024


	//----- nvinfo : EIATTR_FRAME_SIZE
	.align		4
.L_508:
        /*0b10*/ 	.byte	0x04, 0x11
        /*0b12*/ 	.short	(.L_510 - .L_509)
	.align		4
.L_509:
        /*0b14*/ 	.word	index@($__internal_46_$__cuda_sm20_div_s64)
        /*0b18*/ 	.word	0x00000000


	//----- nvinfo : EIATTR_FRAME_SIZE
	.align		4
.L_510:
        /*0b1c*/ 	.byte	0x04, 0x11
        /*0b1e*/ 	.short	(.L_512 - .L_511)
	.align		4
.L_511:
        /*0b20*/ 	.word	index@(_ZN2at6native60_GLOBAL__N__fdc43544_27_DistributionRandomKernel_cu_f88cee4443distribution_elementwise_grid_stride_kernelImLi2EZZZNS0_9templates4cuda32random_full_64_bits_range_kernelIPNS_17CUDAGeneratorImplEEEvRNS_18TensorIteratorBaseET_ENKUlvE_clEvENKUlvE3_clEvEUlP24curandStatePhilox4_32_10E_ZNS1_27distribution_nullary_kernelIsm10ulonglong2S7_SF_ZZZS5_IS7_EvS9_SA_ENKSB_clEvENKSC_clEvEUlmE_EEvS9_T2_RKT3_T4_EUlimE0_EEvlNS_15PhiloxCudaStateET1_SJ_)
        /*0b24*/ 	.word	0x00000000


	//----- nvinfo : EIATTR_REGCOUNT
	.align		4
.L_512:
        /*0b28*/ 	.byte	0x04, 0x2f
        /*0b2a*/ 	.short	(.L_514 - .L_513)
	.align		4
.L_513:
        /*0b2c*/ 	.word	index@(_ZN2at6native60_GLOBAL__N__fdc43544_27_DistributionRandomKernel_cu_f88cee4443distribution_elementwise_grid_stride_kernelImLi2EZZZNS0_9templates4cuda32random_full_64_bits_range_kernelIPNS_17CUDAGeneratorImplEEEvRNS_18TensorIteratorBaseET_ENKUlvE_clEvENKUlvE4_clEvEUlP24curandStatePhilox4_32_10E_ZNS1_27distribution_nullary_kernelIdm10ulonglong2S7_SF_ZZZS5_IS7_EvS9_SA_ENKSB_clEvENKSC_clEvEUlmE_EEvS9_T2_RKT3_T4_EUlimE_EEvlNS_15PhiloxCudaStateET1_SJ_)
        /*0b30*/ 	.word	0x00000030


	//----- nvinfo : EIATTR_FRAME_SIZE
	.align		4
.L_514:
        /*0b34*/ 	.byte	0x04, 0x11
        /*0b36*/ 	.short	(.L_516 - .L_515)
	.align		4
.L_515:
        /*0b38*/ 	.word	index@($__internal_45_$__cuda_sm20_div_s64)
        /*0b3c*/ 	.word	0x00000000


	//----- nvinfo : EIATTR_FRAME_SIZE
	.align		4
.L_516:
        /*0b40*/ 	.byte	0x04, 0x11
        /*0b42*/ 	.short	(.L_518 - .L_517)
	.align		4
.L_517:
        /*0b44*/ 	.word	index@(_ZN2at6native60_GLOBAL__N__fdc43544_27_DistributionRandomKernel_cu_f88cee4443distribution_elementwise_grid_stride_kernelImLi2EZZZNS0_9templates4cuda32random_full_64_bits_range_kernelIPNS_17CUDAGeneratorImplEEEvRNS_18TensorIteratorBaseET_ENKUlvE_clEvENKUlvE4_clEvEUlP24curandStatePhilox4_32_10E_ZNS1_27distribution_nullary_kernelIdm10ulonglong2S7_SF_ZZZS5_IS7_EvS9_SA_ENKSB_clEvENKSC_clEvEUlmE_EEvS9_T2_RKT3_T4_EUlimE_EEvlNS_15PhiloxCudaStateET1_SJ_)
        /*0b48*/ 	.word	0x00000000


	//----- nvinfo : EIATTR_REGCOUNT
	.align		4
.L_518:
        /*0b4c*/ 	.byte	0x04, 0x2f
        /*0b4e*/ 	.short	(.L_520 - .L_519)
	.align		4
.L_519:
        /*0b50*/ 	.word	index@(_ZN2at6native60_GLOBAL__N__fdc43544_27_DistributionRandomKernel_cu_f88cee4443distribution_elementwise_grid_stride_kernelImLi2EZZZNS0_9templates4cuda32random_full_64_bits_range_kernelIPNS_17CUDAGeneratorImplEEEvRNS_18TensorIteratorBaseET_ENKUlvE_clEvENKUlvE4_clEvEUlP24curandStatePhilox4_32_10E_ZNS1_27distribution_nullary_kernelIdm10ulonglong2S7_SF_ZZZS5_IS7_EvS9_SA_ENKSB_clEvENKSC_clEvEUlmE_EEvS9_T2_RKT3_T4_EUlimE0_EEvlNS_15PhiloxCudaStateET1_SJ_)
        /*0b54*/ 	.word	0x00000026


	//----- nvinfo : EIATTR_FRAME_SIZE
	.align		4
.L_520:
        /*0b58*/ 	.byte	0x04, 0x11
        /*0b5a*/ 	.short	(.L_522 - .L_521)
	.align		4
.L_521:
        /*0b5c*/ 	.word	index@($__internal_44_$__cuda_sm20_div_s64)
        /*0b60*/ 	.word	0x00000000


	//----- nvinfo : EIATTR_FRAME_SIZE
	.align		4
.L_522:
        /*0b64*/ 	.byte	0x04, 0x11
        /*0b66*/ 	.short	(.L_524 - .L_523)
	.align		4
.L_523:
        /*0b68*/ 	.word	index@(_ZN2at6native60_GLOBAL__N__fdc43544_27_DistributionRandomKernel_cu_f88cee4443distribution_elementwise_grid_stride_kernelImLi2EZZZNS0_9templates4cuda32random_full_64_bits_range_kernelIPNS_17CUDAGeneratorImplEEEvRNS_18TensorIteratorBaseET_ENKUlvE_clEvENKUlvE4_clEvEUlP24curandStatePhilox4_32_10E_ZNS1_27distribution_nullary_kernelIdm10ulonglong2S7_SF_ZZZS5_IS7_EvS9_SA_ENKSB_clEvENKSC_clEvEUlmE_EEvS9_T2_RKT3_T4_EUlimE0_EEvlNS_15PhiloxCudaStateET1_SJ_)
        /*0b6c*/ 	.word	0x00000000


	//----- nvinfo : EIATTR_REGCOUNT
	.align		4
.L_524:
        /*0b70*/ 	.byte	0x04, 0x2f
        /*0b72*/ 	.short	(.L_526 - .L_525)
	.align		4
.L_525:
        /*0b74*/ 	.word	index@(_ZN2at6native60_GLOBAL__N__fdc43544_27_DistributionRandomKernel_cu_f88cee4443distribution_elementwise_grid_stride_kernelImLi2EZZZNS0_9templates4cuda32random_full_64_bits_range_kernelIPNS_17CUDAGeneratorImplEEEvRNS_18TensorIteratorBaseET_ENKUlvE_clEvENKUlvE5_clEvEUlP24curandStatePhilox4_32_10E_ZNS1_27distribution_nullary_kernelIfm10ulonglong2S7_SF_ZZZS5_IS7_EvS9_SA_ENKSB_clEvENKSC_clEvEUlmE_EEvS9_T2_RKT3_T4_EUlimE_EEvlNS_15PhiloxCudaStateET1_SJ_)
        /*0b78*/ 	.word	0x00000030


	//----- nvinfo : EIATTR_FRAME_SIZE
	.align		4
.L_526:
        /*0b7c*/ 	.byte	0x04, 0x11
        /*0b7e*/ 	.short	(.L_528 - .L_527)
	.align		4
.L_527:
        /*0b80*/ 	.word	index@($__internal_43_$__cuda_sm20_div_s64)
        /*0b84*/ 	.word	0x00000000


	//----- nvinfo : EIATTR_FRAME_SIZE
	.align		4
.L_528:
        /*0b88*/ 	.byte	0x04, 0x11
        /*0b8a*/ 	.short	(.L_530 - .L_529)
	.align		4
.L_529:
        /*0b8c*/ 	.word	index@(_ZN2at6native60_GLOBAL__N__fdc43544_27_DistributionRandomKernel_cu_f88cee4443distribution_elementwise_grid_stride_kernelImLi2EZZZNS0_9templates4cuda32random_full_64_bits_range_kernelIPNS_17CUDAGeneratorImplEEEvRNS_18TensorIteratorBaseET_ENKUlvE_clEvENKUlvE5_clEvEUlP24curandStatePhilox4_32_10E_ZNS1_27distribution_nullary_kernelIfm10ulonglong2S7_SF_ZZZS5_IS7_EvS9_SA_ENKSB_clEvENKSC_clEvEUlmE_EEvS9_T2_RKT3_T4_EUlimE_EEvlNS_15PhiloxCudaStateET1_SJ_)
        /*0b90*/ 	.word	0x00000000


	//----- nvinfo : EIATTR_REGCOUNT
	.align		4
.L_530:
        /*0b94*/ 	.byte	0x04, 0x2f
        /*0b96*/ 	.short	(.L_532 - .L_531)
	.align		4
.L_531:
        /*0b98*/ 	.word	index@(_ZN2at6native60_GLOBAL__N__fdc43544_27_DistributionRandomKernel_cu_f88cee4443distribution_elementwise_grid_stride_kernelImLi2EZZZNS0_9templates4cuda32random_full_64_bits_range_kernelIPNS_17CUDAGeneratorImplEEEvRNS_18TensorIteratorBaseET_ENKUlvE_clEvENKUlvE5_clEvEUlP24curandStatePhilox4_32_10E_ZNS1_27distribution_nullary_kernelIfm10ulonglong2S7_SF_ZZZS5_IS7_EvS9_SA_ENKSB_clEvENKSC_clEvEUlmE_EEvS9_T2_RKT3_T4_EUlimE0_EEvlNS_15PhiloxCudaStateET1_SJ_)
        /*0b9c*/ 	.word	0x00000026


	//----- nvinfo : EIATTR_FRAME_SIZE
	.align		4
.L_532:
        /*0ba0*/ 	.byte	0x04, 0x11
        /*0ba2*/ 	.short	(.L_534 - .L_533)
	.align		4
.L_533:
        /*0ba4*/ 	.word	index@($__internal_42_$__cuda_sm20_div_s64)
        /*0ba8*/ 	.word	0x00000000


	//----- nvinfo : EIATTR_FRAME_SIZE
	.align		4
.L_534:
        /*0bac*/ 	.byte	0x04, 0x11
        /*0bae*/ 	.short	(.L_536 - .L_535)
	.align		4
.L_535:
        /*0bb0*/ 	.word	index@(_ZN2at6native60_GLOBAL__N__fdc43544_27_DistributionRandomKernel_cu_f88cee4443distribution_elementwise_grid_stride_kernelImLi2EZZZNS0_9templates4cuda32random_full_64_bits_range_kernelIPNS_17CUDAGeneratorImplEEEvRNS_18TensorIteratorBaseET_ENKUlvE_clEvENKUlvE5_clEvEUlP24curandStatePhilox4_32_10E_ZNS1_27distribution_nullary_kernelIfm10ulonglong2S7_SF_ZZZS5_IS7_EvS9_SA_ENKSB_clEvENKSC_clEvEUlmE_EEvS9_T2_RKT3_T4_EUlimE0_EEvlNS_15PhiloxCudaStateET1_SJ_)
        /*0bb4*/ 	.word	0x00000000


	//----- nvinfo : EIATTR_REGCOUNT
	.align		4
.L_536:
        /*0bb8*/ 	.byte	0x04, 0x2f
        /*0bba*/ 	.short	(.L_538 - .L_537)
	.align		4
.L_537:
        /*0bbc*/ 	.word	index@(_ZN2at6native60_GLOBAL__N__fdc43544_27_DistributionRandomKernel_cu_f88cee4443distribution_elementwise_grid_stride_kernelImLi2EZZZNS0_9templates4cuda32random_full_64_bits_range_kernelIPNS_17CUDAGeneratorImplEEEvRNS_18TensorIteratorBaseET_ENKUlvE_clEvENKUlvE6_clEvEUlP24curandStatePhilox4_32_10E_ZNS1_27distribution_nullary_kernelIN3c108BFloat16Em10ulonglong2S7_SF_ZZZS5_IS7_EvS9_SA_ENKSB_clEvENKSC_clEvEUlmE_EEvS9_T2_RKT3_T4_EUlimE_EEvlNS_15PhiloxCudaStateET1_SL_)
        /*0bc0*/ 	.word	0x0000002f


	//----- nvinfo : EIATTR_FRAME_SIZE
	.align		4
.L_538:
        /*0bc4*/ 	.byte	0x04, 0x11
        /*0bc6*/ 	.short	(.L_540 - .L_539)
	.align		4
.L_539:
        /*0bc8*/ 	.word	index@($__internal_41_$__cuda_sm20_div_s64)
        /*0bcc*/ 	.word	0x00000000


	//----- nvinfo : EIATTR_FRAME_SIZE
	.align		4
.L_540:
        /*0bd0*/ 	.byte	0x04, 0x11
        /*0bd2*/ 	.short	(.L_542 - .L_541)
	.align		4
.L_541:
        /*0bd4*/ 	.word	index@(_ZN2at6native60_GLOBAL__N__fdc43544_27_DistributionRandomKernel_cu_f88cee4443distribution_elementwise_grid_stride_kernelImLi2EZZZNS0_9templates4cuda32random_full_64_bits_range_kernelIPNS_17CUDAGeneratorImplEEEvRNS_18TensorIteratorBaseET_ENKUlvE_clEvENKUlvE6_clEvEUlP24curandStatePhilox4_32_10E_ZNS1_27distribution_nullary_kernelIN3c108BFloat16Em10ulonglong2S7_SF_ZZZS5_IS7_EvS9_SA_ENKSB_clEvENKSC_clEvEUlmE_EEvS9_T2_RKT3_T4_EUlimE_EEvlNS_15PhiloxCudaStateET1_SL_)
        /*0bd8*/ 	.word	0x00000000


	//----- nvinfo : EIATTR_REGCOUNT
	.align		4
.L_542:
        /*0bdc*/ 	.byte	0x04, 0x2f
        /*0bde*/ 	.short	(.L_544 - .L_543)
	.align		4
.L_543:
        /*0be0*/ 	.word	index@(_ZN2at6native60_GLOBAL__N__fdc43544_27_DistributionRandomKernel_cu_f88cee4443distribution_elementwise_grid_stride_kernelImLi2EZZZNS0_9templates4cuda32random_full_64_bits_range_kernelIPNS_17CUDAGeneratorImplEEEvRNS_18TensorIteratorBaseET_ENKUlvE_clEvENKUlvE6_clEvEUlP24curandStatePhilox4_32_10E_ZNS1_27distribution_nullary_kernelIN3c108BFloat16Em10ulonglong2S7_SF_ZZZS5_IS7_EvS9_SA_ENKSB_clEvENKSC_clEvEUlmE_EEvS9_T2_RKT3_T4_EUlimE0_EEvlNS_15PhiloxCudaStateET1_SL_)
        /*0be4*/ 	.word	0x00000026


	//----- nvinfo : EIATTR_FRAME_SIZE
	.align		4
.L_544:
        /*0be8*/ 	.byte	0x04, 0x11
        /*0bea*/ 	.short	(.L_546 - .L_545)
	.align		4
.L_545:
        /*0bec*/ 	.word	index@($__internal_40_$__cuda_sm20_div_s64)
        /*0bf0*/ 	.word	0x00000000


	//----- nvinfo : EIATTR_FRAME_SIZE
	.align		4
.L_546:
        /*0bf4*/ 	.byte	0x04, 0x11
        /*0bf6*/ 	.short	(.L_548 - .L_547)
	.align		4
.L_547:
        /*0bf8*/ 	.word	index@(_ZN2at6native60_GLOBAL__N__fdc43544_27_DistributionRandomKernel_cu_f88cee4443distribution_elementwise_grid_stride_kernelImLi2EZZZNS0_9templates4cuda32random_full_64_bits_range_kernelIPNS_17CUDAGeneratorImplEEEvRNS_18TensorIteratorBaseET_ENKUlvE_clEvENKUlvE6_clEvEUlP24curandStatePhilox4_32_10E_ZNS1_27distribution_nullary_kernelIN3c108BFloat16Em10ulonglong2S7_SF_ZZZS5_IS7_EvS9_SA_ENKSB_clEvENKSC_clEvEUlmE_EEvS9_T2_RKT3_T4_EUlimE0_EEvlNS_15PhiloxCudaStateET1_SL_)
        /*0bfc*/ 	.word	0x00000000


	//----- nvinfo : EIATTR_REGCOUNT
	.align		4
.L_548:
        /*0c00*/ 	.byte	0x04, 0x2f
        /*0c02*/ 	.short	(.L_550 - .L_549)
	.align		4
.L_549:
        /*0c04*/ 	.word	index@(_ZN2at6native60_GLOBAL__N__fdc43544_27_DistributionRandomKernel_cu_f88cee4443distribution_elementwise_grid_stride_kernelImLi2EZZZNS0_9templates4cuda13random_kernelIPNS_17CUDAGeneratorImplEEEvRNS_18TensorIteratorBaseET_ENKUlvE_clEvENKUlvE_clEvEUlP24curandStatePhilox4_32_10E_ZNS1_27distribution_nullary_kernelIhm10ulonglong2S7_SF_ZZZS5_IS7_EvS9_SA_ENKSB_clEvENKSC_clEvEUlmE_EEvS9_T2_RKT3_T4_EUlimE_EEvlNS_15PhiloxCudaStateET1_SJ_)
        /*0c08*/ 	.word	0x0000002c


	//----- nvinfo : EIATTR_FRAME_SIZE
	.align		4
.L_550:
        /*0c0c*/ 	.byte	0x04, 0x11
        /*0c0e*/ 	.short	(.L_552 - .L_551)
	.align		4
.L_551:
        /*0c10*/ 	.word	index@($__internal_39_$__cuda_sm20_div_s64)
        /*0c14*/ 	.word	0x00000000


	//----- nvinfo : EIATTR_FRAME_SIZE
	.align		4
.L_552:
        /*0c18*/ 	.byte	0x04, 0x11
        /*0c1a*/ 	.short	(.L_554 - .L_553)
	.align		4
.L_553:
        /*0c1c*/ 	.word	index@(_ZN2at6native60_GLOBAL__N__fdc43544_27_DistributionRandomKernel_cu_f88cee4443distribution_elementwise_grid_stride_kernelImLi2EZZZNS0_9templates4cuda13random_kernelIPNS_17CUDAGeneratorImplEEEvRNS_18TensorIteratorBaseET_ENKUlvE_clEvENKUlvE_clEvEUlP24curandStatePhilox4_32_10E_ZNS1_27distribution_nullary_kernelIhm10ulonglong2S7_SF_ZZZS5_IS7_EvS9_SA_ENKSB_clEvENKSC_clEvEUlmE_EEvS9_T2_RKT3_T4_EUlimE_EEvlNS_15PhiloxCudaStateET1_SJ_)
        /*0c20*/ 	.word	0x00000000


	//----- nvinfo : EIATTR_REGCOUNT
	.align		4
.L_554:
        /*0c24*/ 	.byte	0x04, 0x2f
        /*0c26*/ 	.short	(.L_556 - .L_555)
	.align		4
.L_555:
        /*0c28*/ 	.word	index@(_ZN2at6native60_GLOBAL__N__fdc43544_27_DistributionRandomKernel_cu_f88cee4443distribution_elementwise_grid_stride_kernelImLi2EZZZNS0_9templates4cuda13random_kernelIPNS_17CUDAGeneratorImplEEEvRNS_18TensorIteratorBaseET_ENKUlvE_clEvENKUlvE_clEvEUlP24curandStatePhilox4_32_10E_ZNS1_27distribution_nullary_kernelIhm10ulonglong2S7_SF_ZZZS5_IS7_EvS9_SA_ENKSB_clEvENKSC_clEvEUlmE_EEvS9_T2_RKT3_T4_EUlimE0_EEvlNS_15PhiloxCudaStateET1_SJ_)
        /*0c2c*/ 	.word	0x00000024


	//----- nvinfo : EIATTR_FRAME_SIZE
	.align		4
.L_556:
        /*0c30*/ 	.byte	0x04, 0x11
        /*0c32*/ 	.short	(.L_558 - .L_557)
	.align		4
.L_557:
        /*0c34*/ 	.word	index@($__internal_38_$__cuda_sm20_div_s64)
        /*0c38*/ 	.word	0x00000000


	//----- nvinfo : EIATTR_FRAME_SIZE
	.align		4
.L_558:
        /*0c3c*/ 	.byte	0x04, 0x11
        /*0c3e*/ 	.short	(.L_560 - .L_559)
	.align		4
.L_559:
        /*0c40*/ 	.word	index@(_ZN2at6native60_GLOBAL__N__fdc43544_27_DistributionRandomKernel_cu_f88cee4443distribution_elementwise_grid_stride_kernelImLi2EZZZNS0_9templates4cuda13random_kernelIPNS_17CUDAGeneratorImplEEEvRNS_18TensorIteratorBaseET_ENKUlvE_clEvENKUlvE_clEvEUlP24curandStatePhilox4_32_10E_ZNS1_27distribution_nullary_kernelIhm10ulonglong2S7_SF_ZZZS5_IS7_EvS9_SA_ENKSB_clEvENKSC_clEvEUlmE_EEvS9_T2_RKT3_T4_EUlimE0_EEvlNS_15PhiloxCudaStateET1_SJ_)
        /*0c44*/ 	.word	0x00000000


	//----- nvinfo : EIATTR_REGCOUNT
	.align		4
.L_560:
        /*0c48*/ 	.byte	0x04, 0x2f
        /*0c4a*/ 	.short	(.L_562 - .L_561)
	.align		4
.L_561:
        /*0c4c*/ 	.word	index@(_ZN2at6native60_GLOBAL__N__fdc43544_27_DistributionRandomKernel_cu_f88cee4443distribution_elementwise_grid_stride_kernelIjLi4EZZZNS0_9templates4cuda13random_kernelIPNS_17CUDAGeneratorImplEEEvRNS_18TensorIteratorBaseET_ENKUlvE_clEvENKUlvE_clEvEUlP24curandStatePhilox4_32_10E0_ZNS1_27distribution_nullary_kernelIhj5uint4S7_SF_ZZZS5_IS7_EvS9_SA_ENKSB_clEvENKSC_clEvEUljE_EEvS9_T2_RKT3_T4_EUlijE_EEvlNS_15PhiloxCudaStateET1_SJ_)
        /*0c50*/ 	.word	0x00000034


	//----- nvinfo : EIATTR_FRAME_SIZE
	.align		4
.L_562:
        /*0c54*/ 	.byte	0x04, 0x11
        /*0c56*/ 	.short	(.L_564 - .L_563)
	.align		4
.L_563:
        /*0c58*/ 	.word	index@($__internal_37_$__cuda_sm20_div_s64)
        /*0c5c*/ 	.word	0x00000000


	//----- nvinfo : EIATTR_FRAME_SIZE
	.align		4
.L_564:
        /*0c60*/ 	.byte	0x04, 0x11
        /*0c62*/ 	.short	(.L_566 - .L_565)
	.align		4
.L_565:
        /*0c64*/ 	.word	index@(_ZN2at6native60_GLOBAL__N__fdc43544_27_DistributionRandomKernel_cu_f88cee4443distribution_elementwise_grid_stride_kernelIjLi4EZZZNS0_9templates4cuda13random_kernelIPNS_17CUDAGeneratorImplEEEvRNS_18TensorIteratorBaseET_ENKUlvE_clEvENKUlvE_clEvEUlP24curandStatePhilox4_32_10E0_ZNS1_27distribution_nullary_kernelIhj5uint4S7_SF_ZZZS5_IS7_EvS9_SA_ENKSB_clEvENKSC_clEvEUljE_EEvS9_T2_RKT3_T4_EUlijE_EEvlNS_15PhiloxCudaStateET1_SJ_)
        /*0c68*/ 	.word	0x00000000


	//----- nvinfo : EIATTR_REGCOUNT
	.align		4
.L_566:
        /*0c6c*/ 	.byte	0x04, 0x2f
        /*0c6e*/ 	.short	(.L_568 - .L_567)
	.align		4
.L_567:
        /*0c70*/ 	.word	index@(_ZN2at6native60_GLOBAL__N__fdc43544_27_DistributionRandomKernel_cu_f88cee4443distribution_elementwise_grid_stride_kernelIjLi4EZZZNS0_9templates4cuda13random_kernelIPNS_17CUDAGeneratorImplEEEvRNS_18TensorIteratorBaseET_ENKUlvE_clEvENKUlvE_clEvEUlP24curandStatePhilox4_32_10E0_ZNS1_27distribution_nullary_kernelIhj5uint4S7_SF_ZZZS5_IS7_EvS9_SA_ENKSB_clEvENKSC_clEvEUljE_EEvS9_T2_RKT3_T4_EUlijE0_EEvlNS_15PhiloxCudaStateET1_SJ_)
        /*0c74*/ 	.word	0x00000028


	//----- nvinfo : EIATTR_FRAME_SIZE
	.align		4
.L_568:
        /*0c78*/ 	.byte	0x04, 0x11
        /*0c7a*/ 	.short	(.L_570 - .L_569)
	.align		4
.L_569:
        /*0c7c*/ 	.word	index@($__internal_36_$__cuda_sm20_div_s64)
        /*0c80*/ 	.word	0x00000000


	//----- nvinfo : EIATTR_FRAME_SIZE
	.align		4
.L_570:
        /*0c84*/ 	.byte	0x04, 0x11
        /*0c86*/ 	.short	(.L_572 - .L_571)
	.align		4
.L_571:
        /*0c88*/ 	.word	index@(_ZN2at6native60_GLOBAL__N__fdc43544_27_DistributionRandomKernel_cu_f88cee4443distribution_elementwise_grid_stride_kernelIjLi4EZZZNS0_9templates4cuda13random_kernelIPNS_17CUDAGeneratorImplEEEvRNS_18TensorIteratorBaseET_ENKUlvE_clEvENKUlvE_clEvEUlP24curandStatePhilox4_32_10E0_ZNS1_27distribution_nullary_kernelIhj5uint4S7_SF_ZZZS5_IS7_EvS9_SA_ENKSB_clEvENKSC_clEvEUljE_EEvS9_T2_RKT3_T4_EUlijE0_EEvlNS_15PhiloxCudaStateET1_SJ_)
        /*0c8c*/ 	.word	0x00000000


	//----- nvinfo : EIATTR_REGCOUNT
	.align		4
.L_572:
        /*0c90*/ 	.byte	0x04, 0x2f
        /*0c92*/ 	.short	(.L_574 - .L_573)
	.align		4
.L_573:
        /*0c94*/ 	.word	index@(_ZN2at6native60_GLOBAL__N__fdc43544_27_DistributionRandomKernel_cu_f88cee4443distribution_elementwise_grid_stride_kernelImLi2EZZZNS0_9templates4cuda13random_kernelIPNS_17CUDAGeneratorImplEEEvRNS_18TensorIteratorBaseET_ENKUlvE_clEvENKUlvE0_clEvEUlP24curandStatePhilox4_32_10E_ZNS1_27distribution_nullary_kernelIam10ulonglong2S7_SF_ZZZS5_IS7_EvS9_SA_ENKSB_clEvENKSC_clEvEUlmE_EEvS9_T2_RKT3_T4_EUlimE_EEvlNS_15PhiloxCudaStateET1_SJ_)
        /*0c98*/ 	.word	0x0000002e


	//----- nvinfo : EIATTR_FRAME_SIZE
	.align		4
.L_574:
        /*0c9c*/ 	.byte	0x04, 0x11
        /*0c9e*/ 	.short	(.L_576 - .L_575)
	.align		4
.L_575:
        /*0ca0*/ 	.word	index@($__internal_35_$__cuda_sm20_div_s64)
        /*0ca4*/ 	.word	0x00000000


	//----- nvinfo : EIATTR_FRAME_SIZE
	.align		4
.L_576:
        /*0ca8*/ 	.byte	0x04, 0x11
        /*0caa*/ 	.short	(.L_578 - .L_577)
	.align		4
.L_577:
        /*0cac*/ 	.word	index@(_ZN2at6native60_GLOBAL__N__fdc43544_27_DistributionRandomKernel_cu_f88cee4443distribution_elementwise_grid_stride_kernelImLi2EZZZNS0_9templates4cuda13random_kernelIPNS_17CUDAGeneratorImplEEEvRNS_18TensorIteratorBaseET_ENKUlvE_clEvENKUlvE0_clEvEUlP24curandStatePhilox4_32_10E_ZNS1_27distribution_nullary_kernelIam10ulonglong2S7_SF_ZZZS5_IS7_EvS9_SA_ENKSB_clEvENKSC_clEvEUlmE_EEvS9_T2_RKT3_T4_EUlimE_EEvlNS_15PhiloxCudaStateET1_SJ_)
        /*0cb0*/ 	.word	0x00000000


	//----- nvinfo : EIATTR_REGCOUNT
	.align		4
.L_578:
        /*0cb4*/ 	.byte	0x04, 0x2f
        /*0cb6*/ 	.short	(.L_580 - .L_579)
	.align		4
.L_579:
        /*0cb8*/ 	.word	index@(_ZN2at6native60_GLOBAL__N__fdc43544_27_DistributionRandomKernel_cu_f88cee4443distribution_elementwise_grid_stride_kernelImLi2EZZZNS0_9templates4cuda13random_kernelIPNS_17CUDAGeneratorImplEEEvRNS_18TensorIteratorBaseET_ENKUlvE_clEvENKUlvE0_clEvEUlP24curandStatePhilox4_32_10E_ZNS1_27distribution_nullary_kernelIam10ulonglong2S7_SF_ZZZS5_IS7_EvS9_SA_ENKSB_clEvENKSC_clEvEUlmE_EEvS9_T2_RKT3_T4_EUlimE0_EEvlNS_15PhiloxCudaStateET1_SJ_)
        /*0cbc*/ 	.word	0x00000024


	//----- nvinfo : EIATTR_FRAME_SIZE
	.align		4
.L_580:
        /*0cc0*/ 	.byte	0x04, 0x11
        /*0cc2*/ 	.short	(.L_582 - .L_581)
	.align		4
.L_581:
        /*0cc4*/ 	.word	index@($__internal_34_$__cuda_sm20_div_s64)
        /*0cc8*/ 	.word	0x00000000


	//----- nvinfo : EIATTR_FRAME_SIZE
	.align		4
.L_582:
        /*0ccc*/ 	.byte	0x04, 0x11
        /*0cce*/ 	.short	(.L_584 - .L_583)
	.align		4
.L_583:
        /*0cd0*/ 	.word	index@(_ZN2at6native60_GLOBAL__N__fdc43544_27_DistributionRandomKernel_cu_f88cee4443distribution_elementwise_grid_stride_kernelImLi2EZZZNS0_9templates4cuda13random_kernelIPNS_17CUDAGeneratorImplEEEvRNS_18TensorIteratorBaseET_ENKUlvE_clEvENKUlvE0_clEvEUlP24curandStatePhilox4_32_10E_ZNS1_27distribution_nullary_kernelIam10ulonglong2S7_SF_ZZZS5_IS7_EvS9_SA_ENKSB_clEvENKSC_clEvEUlmE_EEvS9_T2_RKT3_T4_EUlimE0_EEvlNS_15PhiloxCudaStateET1_SJ_)
        /*0cd4*/ 	.word	0x00000000


	//----- nvinfo : EIATTR_REGCOUNT
	.align		4
.L_584:
        /*0cd8*/ 	.byte	0x04, 0x2f
        /*0cda*/ 	.short	(.L_586 - .L_585)
	.align		4
.L_585:
        /*0cdc*/ 	.word	index@(_ZN2at6native60_GLOBAL__N__fdc43544_27_DistributionRandomKernel_cu_f88cee4443distribution_elementwise_grid_stride_kernelIjLi4EZZZNS0_9templates4cuda13random_kernelIPNS_17CUDAGeneratorImplEEEvRNS_18TensorIteratorBaseET_ENKUlvE_clEvENKUlvE0_clEvEUlP24curandStatePhilox4_32_10E0_ZNS1_27distribution_nullary_kernelIaj5uint4S7_SF_ZZZS5_IS7_EvS9_SA_ENKSB_clEvENKSC_clEvEUljE_EEvS9_T2_RKT3_T4_EUlijE_EEvlNS_15PhiloxCudaStateET1_SJ_)
        /*0ce0*/ 	.word	0x00000030


	//----- nvinfo : EIATTR_FRAME_SIZE
	.align		4
.L_586:
        /*0ce4*/ 	.byte	0x04, 0x11
        /*0ce6*/ 	.short	(.L_588 - .L_587)
	.align		4
.L_587:
        /*0ce8*/ 	.word	index@($__internal_33_$__cuda_sm20_div_s64)
        /*0cec*/ 	.word	0x00000000


	//----- nvinfo : EIATTR_FRAME_SIZE
	.align		4
.L_588:
        /*0cf0*/ 	.byte	0x04, 0x11
        /*0cf2*/ 	.short	(.L_590 - .L_589)
	.align		4
.L_589:
        /*0cf4*/ 	.word	index@(_ZN2at6native60_GLOBAL__N__fdc43544_27_DistributionRandomKernel_cu_f88cee4443distribution_elementwise_grid_stride_kernelIjLi4EZZZNS0_9templates4cuda13random_kernelIPNS_17CUDAGeneratorImplEEEvRNS_18TensorIteratorBaseET_ENKUlvE_clEvENKUlvE0_clEvEUlP24curandStatePhilox4_32_10E0_ZNS1_27distribution_nullary_kernelIaj5uint4S7_SF_ZZZS5_IS7_EvS9_SA_ENKSB_clEvENKSC_clEvEUljE_EEvS9_T2_RKT3_T4_EUlijE_EEvlNS_15PhiloxCudaStateET1_SJ_)
        /*0cf8*/ 	.word	0x00000000


	//----- nvinfo : EIATTR_REGCOUNT
	.align		4
.L_590:
        /*0cfc*/ 	.byte	0x04, 0x2f
        /*0cfe*/ 	.short	(.L_592 - .L_591)
	.align		4
.L_591:
        /*0d00*/ 	.word	index@(_ZN2at6native60_GLOBAL__N__fdc43544_27_DistributionRandomKernel_cu_f88cee4443distribution_elementwise_grid_stride_kernelIjLi4EZZZNS0_9templates4cuda13random_kernelIPNS_17CUDAGeneratorImplEEEvRNS_18TensorIteratorBaseET_ENKUlvE_clEvENKUlvE0_clEvEUlP24curandStatePhilox4_32_10E0_ZNS1_27distribution_nullary_kernelIaj5uint4S7_SF_ZZZS5_IS7_EvS9_SA_ENKSB_clEvENKSC_clEvEUljE_EEvS9_T2_RKT3_T4_EUlijE0_EEvlNS_15PhiloxCudaStateET1_SJ_)
        /*0d04*/ 	.word	0x00000028


	//----- nvinfo : EIATTR_FRAME_SIZE
	.align		4
.L_592:
        /*0d08*/ 	.byte	0x04, 0x11
        /*0d0a*/ 	.short	(.L_594 - .L_593)
	.align		4
.L_593:
        /*0d0c*/ 	.word	index@($__internal_32_$__cuda_sm20_div_s64)
        /*0d10*/ 	.word	0x00000000


	//----- nvinfo : EIATTR_FRAME_SIZE
	.align		4
.L_594:
        /*0d14*/ 	.byte	0x04, 0x11
        /*0d16*/ 	.short	(.L_596 - .L_595)
	.align		4
.L_595:
        /*0d18*/ 	.word	index@(_ZN2at6native60_GLOBAL__N__fdc43544_27_DistributionRandomKernel_cu_f88cee4443distribution_elementwise_grid_stride_kernelIjLi4EZZZNS0_9templates4cuda13random_kernelIPNS_17CUDAGeneratorImplEEEvRNS_18TensorIteratorBaseET_ENKUlvE_clEvENKUlvE0_clEvEUlP24curandStatePhilox4_32_10E0_ZNS1_27distribution_nullary_kernelIaj5uint4S7_SF_ZZZS5_IS7_EvS9_SA_ENKSB_clEvENKSC_clEvEUljE_EEvS9_T2_RKT3_T4_EUlijE0_EEvlNS_15PhiloxCudaStateET1_SJ_)
        /*0d1c*/ 	.word	0x00000000


	//----- nvinfo : EIATTR_REGCOUNT
	.align		4
.L_596:
        /*0d20*/ 	.byte	0x04, 0x2f
        /*0d22*/ 	.short	(.L_598 - .L_597)
	.align		4
.L_597:
        /*0d24*/ 	.word	index@(_ZN2at6native60_GLOBAL__N__fdc43544_27_DistributionRandomKernel_cu_f88cee4443distribution_elementwise_grid_stride_kernelImLi2EZZZNS0_9templates4cuda13random_kernelIPNS_17CUDAGeneratorImplEEEvRNS_18TensorIteratorBaseET_ENKUlvE_clEvENKUlvE1_clEvEUlP24curandStatePhilox4_32_10E_ZNS1_27distribution_nullary_kernelIim10ulonglong2S7_SF_ZZZS5_IS7_EvS9_SA_ENKSB_clEvENKSC_clEvEUlmE_EEvS9_T2_RKT3_T4_EUlimE_EEvlNS_15PhiloxCudaStateET1_SJ_)
        /*0d28*/ 	.word	0x0000002e


	//----- nvinfo : EIATTR_FRAME_SIZE
	.align		4
.L_598:
        /*0d2c*/ 	.byte	0x04, 0x11
        /*0d2e*/ 	.short	(.L_600 - .L_599)
	.align		4
.L_599:
        /*0d30*/ 	.word	index@($__internal_31_$__cuda_sm20_div_s64)
        /*0d34*/ 	.word	0x00000000


	//----- nvinfo : EIATTR_FRAME_SIZE
	.align		4
.L_600:
        /*0d38*/ 	.byte	0x04, 0x11
        /*0d3a*/ 	.short	(.L_602 - .L_601)
	.align		4
.L_601:
        /*0d3c*/ 	.word	index@(_ZN2at6native60_GLOBAL__N__fdc43544_27_DistributionRandomKernel_cu_f88cee4443distribution_elementwise_grid_stride_kernelImLi2EZZZNS0_9templates4cuda13random_kernelIPNS_17CUDAGeneratorImplEEEvRNS_18TensorIteratorBaseET_ENKUlvE_clEvENKUlvE1_clEvEUlP24curandStatePhilox4_32_10E_ZNS1_27distribution_nullary_kernelIim10ulonglong2S7_SF_ZZZS5_IS7_EvS9_SA_ENKSB_clEvENKSC_clEvEUlmE_EEvS9_T2_RKT3_T4_EUlimE_EEvlNS_15PhiloxCudaStateET1_SJ_)
        /*0d40*/ 	.word	0x00000000


	//----- nvinfo : EIATTR_REGCOUNT
	.align		4
.L_602:
        /*0d44*/ 	.byte	0x04, 0x2f
        /*0d46*/ 	.short	(.L_604 - .L_603)
	.align		4
.L_603:
        /*0d48*/ 	.word	index@(_ZN2at6native60_GLOBAL__N__fdc43544_27_DistributionRandomKernel_cu_f88cee4443distribution_elementwise_grid_stride_kernelImLi2EZZZNS0_9templates4cuda13random_kernelIPNS_17CUDAGeneratorImplEEEvRNS_18TensorIteratorBaseET_ENKUlvE_clEvENKUlvE1_clEvEUlP24curandStatePhilox4_32_10E_ZNS1_27distribution_nullary_kernelIim10ulonglong2S7_SF_ZZZS5_IS7_EvS9_SA_ENKSB_clEvENKSC_clEvEUlmE_EEvS9_T2_RKT3_T4_EUlimE0_EEvlNS_15PhiloxCudaStateET1_SJ_)
        /*0d4c*/ 	.word	0x00000024


	//----- nvinfo : EIATTR_FRAME_SIZE
	.align		4
.L_604:
        /*0d50*/ 	.byte	0x04, 0x11
        /*0d52*/ 	.short	(.L_606 - .L_605)
	.align		4
.L_605:
        /*0d54*/ 	.word	index@($__internal_30_$__cuda_sm20_div_s64)
        /*0d58*/ 	.word	0x00000000


	//----- nvinfo : EIATTR_FRAME_SIZE
	.align		4
.L_606:
        /*0d5c*/ 	.byte	0x04, 0x11
        /*0d5e*/ 	.short	(.L_608 - .L_607)
	.align		4
.L_607:
        /*0d60*/ 	.word	index@(_ZN2at6native60_GLOBAL__N__fdc43544_27_DistributionRandomKernel_cu_f88cee4443distribution_elementwise_grid_stride_kernelImLi2EZZZNS0_9templates4cuda13random_kernelIPNS_17CUDAGeneratorImplEEEvRNS_18TensorIteratorBaseET_ENKUlvE_clEvENKUlvE1_clEvEUlP24curandStatePhilox4_32_10E_ZNS1_27distribution_nullary_kernelIim10ulonglong2S7_SF_ZZZS5_IS7_EvS9_SA_ENKSB_clEvENKSC_clEvEUlmE_EEvS9_T2_RKT3_T4_EUlimE0_EEvlNS_15PhiloxCudaStateET1_SJ_)
        /*0d64*/ 	.word	0x00000000


	//----- nvinfo : EIATTR_REGCOUNT
	.align		4
.L_608:
        /*0d68*/ 	.byte	0x04, 0x2f
        /*0d6a*/ 	.short	(.L_610 - .L_609)
	.align		4
.L_609:
        /*0d6c*/ 	.word	index@(_ZN2at6native60_GLOBAL__N__fdc43544_27_DistributionRandomKernel_cu_f88cee4443distribution_elementwise_grid_stride_kernelIjLi4EZZZNS0_9templates4cuda13random_kernelIPNS_17CUDAGeneratorImplEEEvRNS_18TensorIteratorBaseET_ENKUlvE_clEvENKUlvE1_clEvEUlP24curandStatePhilox4_32_10E0_ZNS1_27distribution_nullary_kernelIij5uint4S7_SF_ZZZS5_IS7_EvS9_SA_ENKSB_clEvENKSC_clEvEUljE_EEvS9_T2_RKT3_T4_EUlijE_EEvlNS_15PhiloxCudaStateET1_SJ_)
        /*0d70*/ 	.word	0x00000030


	//----- nvinfo : EIATTR_FRAME_SIZE
	.align		4
.L_610:
        /*0d74*/ 	.byte	0x04, 0x11
        /*0d76*/ 	.short	(.L_612 - .L_611)
	.align		4
.L_611:
        /*0d78*/ 	.word	index@($__internal_29_$__cuda_sm20_div_s64)
        /*0d7c*/ 	.word	0x00000000


	//----- nvinfo : EIATTR_FRAME_SIZE
	.align		4
.L_612:
        /*0d80*/ 	.byte	0x04, 0x11
        /*0d82*/ 	.short	(.L_614 - .L_613)
	.align		4
.L_613:
        /*0d84*/ 	.word	index@(_ZN2at6native60_GLOBAL__N__fdc43544_27_DistributionRandomKernel_cu_f88cee4443distribution_elementwise_grid_stride_kernelIjLi4EZZZNS0_9templates4cuda13random_kernelIPNS_17CUDAGeneratorImplEEEvRNS_18TensorIteratorBaseET_ENKUlvE_clEvENKUlvE1_clEvEUlP24curandStatePhilox4_32_10E0_ZNS1_27distribution_nullary_kernelIij5uint4S7_SF_ZZZS5_IS7_EvS9_SA_ENKSB_clEvENKSC_clEvEUljE_EEvS9_T2_RKT3_T4_EUlijE_EEvlNS_15PhiloxCudaStateET1_SJ_)
        /*0d88*/ 	.word	0x00000000


	//----- nvinfo : EIATTR_REGCOUNT
	.align		4
.L_614:
        /*0d8c*/ 	.byte	0x04, 0x2f
        /*0d8e*/ 	.short	(.L_616 - .L_615)
	.align		4
.L_615:
        /*0d90*/ 	.word	index@(_ZN2at6native60_GLOBAL__N__fdc43544_27_DistributionRandomKernel_cu_f88cee4443distribution_elementwise_grid_stride_kernelIjLi4EZZZNS0_9templates4cuda13random_kernelIPNS_17CUDAGeneratorImplEEEvRNS_18TensorIteratorBaseET_ENKUlvE_clEvENKUlvE1_clEvEUlP24curandStatePhilox4_32_10E0_ZNS1_27distribution_nullary_kernelIij5uint4S7_SF_ZZZS5_IS7_EvS9_SA_ENKSB_clEvENKSC_clEvEUljE_EEvS9_T2_RKT3_T4_EUlijE0_EEvlNS_15PhiloxCudaStateET1_SJ_)
        /*0d94*/ 	.word	0x00000028


	//----- nvinfo : EIATTR_FRAME_SIZE
	.align		4
.L_616:
        /*0d98*/ 	.byte	0x04, 0x11
        /*0d9a*/ 	.short	(.L_618 - .L_617)
	.align		4
.L_617:
        /*0d9c*/ 	.word	index@($__internal_28_$__cuda_sm20_div_s64)
        /*0da0*/ 	.word	0x00000000


	//----- nvinfo : EIATTR_FRAME_SIZE
	.align		4
.L_618:
        /*0da4*/ 	.byte	0x04, 0x11
        /*0da6*/ 	.short	(.L_620 - .L_619)
	.align		4
.L_619:
        /*0da8*/ 	.word	index@(_ZN2at6native60_GLOBAL__N__fdc43544_27_DistributionRandomKernel_cu_f88cee4443distribution_elementwise_grid_stride_kernelIjLi4EZZZNS0_9templates4cuda13random_kernelIPNS_17CUDAGeneratorImplEEEvRNS_18TensorIteratorBaseET_ENKUlvE_clEvENKUlvE1_clEvEUlP24curandStatePhilox4_32_10E0_ZNS1_27distribution_nullary_kernelIij5uint4S7_SF_ZZZS5_IS7_EvS9_SA_ENKSB_clEvENKSC_clEvEUljE_EEvS9_T2_RKT3_T4_EUlijE0_EEvlNS_15PhiloxCudaStateET1_SJ_)
        /*0dac*/ 	.word	0x00000000


	//----- nvinfo : EIATTR_REGCOUNT
	.align		4
.L_620:
        /*0db0*/ 	.byte	0x04, 0x2f
        /*0db2*/ 	.short	(.L_622 - .L_621)
	.align		4
.L_621:
        /*0db4*/ 	.word	index@(_ZN2at6native60_GLOBAL__N__fdc43544_27_DistributionRandomKernel_cu_f88cee4443distribution_elementwise_grid_stride_kernelImLi2EZZZNS0_9templates4cuda13random_kernelIPNS_17CUDAGeneratorImplEEEvRNS_18TensorIteratorBaseET_ENKUlvE_clEvENKUlvE2_clEvEUlP24curandStatePhilox4_32_10E_ZNS1_27distribution_nullary_kernelIlm10ulonglong2S7_SF_ZZZS5_IS7_EvS9_SA_ENKSB_clEvENKSC_clEvEUlmE_EEvS9_T2_RKT3_T4_EUlimE_EEvlNS_15PhiloxCudaStateET1_SJ_)
        /*0db8*/ 	.word	0x00000030


	//----- nvinfo : EIATTR_FRAME_SIZE
	.align		4
.L_622:
        /*0dbc*/ 	.byte	0x04, 0x11
        /*0dbe*/ 	.short	(.L_624 - .L_623)
	.align		4
.L_623:
        /*0dc0*/ 	.word	index@($__internal_27_$__cuda_sm20_div_s64)
        /*0dc4*/ 	.word	0x00000000


	//----- nvinfo : EIATTR_FRAME_SIZE
	.align		4
.L_624:
        /*0dc8*/ 	.byte	0x04, 0x11
        /*0dca*/ 	.short	(.L_626 - .L_625)
	.align		4
.L_625:
        /*0dcc*/ 	.word	index@(_ZN2at6native60_GLOBAL__N__fdc43544_27_DistributionRandomKernel_cu_f88cee4443distribution_elementwise_grid_stride_kernelImLi2EZZZNS0_9templates4cuda13random_kernelIPNS_17CUDAGeneratorImplEEEvRNS_18TensorIteratorBaseET_ENKUlvE_clEvENKUlvE2_clEvEUlP24curandStatePhilox4_32_10E_ZNS1_27distribution_nullary_kernelIlm10ulonglong2S7_SF_ZZZS5_IS7_EvS9_SA_ENKSB_clEvENKSC_clEvEUlmE_EEvS9_T2_RKT3_T4_EUlimE_EEvlNS_15PhiloxCudaStateET1_SJ_)
        /*0dd0*/ 	.word	0x00000000


	//----- nvinfo : EIATTR_REGCOUNT
	.align		4
.L_626:
        /*0dd4*/ 	.byte	0x04, 0x2f
        /*0dd6*/ 	.short	(.L_628 - .L_627)
	.align		4
.L_627:
        /*0dd8*/ 	.word	index@(_ZN2at6native60_GLOBAL__N__fdc43544_27_DistributionRandomKernel_cu_f88cee4443distribution_elementwise_grid_stride_kernelImLi2EZZZNS0_9templates4cuda13random_kernelIPNS_17CUDAGeneratorImplEEEvRNS_18TensorIteratorBaseET_ENKUlvE_clEvENKUlvE2_clEvEUlP24curandStatePhilox4_32_10E_ZNS1_27distribution_nullary_kernelIlm10ulonglong2S7_SF_ZZZS5_IS7_EvS9_SA_ENKSB_clEvENKSC_clEvEUlmE_EEvS9_T2_RKT3_T4_EUlimE0_EEvlNS_15PhiloxCudaStateET1_SJ_)
        /*0ddc*/ 	.word	0x00000026


	//----- nvinfo : EIATTR_FRAME_SIZE
	.align		4
.L_628:
        /*0de0*/ 	.byte	0x04, 0x11
        /*0de2*/ 	.short	(.L_630 - .L_629)
	.align		4
.L_629:
        /*0de4*/ 	.word	index@($__internal_26_$__cuda_sm20_div_s64)
        /*0de8*/ 	.word	0x00000000


	//----- nvinfo : EIATTR_FRAME_SIZE
	.align		4
.L_630:
        /*0dec*/ 	.byte	0x04, 0x11
        /*0dee*/ 	.short	(.L_632 - .L_631)
	.align		4
.L_631:
        /*0df0*/ 	.word	index@(_ZN2at6native60_GLOBAL__N__fdc43544_27_DistributionRandomKernel_cu_f88cee4443distribution_elementwise_grid_stride_kernelImLi2EZZZNS0_9templates4cuda13random_kernelIPNS_17CUDAGeneratorImplEEEvRNS_18TensorIteratorBaseET_ENKUlvE_clEvENKUlvE2_clEvEUlP24curandStatePhilox4_32_10E_ZNS1_27distribution_nullary_kernelIlm10ulonglong2S7_SF_ZZZS5_IS7_EvS9_SA_ENKSB_clEvENKSC_clEvEUlmE_EEvS9_T2_RKT3_T4_EUlimE0_EEvlNS_15PhiloxCudaStateET1_SJ_)
        /*0df4*/ 	.word	0x00000000


	//----- nvinfo : EIATTR_REGCOUNT
	.align		4
.L_632:
        /*0df8*/ 	.byte	0x04, 0x2f
        /*0dfa*/ 	.short	(.L_634 - .L_633)
	.align		4
.L_633:
        /*0dfc*/ 	.word	index@(_ZN2at6native60_GLOBAL__N__fdc43544_27_DistributionRandomKernel_cu_f88cee4443distribution_elementwise_grid_stride_kernelIjLi4EZZZNS0_9templates4cuda13random_kernelIPNS_17CUDAGeneratorImplEEEvRNS_18TensorIteratorBaseET_ENKUlvE_clEvENKUlvE2_clEvEUlP24curandStatePhilox4_32_10E0_ZNS1_27distribution_nullary_kernelIlj5uint4S7_SF_ZZZS5_IS7_EvS9_SA_ENKSB_clEvENKSC_clEvEUljE_EEvS9_T2_RKT3_T4_EUlijE_EEvlNS_15PhiloxCudaStateET1_SJ_)
        /*0e00*/ 	.word	0x00000034


	//----- nvinfo : EIATTR_FRAME_SIZE
	.align		4
.L_634:
        /*0e04*/ 	.byte	0x04, 0x11
        /*0e06*/ 	.short	(.L_636 - .L_635)
	.align		4
.L_635:
        /*0e08*/ 	.word	index@($__internal_25_$__cuda_sm20_div_s64)
        /*0e0c*/ 	.word	0x00000000


	//----- nvinfo : EIATTR_FRAME_SIZE
	.align		4
.L_636:
        /*0e10*/ 	.byte	0x04, 0x11
        /*0e12*/ 	.short	(.L_638 - .L_637)
	.align		4
.L_637:
        /*0e14*/ 	.word	index@(_ZN2at6native60_GLOBAL__N__fdc43544_27_DistributionRandomKernel_cu_f88cee4443distribution_elementwise_grid_stride_kernelIjLi4EZZZNS0_9templates4cuda13random_kernelIPNS_17CUDAGeneratorImplEEEvRNS_18TensorIteratorBaseET_ENKUlvE_clEvENKUlvE2_clEvEUlP24curandStatePhilox4_32_10E0_ZNS1_27distribution_nullary_kernelIlj5uint4S7_SF_ZZZS5_IS7_EvS9_SA_ENKSB_clEvENKSC_clEvEUljE_EEvS9_T2_RKT3_T4_EUlijE_EEvlNS_15PhiloxCudaStateET1_SJ_)
        /*0e18*/ 	.word	0x00000000


	//----- nvinfo : EIATTR_REGCOUNT
	.align		4
.L_638:
        /*0e1c*/ 	.byte	0x04, 0x2f
        /*0e1e*/ 	.short	(.L_640 - .L_639)
	.align		4
.L_639:
        /*0e20*/ 	.word	index@(_ZN2at6native60_GLOBAL__N__fdc43544_27_DistributionRandomKernel_cu_f88cee4443distribution_elementwise_grid_stride_kernelIjLi4EZZZNS0_9templates4cuda13random_kernelIPNS_17CUDAGeneratorImplEEEvRNS_18TensorIteratorBaseET_ENKUlvE_clEvENKUlvE2_clEvEUlP24curandStatePhilox4_32_10E0_ZNS1_27distribution_nullary_kernelIlj5uint4S7_SF_ZZZS5_IS7_EvS9_SA_ENKSB_clEvENKSC_clEvEUljE_EEvS9_T2_RKT3_T4_EUlijE0_EEvlNS_15PhiloxCudaStateET1_SJ_)
        /*0e24*/ 	.word	0x00000028


	//----- nvinfo : EIATTR_FRAME_SIZE
	.align		4
.L_640:
        /*0e28*/ 	.byte	0x04, 0x11
        /*0e2a*/ 	.short	(.L_642 - .L_641)
	.align		4
.L_641:
        /*0e2c*/ 	.word	index@($__internal_24_$__cuda_sm20_div_s64)
        /*0e30*/ 	.word	0x00000000


	//----- nvinfo : EIATTR_FRAME_SIZE
	.align		4
.L_642:
        /*0e34*/ 	.byte	0x04, 0x11
        /*0e36*/ 	.short	(.L_644 - .L_643)
	.align		4
.L_643:
        /*0e38*/ 	.word	index@(_ZN2at6native60_GLOBAL__N__fdc43544_27_DistributionRandomKernel_cu_f88cee4443distribution_elementwise_grid_stride_kernelIjLi4EZZZNS0_9templates4cuda13random_kernelIPNS_17CUDAGeneratorImplEEEvRNS_18TensorIteratorBaseET_ENKUlvE_clEvENKUlvE2_clEvEUlP24curandStatePhilox4_32_10E0_ZNS1_27distribution_nullary_kernelIlj5uint4S7_SF_ZZZS5_IS7_EvS9_SA_ENKSB_clEvENKSC_clEvEUljE_EEvS9_T2_RKT3_T4_EUlijE0_EEvlNS_15PhiloxCudaStateET1_SJ_)
        /*0e3c*/ 	.word	0x00000000


	//----- nvinfo : EIATTR_REGCOUNT
	.align		4
.L_644:
        /*0e40*/ 	.byte	0x04, 0x2f
        /*0e42*/ 	.short	(.L_646 - .L_645)
	.align		4
.L_645:
        /*0e44*/ 	.word	index@(_ZN2at6native60_GLOBAL__N__fdc43544_27_DistributionRandomKernel_cu_f88cee4443distribution_elementwise_grid_stride_kernelImLi2EZZZNS0_9templates4cuda13random_kernelIPNS_17CUDAGeneratorImplEEEvRNS_18TensorIteratorBaseET_ENKUlvE_clEvENKUlvE3_clEvEUlP24curandStatePhilox4_32_10E_ZNS1_27distribution_nullary_kernelIsm10ulonglong2S7_SF_ZZZS5_IS7_EvS9_SA_ENKSB_clEvENKSC_clEvEUlmE_EEvS9_T2_RKT3_T4_EUlimE_EEvlNS_15PhiloxCudaStateET1_SJ_)
        /*0e48*/ 	.word	0x0000002e


	//----- nvinfo : EIATTR_FRAME_SIZE
	.align		4
.L_646:
        /*0e4c*/ 	.byte	0x04, 0x11
        /*0e4e*/ 	.short	(.L_648 - .L_647)
	.align		4
.L_647:
        /*0e50*/ 	.word	index@($__internal_23_$__cuda_sm20_div_s64)
        /*0e54*/ 	.word	0x00000000


	//----- nvinfo : EIATTR_FRAME_SIZE
	.align		4
.L_648:
        /*0e58*/ 	.byte	0x04, 0x11
        /*0e5a*/ 	.short	(.L_650 - .L_649)
	.align		4
.L_649:
        /*0e5c*/ 	.word	index@(_ZN2at6native60_GLOBAL__N__fdc43544_27_DistributionRandomKernel_cu_f88cee4443distribution_elementwise_grid_stride_kernelImLi2EZZZNS0_9templates4cuda13random_kernelIPNS_17CUDAGeneratorImplEEEvRNS_18TensorIteratorBaseET_ENKUlvE_clEvENKUlvE3_clEvEUlP24curandStatePhilox4_32_10E_ZNS1_27distribution_nullary_kernelIsm10ulonglong2S7_SF_ZZZS5_IS7_EvS9_SA_ENKSB_clEvENKSC_clEvEUlmE_EEvS9_T2_RKT3_T4_EUlimE_EEvlNS_15PhiloxCudaStateET1_SJ_)
        /*0e60*/ 	.word	0x00000000


	//----- nvinfo : EIATTR_REGCOUNT
	.align		4
.L_650:
        /*0e64*/ 	.byte	0x04, 0x2f
        /*0e66*/ 	.short	(.L_652 - .L_651)
	.align		4
.L_651:
        /*0e68*/ 	.word	index@(_ZN2at6native60_GLOBAL__N__fdc43544_27_DistributionRandomKernel_cu_f88cee4443distribution_elementwise_grid_stride_kernelImLi2EZZZNS0_9templates4cuda13random_kernelIPNS_17CUDAGeneratorImplEEEvRNS_18TensorIteratorBaseET_ENKUlvE_clEvENKUlvE3_clEvEUlP24curandStatePhilox4_32_10E_ZNS1_27distribution_nullary_kernelIsm10ulonglong2S7_SF_ZZZS5_IS7_EvS9_SA_ENKSB_clEvENKSC_clEvEUlmE_EEvS9_T2_RKT3_T4_EUlimE0_EEvlNS_15PhiloxCudaStateET1_SJ_)
        /*0e6c*/ 	.word	0x00000024


	//----- nvinfo : EIATTR_FRAME_SIZE
	.align		4
.L_652:
        /*0e70*/ 	.byte	0x04, 0x11
        /*0e72*/ 	.short	(.L_654 - .L_653)
	.align		4
.L_653:
        /*0e74*/ 	.word	index@($__internal_22_$__cuda_sm20_div_s64)
        /*0e78*/ 	.word	0x00000000


	//----- nvinfo : EIATTR_FRAME_SIZE
	.align		4
.L_654:
        /*0e7c*/ 	.byte	0x04, 0x11
        /*0e7e*/ 	.short	(.L_656 - .L_655)
	.align		4
.L_655:
        /*0e80*/ 	.word	index@(_ZN2at6native60_GLOBAL__N__fdc43544_27_DistributionRandomKernel_cu_f88cee4443distribution_elementwise_grid_stride_kernelImLi2EZZZNS0_9templates4cuda13random_kernelIPNS_17CUDAGeneratorImplEEEvRNS_18TensorIteratorBaseET_ENKUlvE_clEvENKUlvE3_clEvEUlP24curandStatePhilox4_32_10E_ZNS1_27distribution_nullary_kernelIsm10ulonglong2S7_SF_ZZZS5_IS7_EvS9_SA_ENKSB_clEvENKSC_clEvEUlmE_EEvS9_T2_RKT3_T4_EUlimE0_EEvlNS_15PhiloxCudaStateET1_SJ_)
        /*0e84*/ 	.word	0x00000000


	//----- nvinfo : EIATTR_REGCOUNT
	.align		4
.L_656:
        /*0e88*/ 	.byte	0x04, 0x2f
        /*0e8a*/ 	.short	(.L_658 - .L_657)
	.align		4
.L_657:
        /*0e8c*/ 	.word	index@(_ZN2at6native60_GLOBAL__N__fdc43544_27_DistributionRandomKernel_cu_f88cee4443distribution_elementwise_grid_stride_kernelIjLi4EZZZNS0_9templates4cuda13random_kernelIPNS_17CUDAGeneratorImplEEEvRNS_18TensorIteratorBaseET_ENKUlvE_clEvENKUlvE3_clEvEUlP24curandStatePhilox4_32_10E0_ZNS1_27distribution_nullary_kernelIsj5uint4S7_SF_ZZZS5_IS7_EvS9_SA_ENKSB_clEvENKSC_clEvEUljE_EEvS9_T2_RKT3_T4_EUlijE_EEvlNS_15PhiloxCudaStateET1_SJ_)
        /*0e90*/ 	.word	0x00000030


	//----- nvinfo : EIATTR_FRAME_SIZE
	.align		4
.L_658:
        /*0e94*/ 	.byte	0x04, 0x11
        /*0e96*/ 	.short	(.L_660 - .L_659)
	.align		4
.L_659:
        /*0e98*/ 	.word	index@($__internal_21_$__cuda_sm20_div_s64)
        /*0e9c*/ 	.word	0x00000000


	//----- nvinfo : EIATTR_FRAME_SIZE
	.align		4
.L_660:
        /*0ea0*/ 	.byte	0x04, 0x11
        /*0ea2*/ 	.short	(.L_662 - .L_661)
	.align		4
.L_661:
        /*0ea4*/ 	.word	index@(_ZN2at6native60_GLOBAL__N__fdc43544_27_DistributionRandomKernel_cu_f88cee4443distribution_elementwise_grid_stride_kernelIjLi4EZZZNS0_9templates4cuda13random_kernelIPNS_17CUDAGeneratorImplEEEvRNS_18TensorIteratorBaseET_ENKUlvE_clEvENKUlvE3_clEvEUlP24curandStatePhilox4_32_10E0_ZNS1_27distribution_nullary_kernelIsj5uint4S7_SF_ZZZS5_IS7_EvS9_SA_ENKSB_clEvENKSC_clEvEUljE_EEvS9_T2_RKT3_T4_EUlijE_EEvlNS_15PhiloxCudaStateET1_SJ_)
        /*0ea8*/ 	.word	0x00000000


	//----- nvinfo : EIATTR_REGCOUNT
	.align		4
.L_662:
        /*0eac*/ 	.byte	0x04, 0x2f
        /*0eae*/ 	.short	(.L_664 - .L_663)
	.align		4
.L_663:
        /*0eb0*/ 	.word	index@(_ZN2at6native60_GLOBAL__N__fdc43544_27_DistributionRandomKernel_cu_f88cee4443distribution_elementwise_grid_stride_kernelIjLi4EZZZNS0_9templates4cuda13random_kernelIPNS_17CUDAGeneratorImplEEEvRNS_18TensorIteratorBaseET_ENKUlvE_clEvENKUlvE3_clEvEUlP24curandStatePhilox4_32_10E0_ZNS1_27distribution_nullary_kernelIsj5uint4S7_SF_ZZZS5_IS7_EvS9_SA_ENKSB_clEvENKSC_clEvEUljE_EEvS9_T2_RKT3_T4_EUlijE0_EEvlNS_15PhiloxCudaStateET1_SJ_)
        /*0eb4*/ 	.word	0x00000028


	//----- nvinfo : EIATTR_FRAME_SIZE
	.align		4
.L_664:
        /*0eb8*/ 	.byte	0x04, 0x11
        /*0eba*/ 	.short	(.L_666 - .L_665)
	.align		4
.L_665:
        /*0ebc*/ 	.word	index@($__internal_20_$__cuda_sm20_div_s64)
        /*0ec0*/ 	.word	0x00000000


	//----- nvinfo : EIATTR_FRAME_SIZE
	.align		4
.L_666:
        /*0ec4*/ 	.byte	0x04, 0x11
        /*0ec6*/ 	.short	(.L_668 - .L_667)
	.align		4
.L_667:
        /*0ec8*/ 	.word	index@(_ZN2at6native60_GLOBAL__N__fdc43544_27_DistributionRandomKernel_cu_f88cee4443distribution_elementwise_grid_stride_kernelIjLi4EZZZNS0_9templates4cuda13random_kernelIPNS_17CUDAGeneratorImplEEEvRNS_18TensorIteratorBaseET_ENKUlvE_clEvENKUlvE3_clEvEUlP24curandStatePhilox4_32_10E0_ZNS1_27distribution_nullary_kernelIsj5uint4S7_SF_ZZZS5_IS7_EvS9_SA_ENKSB_clEvENKSC_clEvEUljE_EEvS9_T2_RKT3_T4_EUlijE0_EEvlNS_15PhiloxCudaStateET1_SJ_)
        /*0ecc*/ 	.word	0x00000000


	//----- nvinfo : EIATTR_REGCOUNT
	.align		4
.L_668:
        /*0ed0*/ 	.byte	0x04, 0x2f
        /*0ed2*/ 	.short	(.L_670 - .L_669)
	.align		4
.L_669:
        /*0ed4*/ 	.word	index@(_ZN2at6native60_GLOBAL__N__fdc43544_27_DistributionRandomKernel_cu_f88cee4443distribution_elementwise_grid_stride_kernelImLi2EZZZNS0_9templates4cuda13random_kernelIPNS_17CUDAGeneratorImplEEEvRNS_18TensorIteratorBaseET_ENKUlvE_clEvENKUlvE4_clEvEUlP24curandStatePhilox4_32_10E_ZNS1_27distribution_nullary_kernelIdm10ulonglong2S7_SF_ZZZS5_IS7_EvS9_SA_ENKSB_clEvENKSC_clEvEUlmE_EEvS9_T2_RKT3_T4_EUlimE_EEvlNS_15PhiloxCudaStateET1_SJ_)
        /*0ed8*/ 	.word	0x00000032


	//----- nvinfo : EIATTR_FRAME_SIZE
	.align		4
.L_670:
        /*0edc*/ 	.byte	0x04, 0x11
        /*0ede*/ 	.short	(.L_672 - .L_671)
	.align		4
.L_671:
        /*0ee0*/ 	.word	index@($__internal_19_$__cuda_sm20_div_s64)
        /*0ee4*/ 	.word	0x00000000


	//----- nvinfo : EIATTR_FRAME_SIZE
	.align		4
.L_672:
        /*0ee8*/ 	.byte	0x04, 0x11
        /*0eea*/ 	.short	(.L_674 - .L_673)
	.align		4
.L_673:
        /*0eec*/ 	.word	index@(_ZN2at6native60_GLOBAL__N__fdc43544_27_DistributionRandomKernel_cu_f88cee4443distribution_elementwise_grid_stride_kernelImLi2EZZZNS0_9templates4cuda13random_kernelIPNS_17CUDAGeneratorImplEEEvRNS_18TensorIteratorBaseET_ENKUlvE_clEvENKUlvE4_clEvEUlP24curandStatePhilox4_32_10E_ZNS1_27distribution_nullary_kernelIdm10ulonglong2S7_SF_ZZZS5_IS7_EvS9_SA_ENKSB_clEvENKSC_clEvEUlmE_EEvS9_T2_RKT3_T4_EUlimE_EEvlNS_15PhiloxCudaStateET1_SJ_)
        /*0ef0*/ 	.word	0x00000000


	//----- nvinfo : EIATTR_REGCOUNT
	.align		4
.L_674:
        /*0ef4*/ 	.byte	0x04, 0x2f
        /*0ef6*/ 	.short	(.L_676 - .L_675)
	.align		4
.L_675:
        /*0ef8*/ 	.word	index@(_ZN2at6native60_GLOBAL__N__fdc43544_27_DistributionRandomKernel_cu_f88cee4443distribution_elementwise_grid_stride_kernelImLi2EZZZNS0_9templates4cuda13random_kernelIPNS_17CUDAGeneratorImplEEEvRNS_18TensorIteratorBaseET_ENKUlvE_clEvENKUlvE4_clEvEUlP24curandStatePhilox4_32_10E_ZNS1_27distribution_nullary_kernelIdm10ulonglong2S7_SF_ZZZS5_IS7_EvS9_SA_ENKSB_clEvENKSC_clEvEUlmE_EEvS9_T2_RKT3_T4_EUlimE0_EEvlNS_15PhiloxCudaStateET1_SJ_)
        /*0efc*/ 	.word	0x00000028


	//----- nvinfo : EIATTR_FRAME_SIZE
	.align		4
.L_676:
        /*0f00*/ 	.byte	0x04, 0x11
        /*0f02*/ 	.short	(.L_678 - .L_677)
	.align		4
.L_677:
        /*0f04*/ 	.word	index@($__internal_18_$__cuda_sm20_div_s64)
        /*0f08*/ 	.word	0x00000000


	//----- nvinfo : EIATTR_FRAME_SIZE
	.align		4
.L_678:
        /*0f0c*/ 	.byte	0x04, 0x11
        /*0f0e*/ 	.short	(.L_680 - .L_679)
	.align		4
.L_679:
        /*0f10*/ 	.word	index@(_ZN2at6native60_GLOBAL__N__fdc43544_27_DistributionRandomKernel_cu_f88cee4443distribution_elementwise_grid_stride_kernelImLi2EZZZNS0_9templates4cuda13random_kernelIPNS_17CUDAGeneratorImplEEEvRNS_18TensorIteratorBaseET_ENKUlvE_clEvENKUlvE4_clEvEUlP24curandStatePhilox4_32_10E_ZNS1_27distribution_nullary_kernelIdm10ulonglong2S7_SF_ZZZS5_IS7_EvS9_SA_ENKSB_clEvENKSC_clEvEUlmE_EEvS9_T2_RKT3_T4_EUlimE0_EEvlNS_15PhiloxCudaStateET1_SJ_)
        /*0f14*/ 	.word	0x00000000


	//----- nvinfo : EIATTR_REGCOUNT
	.align		4
.L_680:
        /*0f18*/ 	.byte	0x04, 0x2f
        /*0f1a*/ 	.short	(.L_682 - .L_681)
	.align		4
.L_681:
        /*0f1c*/ 	.word	index@(_ZN2at6native60_GLOBAL__N__fdc43544_27_DistributionRandomKernel_cu_f88cee4443distribution_elementwise_grid_stride_kernelIjLi4EZZZNS0_9templates4cuda13random_kernelIPNS_17CUDAGeneratorImplEEEvRNS_18TensorIteratorBaseET_ENKUlvE_clEvENKUlvE4_clEvEUlP24curandStatePhilox4_32_10E0_ZNS1_27distribution_nullary_kernelIdj5uint4S7_SF_ZZZS5_IS7_EvS9_SA_ENKSB_clEvENKSC_clEvEUljE_EEvS9_T2_RKT3_T4_EUlijE_EEvlNS_15PhiloxCudaStateET1_SJ_)
        /*0f20*/ 	.word	0x00000036


	//----- nvinfo : EIATTR_FRAME_SIZE
	.align		4
.L_682:
        /*0f24*/ 	.byte	0x04, 0x11
        /*0f26*/ 	.short	(.L_684 - .L_683)
	.align		4
.L_683:
        /*0f28*/ 	.word	index@($__internal_17_$__cuda_sm20_div_s64)
        /*0f2c*/ 	.word	0x00000000


	//----- nvinfo : EIATTR_FRAME_SIZE
	.align		4
.L_684:
        /*0f30*/ 	.byte	0x04, 0x11
        /*0f32*/ 	.short	(.L_686 - .L_685)
	.align		4
.L_685:
        /*0f34*/ 	.word	index@(_ZN2at6native60_GLOBAL__N__fdc43544_27_DistributionRandomKernel_cu_f88cee4443distribution_elementwise_grid_stride_kernelIjLi4EZZZNS0_9templates4cuda13random_kernelIPNS_17CUDAGeneratorImplEEEvRNS_18TensorIteratorBaseET_ENKUlvE_clEvENKUlvE4_clEvEUlP24curandStatePhilox4_32_10E0_ZNS1_27distribution_nullary_kernelIdj5uint4S7_SF_ZZZS5_IS7_EvS9_SA_ENKSB_clEvENKSC_clEvEUljE_EEvS9_T2_RKT3_T4_EUlijE_EEvlNS_15PhiloxCudaStateET1_SJ_)
        /*0f38*/ 	.word	0x00000000


	//----- nvinfo : EIATTR_REGCOUNT
	.align		4
.L_686:
        /*0f3c*/ 	.byte	0x04, 0x2f
        /*0f3e*/ 	.short	(.L_688 - .L_687)
	.align		4
.L_687:
        /*0f40*/ 	.word	index@(_ZN2at6native60_GLOBAL__N__fdc43544_27_DistributionRandomKernel_cu_f88cee4443distribution_elementwise_grid_stride_kernelIjLi4EZZZNS0_9templates4cuda13random_kernelIPNS_17CUDAGeneratorImplEEEvRNS_18TensorIteratorBaseET_ENKUlvE_clEvENKUlvE4_clEvEUlP24curandStatePhilox4_32_10E0_ZNS1_27distribution_nullary_kernelIdj5uint4S7_SF_ZZZS5_IS7_EvS9_SA_ENKSB_clEvENKSC_clEvEUljE_EEvS9_T2_RKT3_T4_EUlijE0_EEvlNS_15PhiloxCudaStateET1_SJ_)
        /*0f44*/ 	.word	0x00000028


	//----- nvinfo : EIATTR_FRAME_SIZE
	.align		4
.L_688:
        /*0f48*/ 	.byte	0x04, 0x11
        /*0f4a*/ 	.short	(.L_690 - .L_689)
	.align		4
.L_689:
        /*0f4c*/ 	.word	index@($__internal_16_$__cuda_sm20_div_s64)
        /*0f50*/ 	.word	0x00000000


	//----- nvinfo : EIATTR_FRAME_SIZE
	.align		4
.L_690:
        /*0f54*/ 	.byte	0x04, 0x11
        /*0f56*/ 	.short	(.L_692 - .L_691)
	.align		4
.L_691:
        /*0f58*/ 	.word	index@(_ZN2at6native60_GLOBAL__N__fdc43544_27_DistributionRandomKernel_cu_f88cee4443distribution_elementwise_grid_stride_kernelIjLi4EZZZNS0_9templates4cuda13random_kernelIPNS_17CUDAGeneratorImplEEEvRNS_18TensorIteratorBaseET_ENKUlvE_clEvENKUlvE4_clEvEUlP24curandStatePhilox4_32_10E0_ZNS1_27distribution_nullary_kernelIdj5uint4S7_SF_ZZZS5_IS7_EvS9_SA_ENKSB_clEvENKSC_clEvEUljE_EEvS9_T2_RKT3_T4_EUlijE0_EEvlNS_15PhiloxCudaStateET1_SJ_)
        /*0f5c*/ 	.word	0x00000000


	//----- nvinfo : EIATTR_REGCOUNT
	.align		4
.L_692:
        /*0f60*/ 	.byte	0x04, 0x2f
        /*0f62*/ 	.short	(.L_694 - .L_693)
	.align		4
.L_693:
        /*0f64*/ 	.word	index@(_ZN2at6native60_GLOBAL__N__fdc43544_27_DistributionRandomKernel_cu_f88cee4443distribution_elementwise_grid_stride_kernelImLi2EZZZNS0_9templates4cuda13random_kernelIPNS_17CUDAGeneratorImplEEEvRNS_18TensorIteratorBaseET_ENKUlvE_clEvENKUlvE5_clEvEUlP24curandStatePhilox4_32_10E_ZNS1_27distribution_nullary_kernelIfm10ulonglong2S7_SF_ZZZS5_IS7_EvS9_SA_ENKSB_clEvENKSC_clEvEUlmE_EEvS9_T2_RKT3_T4_EUlimE_EEvlNS_15PhiloxCudaStateET1_SJ_)
        /*0f68*/ 	.word	0x00000032


	//----- nvinfo : EIATTR_FRAME_SIZE
	.align		4
.L_694:
        /*0f6c*/ 	.byte	0x04, 0x11
        /*0f6e*/ 	.short	(.L_696 - .L_695)
	.align		4
.L_695:
        /*0f70*/ 	.word	index@($__internal_15_$__cuda_sm20_div_s64)
        /*0f74*/ 	.word	0x00000000


	//----- nvinfo : EIATTR_FRAME_SIZE
	.align		4
.L_696:
        /*0f78*/ 	.byte	0x04, 0x11
        /*0f7a*/ 	.short	(.L_698 - .L_697)
	.align		4
.L_697:
        /*0f7c*/ 	.word	index@(_ZN2at6native60_GLOBAL__N__fdc43544_27_DistributionRandomKernel_cu_f88cee4443distribution_elementwise_grid_stride_kernelImLi2EZZZNS0_9templates4cuda13random_kernelIPNS_17CUDAGeneratorImplEEEvRNS_18TensorIteratorBaseET_ENKUlvE_clEvENKUlvE5_clEvEUlP24curandStatePhilox4_32_10E_ZNS1_27distribution_nullary_kernelIfm10ulonglong2S7_SF_ZZZS5_IS7_EvS9_SA_ENKSB_clEvENKSC_clEvEUlmE_EEvS9_T2_RKT3_T4_EUlimE_EEvlNS_15PhiloxCudaStateET1_SJ_)
        /*0f80*/ 	.word	0x00000000


	//----- nvinfo : EIATTR_REGCOUNT
	.align		4
.L_698:
        /*0f84*/ 	.byte	0x04, 0x2f
        /*0f86*/ 	.short	(.L_700 - .L_699)
	.align		4
.L_699:
        /*0f88*/ 	.word	index@(_ZN2at6native60_GLOBAL__N__fdc43544_27_DistributionRandomKernel_cu_f88cee4443distribution_elementwise_grid_stride_kernelImLi2EZZZNS0_9templates4cuda13random_kernelIPNS_17CUDAGeneratorImplEEEvRNS_18TensorIteratorBaseET_ENKUlvE_clEvENKUlvE5_clEvEUlP24curandStatePhilox4_32_10E_ZNS1_27distribution_nullary_kernelIfm10ulonglong2S7_SF_ZZZS5_IS7_EvS9_SA_ENKSB_clEvENKSC_clEvEUlmE_EEvS9_T2_RKT3_T4_EUlimE0_EEvlNS_15PhiloxCudaStateET1_SJ_)
        /*0f8c*/ 	.word	0x00000028


	//----- nvinfo : EIATTR_FRAME_SIZE
	.align		4
.L_700:
        /*0f90*/ 	.byte	0x04, 0x11
        /*0f92*/ 	.short	(.L_702 - .L_701)
	.align		4
.L_701:
        /*0f94*/ 	.word	index@($__internal_14_$__cuda_sm20_div_s64)
        /*0f98*/ 	.word	0x00000000


	//----- nvinfo : EIATTR_FRAME_SIZE
	.align		4
.L_702:
        /*0f9c*/ 	.byte	0x04, 0x11
        /*0f9e*/ 	.short	(.L_704 - .L_703)
	.align		4
.L_703:
        /*0fa0*/ 	.word	index@(_ZN2at6native60_GLOBAL__N__fdc43544_27_DistributionRandomKernel_cu_f88cee4443distribution_elementwise_grid_stride_kernelImLi2EZZZNS0_9templates4cuda13random_kernelIPNS_17CUDAGeneratorImplEEEvRNS_18TensorIteratorBaseET_ENKUlvE_clEvENKUlvE5_clEvEUlP24curandStatePhilox4_32_10E_ZNS1_27distribution_nullary_kernelIfm10ulonglong2S7_SF_ZZZS5_IS7_EvS9_SA_ENKSB_clEvENKSC_clEvEUlmE_EEvS9_T2_RKT3_T4_EUlimE0_EEvlNS_15PhiloxCudaStateET1_SJ_)
        /*0fa4*/ 	.word	0x00000000


	//----- nvinfo : EIATTR_REGCOUNT
	.align		4
.L_704:
        /*0fa8*/ 	.byte	0x04, 0x2f
        /*0faa*/ 	.short	(.L_706 - .L_705)
	.align		4
.L_705:
        /*0fac*/ 	.word	index@(_ZN2at6native60_GLOBAL__N__fdc43544_27_DistributionRandomKernel_cu_f88cee4443distribution_elementwise_grid_stride_kernelIjLi4EZZZNS0_9templates4cuda13random_kernelIPNS_17CUDAGeneratorImplEEEvRNS_18TensorIteratorBaseET_ENKUlvE_clEvENKUlvE5_clEvEUlP24curandStatePhilox4_32_10E0_ZNS1_27distribution_nullary_kernelIfj5uint4S7_SF_ZZZS5_IS7_EvS9_SA_ENKSB_clEvENKSC_clEvEUljE_EEvS9_T2_RKT3_T4_EUlijE_EEvlNS_15PhiloxCudaStateET1_SJ_)
        /*0fb0*/ 	.word	0x00000030


	//----- nvinfo : EIATTR_FRAME_SIZE
	.align		4
.L_706:
        /*0fb4*/ 	.byte	0x04, 0x11
        /*0fb6*/ 	.short	(.L_708 - .L_707)
	.align		4
.L_707:
        /*0fb8*/ 	.word	index@($__internal_13_$__cuda_sm20_div_s64)
        /*0fbc*/ 	.word	0x00000000


	//----- nvinfo : EIATTR_FRAME_SIZE
	.align		4
.L_708:
        /*0fc0*/ 	.byte	0x04, 0x11
        /*0fc2*/ 	.short	(.L_710 - .L_709)
	.align		4
.L_709:
        /*0fc4*/ 	.word	index@(_ZN2at6native60_GLOBAL__N__fdc43544_27_DistributionRandomKernel_cu_f88cee4443distribution_elementwise_grid_stride_kernelIjLi4EZZZNS0_9templates4cuda13random_kernelIPNS_17CUDAGeneratorImplEEEvRNS_18TensorIteratorBaseET_ENKUlvE_clEvENKUlvE5_clEvEUlP24curandStatePhilox4_32_10E0_ZNS1_27distribution_nullary_kernelIfj5uint4S7_SF_ZZZS5_IS7_EvS9_SA_ENKSB_clEvENKSC_clEvEUljE_EEvS9_T2_RKT3_T4_EUlijE_EEvlNS_15PhiloxCudaStateET1_SJ_)
        /*0fc8*/ 	.word	0x00000000


	//----- nvinfo : EIATTR_REGCOUNT
	.align		4
.L_710:
        /*0fcc*/ 	.byte	0x04, 0x2f
        /*0fce*/ 	.short	(.L_712 - .L_711)
	.align		4
.L_711:
        /*0fd0*/ 	.word	index@(_ZN2at6native60_GLOBAL__N__fdc43544_27_DistributionRandomKernel_cu_f88cee4443distribution_elementwise_grid_stride_kernelIjLi4EZZZNS0_9templates4cuda13random_kernelIPNS_17CUDAGeneratorImplEEEvRNS_18TensorIteratorBaseET_ENKUlvE_clEvENKUlvE5_clEvEUlP24curandStatePhilox4_32_10E0_ZNS1_27distribution_nullary_kernelIfj5uint4S7_SF_ZZZS5_IS7_EvS9_SA_ENKSB_clEvENKSC_clEvEUljE_EEvS9_T2_RKT3_T4_EUlijE0_EEvlNS_15PhiloxCudaStateET1_SJ_)
        /*0fd4*/ 	.word	0x00000028


	//----- nvinfo : EIATTR_FRAME_SIZE
	.align		4
.L_712:
        /*0fd8*/ 	.byte	0x04, 0x11
        /*0fda*/ 	.short	(.L_714 - .L_713)
	.align		4
.L_713:
        /*0fdc*/ 	.word	index@($__internal_12_$__cuda_sm20_div_s64)
        /*0fe0*/ 	.word	0x00000000


	//----- nvinfo : EIATTR_FRAME_SIZE
	.align		4
.L_714:
        /*0fe4*/ 	.byte	0x04, 0x11
        /*0fe6*/ 	.short	(.L_716 - .L_715)
	.align		4
.L_715:
        /*0fe8*/ 	.word	index@(_ZN2at6native60_GLOBAL__N__fdc43544_27_DistributionRandomKernel_cu_f88cee4443distribution_elementwise_grid_stride_kernelIjLi4EZZZNS0_9templates4cuda13random_kernelIPNS_17CUDAGeneratorImplEEEvRNS_18TensorIteratorBaseET_ENKUlvE_clEvENKUlvE5_clEvEUlP24curandStatePhilox4_32_10E0_ZNS1_27distribution_nullary_kernelIfj5uint4S7_SF_ZZZS5_IS7_EvS9_SA_ENKSB_clEvENKSC_clEvEUljE_EEvS9_T2_RKT3_T4_EUlijE0_EEvlNS_15PhiloxCudaStateET1_SJ_)
        /*0fec*/ 	.word	0x00000000


	//----- nvinfo : EIATTR_REGCOUNT
	.align		4
.L_716:
        /*0ff0*/ 	.byte	0x04, 0x2f
        /*0ff2*/ 	.short	(.L_718 - .L_717)
	.align		4
.L_717:
        /*0ff4*/ 	.word	index@(_ZN2at6native60_GLOBAL__N__fdc43544_27_DistributionRandomKernel_cu_f88cee4443distribution_elementwise_grid_stride_kernelImLi2EZZZNS0_9templates4cuda13random_kernelIPNS_17CUDAGeneratorImplEEEvRNS_18TensorIteratorBaseET_ENKUlvE_clEvENKUlvE6_clEvEUlP24curandStatePhilox4_32_10E_ZNS1_27distribution_nullary_kernelIN3c104HalfEm10ulonglong2S7_SF_ZZZS5_IS7_EvS9_SA_ENKSB_clEvENKSC_clEvEUlmE_EEvS9_T2_RKT3_T4_EUlimE_EEvlNS_15PhiloxCudaStateET1_SL_)
        /*0ff8*/ 	.word	0x00000032


	//----- nvinfo : EIATTR_FRAME_SIZE
	.align		4
.L_718:
        /*0ffc*/ 	.byte	0x04, 0x11
        /*0ffe*/ 	.short	(.L_720 - .L_719)
	.align		4
.L_719:
        /*1000*/ 	.word	index@($__internal_11_$__cuda_sm20_div_s64)
        /*1004*/ 	.word	0x00000000


	//----- nvinfo : EIATTR_FRAME_SIZE
	.align		4
.L_720:
        /*1008*/ 	.byte	0x04, 0x11
        /*100a*/ 	.short	(.L_722 - .L_721)
	.align		4
.L_721:
        /*100c*/ 	.word	index@(_ZN2at6native60_GLOBAL__N__fdc43544_27_DistributionRandomKernel_cu_f88cee4443distribution_elementwise_grid_stride_kernelImLi2EZZZNS0_9templates4cuda13random_kernelIPNS_17CUDAGeneratorImplEEEvRNS_18TensorIteratorBaseET_ENKUlvE_clEvENKUlvE6_clEvEUlP24curandStatePhilox4_32_10E_ZNS1_27distribution_nullary_kernelIN3c104HalfEm10ulonglong2S7_SF_ZZZS5_IS7_EvS9_SA_ENKSB_clEvENKSC_clEvEUlmE_EEvS9_T2_RKT3_T4_EUlimE_EEvlNS_15PhiloxCudaStateET1_SL_)
        /*1010*/ 	.word	0x00000000


	//----- nvinfo : EIATTR_REGCOUNT
	.align		4
.L_722:
        /*1014*/ 	.byte	0x04, 0x2f
        /*1016*/ 	.short	(.L_724 - .L_723)
	.align		4
.L_723:
        /*1018*/ 	.word	index@(_ZN2at6native60_GLOBAL__N__fdc43544_27_DistributionRandomKernel_cu_f88cee4443distribution_elementwise_grid_stride_kernelImLi2EZZZNS0_9templates4cuda13random_kernelIPNS_17CUDAGeneratorImplEEEvRNS_18TensorIteratorBaseET_ENKUlvE_clEvENKUlvE6_clEvEUlP24curandStatePhilox4_32_10E_ZNS1_27distribution_nullary_kernelIN3c104HalfEm10ulonglong2S7_SF_ZZZS5_IS7_EvS9_SA_ENKSB_clEvENKSC_clEvEUlmE_EEvS9_T2_RKT3_T4_EUlimE0_EEvlNS_15PhiloxCudaStateET1_SL_)
        /*101c*/ 	.word	0x00000028


	//----- nvinfo : EIATTR_FRAME_SIZE
	.align		4
.L_724:
        /*1020*/ 	.byte	0x04, 0x11
        /*1022*/ 	.short	(.L_726 - .L_725)
	.align		4
.L_725:
        /*1024*/ 	.word	index@($__internal_10_$__cuda_sm20_div_s64)
        /*1028*/ 	.word	0x00000000


	//----- nvinfo : EIATTR_FRAME_SIZE
	.align		4
.L_726:
        /*102c*/ 	.byte	0x04, 0x11
        /*102e*/ 	.short	(.L_728 - .L_727)
	.align		4
.L_727:
        /*1030*/ 	.word	index@(_ZN2at6native60_GLOBAL__N__fdc43544_27_DistributionRandomKernel_cu_f88cee4443distribution_elementwise_grid_stride_kernelImLi2EZZZNS0_9templates4cuda13random_kernelIPNS_17CUDAGeneratorImplEEEvRNS_18TensorIteratorBaseET_ENKUlvE_clEvENKUlvE6_clEvEUlP24curandStatePhilox4_32_10E_ZNS1_27distribution_nullary_kernelIN3c104HalfEm10ulonglong2S7_SF_ZZZS5_IS7_EvS9_SA_ENKSB_clEvENKSC_clEvEUlmE_EEvS9_T2_RKT3_T4_EUlimE0_EEvlNS_15PhiloxCudaStateET1_SL_)
        /*1034*/ 	.word	0x00000000


	//----- nvinfo : EIATTR_REGCOUNT
	.align		4
.L_728:
        /*1038*/ 	.byte	0x04, 0x2f
        /*103a*/ 	.short	(.L_730 - .L_729)
	.align		4
.L_729:
        /*103c*/ 	.word	index@(_ZN2at6native60_GLOBAL__N__fdc43544_27_DistributionRandomKernel_cu_f88cee4443distribution_elementwise_grid_stride_kernelIjLi4EZZZNS0_9templates4cuda13random_kernelIPNS_17CUDAGeneratorImplEEEvRNS_18TensorIteratorBaseET_ENKUlvE_clEvENKUlvE6_clEvEUlP24curandStatePhilox4_32_10E0_ZNS1_27distribution_nullary_kernelIN3c104HalfEj5uint4S7_SF_ZZZS5_IS7_EvS9_SA_ENKSB_clEvENKSC_clEvEUljE_EEvS9_T2_RKT3_T4_EUlijE_EEvlNS_15PhiloxCudaStateET1_SL_)
        /*1040*/ 	.word	0x00000030


	//----- nvinfo : EIATTR_FRAME_SIZE
	.align		4
.L_730:
        /*1044*/ 	.byte	0x04, 0x11
        /*1046*/ 	.short	(.L_732 - .L_731)
	.align		4
.L_731:
        /*1048*/ 	.word	index@($__internal_9_$__cuda_sm20_div_s64)
        /*104c*/ 	.word	0x00000000


	//----- nvinfo : EIATTR_FRAME_SIZE
	.align		4
.L_732:
        /*1050*/ 	.byte	0x04, 0x11
        /*1052*/ 	.short	(.L_734 - .L_733)
	.align		4
.L_733:
        /*1054*/ 	.word	index@(_ZN2at6native60_GLOBAL__N__fdc43544_27_DistributionRandomKernel_cu_f88cee4443distribution_elementwise_grid_stride_kernelIjLi4EZZZNS0_9templates4cuda13random_kernelIPNS_17CUDAGeneratorImplEEEvRNS_18TensorIteratorBaseET_ENKUlvE_clEvENKUlvE6_clEvEUlP24curandStatePhilox4_32_10E0_ZNS1_27distribution_nullary_kernelIN3c104HalfEj5uint4S7_SF_ZZZS5_IS7_EvS9_SA_ENKSB_clEvENKSC_clEvEUljE_EEvS9_T2_RKT3_T4_EUlijE_EEvlNS_15PhiloxCudaStateET1_SL_)
        /*1058*/ 	.word	0x00000000


	//----- nvinfo : EIATTR_REGCOUNT
	.align		4
.L_734:
        /*105c*/ 	.byte	0x04, 0x2f
        /*105e*/ 	.short	(.L_736 - .L_735)
	.align		4
.L_735:
        /*1060*/ 	.word	index@(_ZN2at6native60_GLOBAL__N__fdc43544_27_DistributionRandomKernel_cu_f88cee4443distribution_elementwise_grid_stride_kernelIjLi4EZZZNS0_9templates4cuda13random_kernelIPNS_17CUDAGeneratorImplEEEvRNS_18TensorIteratorBaseET_ENKUlvE_clEvENKUlvE6_clEvEUlP24curandStatePhilox4_32_10E0_ZNS1_27distribution_nullary_kernelIN3c104HalfEj5uint4S7_SF_ZZZS5_IS7_EvS9_SA_ENKSB_clEvENKSC_clEvEUljE_EEvS9_T2_RKT3_T4_EUlijE0_EEvlNS_15PhiloxCudaStateET1_SL_)
        /*1064*/ 	.word	0x00000028


	//----- nvinfo : EIATTR_FRAME_SIZE
	.align		4
.L_736:
        /*1068*/ 	.byte	0x04, 0x11
        /*106a*/ 	.short	(.L_738 - .L_737)
	.align		4
.L_737:
        /*106c*/ 	.word	index@($__internal_8_$__cuda_sm20_div_s64)
        /*1070*/ 	.word	0x00000000


	//----- nvinfo : EIATTR_FRAME_SIZE
	.align		4
.L_738:
        /*1074*/ 	.byte	0x04, 0x11
        /*1076*/ 	.short	(.L_740 - .L_739)
	.align		4
.L_739:
        /*1078*/ 	.word	index@(_ZN2at6native60_GLOBAL__N__fdc43544_27_DistributionRandomKernel_cu_f88cee4443distribution_elementwise_grid_stride_kernelIjLi4EZZZNS0_9templates4cuda13random_kernelIPNS_17CUDAGeneratorImplEEEvRNS_18TensorIteratorBaseET_ENKUlvE_clEvENKUlvE6_clEvEUlP24curandStatePhilox4_32_10E0_ZNS1_27distribution_nullary_kernelIN3c104HalfEj5uint4S7_SF_ZZZS5_IS7_EvS9_SA_ENKSB_clEvENKSC_clEvEUljE_EEvS9_T2_RKT3_T4_EUlijE0_EEvlNS_15PhiloxCudaStateET1_SL_)
        /*107c*/ 	.word	0x00000000


	//----- nvinfo : EIATTR_REGCOUNT
	.align		4
.L_740:
        /*1080*/ 	.byte	0x04, 0x2f
        /*1082*/ 	.short	(.L_742 - .L_741)
	.align		4
.L_741:
        /*1084*/ 	.word	index@(_ZN2at6native60_GLOBAL__N__fdc43544_27_DistributionRandomKernel_cu_f88cee4443distribution_elementwise_grid_stride_kernelImLi2EZZZNS0_9templates4cuda13random_kernelIPNS_17CUDAGeneratorImplEEEvRNS_18TensorIteratorBaseET_ENKUlvE_clEvENKUlvE7_clEvEUlP24curandStatePhilox4_32_10E_ZNS1_27distribution_nullary_kernelIN3c108BFloat16Em10ulonglong2S7_SF_ZZZS5_IS7_EvS9_SA_ENKSB_clEvENKSC_clEvEUlmE_EEvS9_T2_RKT3_T4_EUlimE_EEvlNS_15PhiloxCudaStateET1_SL_)
        /*1088*/ 	.word	0x00000032


	//----- nvinfo : EIATTR_FRAME_SIZE
	.align		4
.L_742:
        /*108c*/ 	.byte	0x04, 0x11
        /*108e*/ 	.short	(.L_744 - .L_743)
	.align		4
.L_743:
        /*1090*/ 	.word	index@($__internal_7_$__cuda_sm20_div_s64)
        /*1094*/ 	.word	0x00000000


	//----- nvinfo : EIATTR_FRAME_SIZE
	.align		4
.L_744:
        /*1098*/ 	.byte	0x04, 0x11
        /*109a*/ 	.short	(.L_746 - .L_745)
	.align		4
.L_745:
        /*109c*/ 	.word	index@(_ZN2at6native60_GLOBAL__N__fdc43544_27_DistributionRandomKernel_cu_f88cee4443distribution_elementwise_grid_stride_kernelImLi2EZZZNS0_9templates4cuda13random_kernelIPNS_17CUDAGeneratorImplEEEvRNS_18TensorIteratorBaseET_ENKUlvE_clEvENKUlvE7_clEvEUlP24curandStatePhilox4_32_10E_ZNS1_27distribution_nullary_kernelIN3c108BFloat16Em10ulonglong2S7_SF_ZZZS5_IS7_EvS9_SA_ENKSB_clEvENKSC_clEvEUlmE_EEvS9_T2_RKT3_T4_EUlimE_EEvlNS_15PhiloxCudaStateET1_SL_)
        /*10a0*/ 	.word	0x00000000


	//----- nvinfo : EIATTR_REGCOUNT
	.align		4
.L_746:
        /*10a4*/ 	.byte	0x04, 0x2f
        /*10a6*/ 	.short	(.L_748 - .L_747)
	.align		4
.L_747:
        /*10a8*/ 	.word	index@(_ZN2at6native60_GLOBAL__N__fdc43544_27_DistributionRandomKernel_cu_f88cee4443distribution_elementwise_grid_stride_kernelImLi2EZZZNS0_9templates4cuda13random_kernelIPNS_17CUDAGeneratorImplEEEvRNS_18TensorIteratorBaseET_ENKUlvE_clEvENKUlvE7_clEvEUlP24curandStatePhilox4_32_10E_ZNS1_27distribution_nullary_kernelIN3c108BFloat16Em10ulonglong2S7_SF_ZZZS5_IS7_EvS9_SA_ENKSB_clEvENKSC_clEvEUlmE_EEvS9_T2_RKT3_T4_EUlimE0_EEvlNS_15PhiloxCudaStateET1_SL_)
        /*10ac*/ 	.word	0x00000028


	//----- nvinfo : EIATTR_FRAME_SIZE
	.align		4
.L_748:
        /*10b0*/ 	.byte	0x04, 0x11
        /*10b2*/ 	.short	(.L_750 - .L_749)
	.align		4
.L_749:
        /*10b4*/ 	.word	index@($__internal_6_$__cuda_sm20_div_s64)
        /*10b8*/ 	.word	0x00000000


	//----- nvinfo : EIATTR_FRAME_SIZE
	.align		4
.L_750:
        /*10bc*/ 	.byte	0x04, 0x11
        /*10be*/ 	.short	(.L_752 - .L_751)
	.align		4
.L_751:
        /*10c0*/ 	.word	index@(_ZN2at6native60_GLOBAL__N__fdc43544_27_DistributionRandomKernel_cu_f88cee4443distribution_elementwise_grid_stride_kernelImLi2EZZZNS0_9templates4cuda13random_kernelIPNS_17CUDAGeneratorImplEEEvRNS_18TensorIteratorBaseET_ENKUlvE_clEvENKUlvE7_clEvEUlP24curandStatePhilox4_32_10E_ZNS1_27distribution_nullary_kernelIN3c108BFloat16Em10ulonglong2S7_SF_ZZZS5_IS7_EvS9_SA_ENKSB_clEvENKSC_clEvEUlmE_EEvS9_T2_RKT3_T4_EUlimE0_EEvlNS_15PhiloxCudaStateET1_SL_)
        /*10c4*/ 	.word	0x00000000


	//----- nvinfo : EIATTR_REGCOUNT
	.align		4
.L_752:
        /*10c8*/ 	.byte	0x04, 0x2f
        /*10ca*/ 	.short	(.L_754 - .L_753)
	.align		4
.L_753:
        /*10cc*/ 	.word	index@(_ZN2at6native60_GLOBAL__N__fdc43544_27_DistributionRandomKernel_cu_f88cee4443distribution_elementwise_grid_stride_kernelIjLi4EZZZNS0_9templates4cuda13random_kernelIPNS_17CUDAGeneratorImplEEEvRNS_18TensorIteratorBaseET_ENKUlvE_clEvENKUlvE7_clEvEUlP24curandStatePhilox4_32_10E0_ZNS1_27distribution_nullary_kernelIN3c108BFloat16Ej5uint4S7_SF_ZZZS5_IS7_EvS9_SA_ENKSB_clEvENKSC_clEvEUljE_EEvS9_T2_RKT3_T4_EUlijE_EEvlNS_15PhiloxCudaStateET1_SL_)
        /*10d0*/ 	.word	0x00000030


	//----- nvinfo : EIATTR_FRAME_SIZE
	.align		4
.L_754:
        /*10d4*/ 	.byte	0x04, 0x11
        /*10d6*/ 	.short	(.L_756 - .L_755)
	.align		4
.L_755:
        /*10d8*/ 	.word	index@($__internal_5_$__cuda_sm20_div_s64)
        /*10dc*/ 	.word	0x00000000


	//----- nvinfo : EIATTR_FRAME_SIZE
	.align		4
.L_756:
        /*10e0*/ 	.byte	0x04, 0x11
        /*10e2*/ 	.short	(.L_758 - .L_757)
	.align		4
.L_757:
        /*10e4*/ 	.word	index@(_ZN2at6native60_GLOBAL__N__fdc43544_27_DistributionRandomKernel_cu_f88cee4443distribution_elementwise_grid_stride_kernelIjLi4EZZZNS0_9templates4cuda13random_kernelIPNS_17CUDAGeneratorImplEEEvRNS_18TensorIteratorBaseET_ENKUlvE_clEvENKUlvE7_clEvEUlP24curandStatePhilox4_32_10E0_ZNS1_27distribution_nullary_kernelIN3c108BFloat16Ej5uint4S7_SF_ZZZS5_IS7_EvS9_SA_ENKSB_clEvENKSC_clEvEUljE_EEvS9_T2_RKT3_T4_EUlijE_EEvlNS_15PhiloxCudaStateET1_SL_)
        /*10e8*/ 	.word	0x00000000


	//----- nvinfo : EIATTR_REGCOUNT
	.align		4
.L_758:
        /*10ec*/ 	.byte	0x04, 0x2f
        /*10ee*/ 	.short	(.L_760 - .L_759)
	.align		4
.L_759:
        /*10f0*/ 	.word	index@(_ZN2at6native60_GLOBAL__N__fdc43544_27_DistributionRandomKernel_cu_f88cee4443distribution_elementwise_grid_stride_kernelIjLi4EZZZNS0_9templates4cuda13random_kernelIPNS_17CUDAGeneratorImplEEEvRNS_18TensorIteratorBaseET_ENKUlvE_clEvENKUlvE7_clEvEUlP24curandStatePhilox4_32_10E0_ZNS1_27distribution_nullary_kernelIN3c108BFloat16Ej5uint4S7_SF_ZZZS5_IS7_EvS9_SA_ENKSB_clEvENKSC_clEvEUljE_EEvS9_T2_RKT3_T4_EUlijE0_EEvlNS_15PhiloxCudaStateET1_SL_)
        /*10f4*/ 	.word	0x00000028


	//----- nvinfo : EIATTR_FRAME_SIZE
	.align		4
.L_760:
        /*10f8*/ 	.byte	0x04, 0x11
        /*10fa*/ 	.short	(.L_762 - .L_761)
	.align		4
.L_761:
        /*10fc*/ 	.word	index@($__internal_4_$__cuda_sm20_div_s64)
        /*1100*/ 	.word	0x00000000


	//----- nvinfo : EIATTR_FRAME_SIZE
	.align		4
.L_762:
        /*1104*/ 	.byte	0x04, 0x11
        /*1106*/ 	.short	(.L_764 - .L_763)
	.align		4
.L_763:
        /*1108*/ 	.word	index@(_ZN2at6native60_GLOBAL__N__fdc43544_27_DistributionRandomKernel_cu_f88cee4443distribution_elementwise_grid_stride_kernelIjLi4EZZZNS0_9templates4cuda13random_kernelIPNS_17CUDAGeneratorImplEEEvRNS_18TensorIteratorBaseET_ENKUlvE_clEvENKUlvE7_clEvEUlP24curandStatePhilox4_32_10E0_ZNS1_27distribution_nullary_kernelIN3c108BFloat16Ej5uint4S7_SF_ZZZS5_IS7_EvS9_SA_ENKSB_clEvENKSC_clEvEUljE_EEvS9_T2_RKT3_T4_EUlijE0_EEvlNS_15PhiloxCudaStateET1_SL_)
        /*110c*/ 	.word	0x00000000


	//----- nvinfo : EIATTR_REGCOUNT
	.align		4
.L_764:
        /*1110*/ 	.byte	0x04, 0x2f
        /*1112*/ 	.short	(.L_766 - .L_765)
	.align		4
.L_765:
        /*1114*/ 	.word	index@(_ZN2at6native60_GLOBAL__N__fdc43544_27_DistributionRandomKernel_cu_f88cee4443distribution_elementwise_grid_stride_kernelImLi2EZZZNS0_9templates4cuda13random_kernelIPNS_17CUDAGeneratorImplEEEvRNS_18TensorIteratorBaseET_ENKUlvE_clEvENKUlvE8_clEvEUlP24curandStatePhilox4_32_10E_ZNS1_27distribution_nullary_kernelIbm10ulonglong2S7_SF_ZZZS5_IS7_EvS9_SA_ENKSB_clEvENKSC_clEvEUlmE_EEvS9_T2_RKT3_T4_EUlimE_EEvlNS_15PhiloxCudaStateET1_SJ_)
        /*1118*/ 	.word	0x0000002e


	//----- nvinfo : EIATTR_FRAME_SIZE
	.align		4
.L_766:
        /*111c*/ 	.byte	0x04, 0x11
        /*111e*/ 	.short	(.L_768 - .L_767)
	.align		4
.L_767:
        /*1120*/ 	.word	index@($__internal_3_$__cuda_sm20_div_s64)
        /*1124*/ 	.word	0x00000000


	//----- nvinfo : EIATTR_FRAME_SIZE
	.align		4
.L_768:
        /*1128*/ 	.byte	0x04, 0x11
        /*112a*/ 	.short	(.L_770 - .L_769)
	.align		4
.L_769:
        /*112c*/ 	.word	index@(_ZN2at6native60_GLOBAL__N__fdc43544_27_DistributionRandomKernel_cu_f88cee4443distribution_elementwise_grid_stride_kernelImLi2EZZZNS0_9templates4cuda13random_kernelIPNS_17CUDAGeneratorImplEEEvRNS_18TensorIteratorBaseET_ENKUlvE_clEvENKUlvE8_clEvEUlP24curandStatePhilox4_32_10E_ZNS1_27distribution_nullary_kernelIbm10ulonglong2S7_SF_ZZZS5_IS7_EvS9_SA_ENKSB_clEvENKSC_clEvEUlmE_EEvS9_T2_RKT3_T4_EUlimE_EEvlNS_15PhiloxCudaStateET1_SJ_)
        /*1130*/ 	.word	0x00000000


	//----- nvinfo : EIATTR_REGCOUNT
	.align		4
.L_770:
        /*1134*/ 	.byte	0x04, 0x2f
        /*1136*/ 	.short	(.L_772 - .L_771)
	.align		4
.L_771:
        /*1138*/ 	.word	index@(_ZN2at6native60_GLOBAL__N__fdc43544_27_DistributionRandomKernel_cu_f88cee4443distribution_elementwise_grid_stride_kernelImLi2EZZZNS0_9templates4cuda13random_kernelIPNS_17CUDAGeneratorImplEEEvRNS_18TensorIteratorBaseET_ENKUlvE_clEvENKUlvE8_clEvEUlP24curandStatePhilox4_32_10E_ZNS1_27distribution_nullary_kernelIbm10ulonglong2S7_SF_ZZZS5_IS7_EvS9_SA_ENKSB_clEvENKSC_clEvEUlmE_EEvS9_T2_RKT3_T4_EUlimE0_EEvlNS_15PhiloxCudaStateET1_SJ_)
        /*113c*/ 	.word	0x00000024


	//----- nvinfo : EIATTR_FRAME_SIZE
	.align		4
.L_772:
        /*1140*/ 	.byte	0x04, 0x11
        /*1142*/ 	.short	(.L_774 - .L_773)
	.align		4
.L_773:
        /*1144*/ 	.word	index@($__internal_2_$__cuda_sm20_div_s64)
        /*1148*/ 	.word	0x00000000


	//----- nvinfo : EIATTR_FRAME_SIZE
	.align		4
.L_774:
        /*114c*/ 	.byte	0x04, 0x11
        /*114e*/ 	.short	(.L_776 - .L_775)
	.align		4
.L_775:
        /*1150*/ 	.word	index@(_ZN2at6native60_GLOBAL__N__fdc43544_27_DistributionRandomKernel_cu_f88cee4443distribution_elementwise_grid_stride_kernelImLi2EZZZNS0_9templates4cuda13random_kernelIPNS_17CUDAGeneratorImplEEEvRNS_18TensorIteratorBaseET_ENKUlvE_clEvENKUlvE8_clEvEUlP24curandStatePhilox4_32_10E_ZNS1_27distribution_nullary_kernelIbm10ulonglong2S7_SF_ZZZS5_IS7_EvS9_SA_ENKSB_clEvENKSC_clEvEUlmE_EEvS9_T2_RKT3_T4_EUlimE0_EEvlNS_15PhiloxCudaStateET1_SJ_)
        /*1154*/ 	.word	0x00000000


	//----- nvinfo : EIATTR_REGCOUNT
	.align		4
.L_776:
        /*1158*/ 	.byte	0x04, 0x2f
        /*115a*/ 	.short	(.L_778 - .L_777)
	.align		4
.L_777:
        /*115c*/ 	.word	index@(_ZN2at6native60_GLOBAL__N__fdc43544_27_DistributionRandomKernel_cu_f88cee4443distribution_elementwise_grid_stride_kernelIjLi4EZZZNS0_9templates4cuda13random_kernelIPNS_17CUDAGeneratorImplEEEvRNS_18TensorIteratorBaseET_ENKUlvE_clEvENKUlvE8_clEvEUlP24curandStatePhilox4_32_10E0_ZNS1_27distribution_nullary_kernelIbj5uint4S7_SF_ZZZS5_IS7_EvS9_SA_ENKSB_clEvENKSC_clEvEUljE_EEvS9_T2_RKT3_T4_EUlijE_EEvlNS_15PhiloxCudaStateET1_SJ_)
        /*1160*/ 	.word	0x00000030


	//----- nvinfo : EIATTR_FRAME_SIZE
	.align		4
.L_778:
        /*1164*/ 	.byte	0x04, 0x11
        /*1166*/ 	.short	(.L_780 - .L_779)
	.align		4
.L_779:
        /*1168*/ 	.word	index@($__internal_1_$__cuda_sm20_div_s64)
        /*116c*/ 	.word	0x00000000


	//----- nvinfo : EIATTR_FRAME_SIZE
	.align		4
.L_780:
        /*1170*/ 	.byte	0x04, 0x11
        /*1172*/ 	.short	(.L_782 - .L_781)
	.align		4
.L_781:
        /*1174*/ 	.word	index@(_ZN2at6native60_GLOBAL__N__fdc43544_27_DistributionRandomKernel_cu_f88cee4443distribution_elementwise_grid_stride_kernelIjLi4EZZZNS0_9templates4cuda13random_kernelIPNS_17CUDAGeneratorImplEEEvRNS_18TensorIteratorBaseET_ENKUlvE_clEvENKUlvE8_clEvEUlP24curandStatePhilox4_32_10E0_ZNS1_27distribution_nullary_kernelIbj5uint4S7_SF_ZZZS5_IS7_EvS9_SA_ENKSB_clEvENKSC_clEvEUljE_EEvS9_T2_RKT3_T4_EUlijE_EEvlNS_15PhiloxCudaStateET1_SJ_)
        /*1178*/ 	.word	0x00000000


	//----- nvinfo : EIATTR_REGCOUNT
	.align		4
.L_782:
        /*117c*/ 	.byte	0x04, 0x2f
        /*117e*/ 	.short	(.L_784 - .L_783)
	.align		4
.L_783:
        /*1180*/ 	.word	index@(_ZN2at6native60_GLOBAL__N__fdc43544_27_DistributionRandomKernel_cu_f88cee4443distribution_elementwise_grid_stride_kernelIjLi4EZZZNS0_9templates4cuda13random_kernelIPNS_17CUDAGeneratorImplEEEvRNS_18TensorIteratorBaseET_ENKUlvE_clEvENKUlvE8_clEvEUlP24curandStatePhilox4_32_10E0_ZNS1_27distribution_nullary_kernelIbj5uint4S7_SF_ZZZS5_IS7_EvS9_SA_ENKSB_clEvENKSC_clEvEUljE_EEvS9_T2_RKT3_T4_EUlijE0_EEvlNS_15PhiloxCudaStateET1_SJ_)
        /*1184*/ 	.word	0x00000028


	//----- nvinfo : EIATTR_FRAME_SIZE
	.align		4
.L_784:
        /*1188*/ 	.byte	0x04, 0x11
        /*118a*/ 	.short	(.L_786 - .L_785)
	.align		4
.L_785:
        /*118c*/ 	.word	index@($__internal_0_$__cuda_sm20_div_s64)
        /*1190*/ 	.word	0x00000000


	//----- nvinfo : EIATTR_FRAME_SIZE
	.align		4
.L_786:
        /*1194*/ 	.byte	0x04, 0x11
        /*1196*/ 	.short	(.L_788 - .L_787)
	.align		4
.L_787:
        /*1198*/ 	.word	index@(_ZN2at6native60_GLOBAL__N__fdc43544_27_DistributionRandomKernel_cu_f88cee4443distribution_elementwise_grid_stride_kernelIjLi4EZZZNS0_9templates4cuda13random_kernelIPNS_17CUDAGeneratorImplEEEvRNS_18TensorIteratorBaseET_ENKUlvE_clEvENKUlvE8_clEvEUlP24curandStatePhilox4_32_10E0_ZNS1_27distribution_nullary_kernelIbj5uint4S7_SF_ZZZS5_IS7_EvS9_SA_ENKSB_clEvENKSC_clEvEUljE_EEvS9_T2_RKT3_T4_EUlijE0_EEvlNS_15PhiloxCudaStateET1_SJ_)
        /*119c*/ 	.word	0x00000000


	//----- nvinfo : EIATTR_MIN_STACK_SIZE
	.align		4
.L_788:
        /*11a0*/ 	.byte	0x04, 0x12
        /*11a2*/ 	.short	(.L_790 - .L_789)
	.align		4
.L_789:
        /*11a4*/ 	.word	index@(_ZN2at6native60_GLOBAL__N__fdc43544_27_DistributionRandomKernel_cu_f88cee4443distribution_elementwise_grid_stride_kernelIjLi4EZZZNS0_9templates4cuda13random_kernelIPNS_17CUDAGeneratorImplEEEvRNS_18TensorIteratorBaseET_ENKUlvE_clEvENKUlvE8_clEvEUlP24curandStatePhilox4_32_10E0_ZNS1_27distribution_nullary_kernelIbj5uint4S7_SF_ZZZS5_IS7_EvS9_SA_ENKSB_clEvENKSC_clEvEUljE_EEvS9_T2_RKT3_T4_EUlijE0_EEvlNS_15PhiloxCudaStateET1_SJ_)
        /*11a8*/ 	.word	0x00000000


	//----- nvinfo : EIATTR_MIN_STACK_SIZE
	.align		4
.L_790:
        /*11ac*/ 	.byte	0x04, 0x12
        /*11ae*/ 	.short	(.L_792 - .L_791)
	.align		4
.L_791:
        /*11b0*/ 	.word	index@(_ZN2at6native60_GLOBAL__N__fdc43544_27_DistributionRandomKernel_cu_f88cee4443distribution_elementwise_grid_stride_kernelIjLi4EZZZNS0_9templates4cuda13random_kernelIPNS_17CUDAGeneratorImplEEEvRNS_18TensorIteratorBaseET_ENKUlvE_clEvENKUlvE8_clEvEUlP24curandStatePhilox4_32_10E0_ZNS1_27distribution_nullary_kernelIbj5uint4S7_SF_ZZZS5_IS7_EvS9_SA_ENKSB_clEvENKSC_clEvEUljE_EEvS9_T2_RKT3_T4_EUlijE_EEvlNS_15PhiloxCudaStateET1_SJ_)
        /*11b4*/ 	.word	0x00000000


	//----- nvinfo : EIATTR_MIN_STACK_SIZE
	.align		4
.L_792:
        /*11b8*/ 	.byte	0x04, 0x12
        /*11ba*/ 	.short	(.L_794 - .L_793)
	.align		4
.L_793:
        /*11bc*/ 	.word	index@(_ZN2at6native60_GLOBAL__N__fdc43544_27_DistributionRandomKernel_cu_f88cee4443distribution_elementwise_grid_stride_kernelImLi2EZZZNS0_9templates4cuda13random_kernelIPNS_17CUDAGeneratorImplEEEvRNS_18TensorIteratorBaseET_ENKUlvE_clEvENKUlvE8_clEvEUlP24curandStatePhilox4_32_10E_ZNS1_27distribution_nullary_kernelIbm10ulonglong2S7_SF_ZZZS5_IS7_EvS9_SA_ENKSB_clEvENKSC_clEvEUlmE_EEvS9_T2_RKT3_T4_EUlimE0_EEvlNS_15PhiloxCudaStateET1_SJ_)
        /*11c0*/ 	.word	0x00000000


	//----- nvinfo : EIATTR_MIN_STACK_SIZE
	.align		4
.L_794:
        /*11c4*/ 	.byte	0x04, 0x12
        /*11c6*/ 	.short	(.L_796 - .L_795)
	.align		4
.L_795:
        /*11c8*/ 	.word	index@(_ZN2at6native60_GLOBAL__N__fdc43544_27_DistributionRandomKernel_cu_f88cee4443distribution_elementwise_grid_stride_kernelImLi2EZZZNS0_9templates4cuda13random_kernelIPNS_17CUDAGeneratorImplEEEvRNS_18TensorIteratorBaseET_ENKUlvE_clEvENKUlvE8_clEvEUlP24curandStatePhilox4_32_10E_ZNS1_27distribution_nullary_kernelIbm10ulonglong2S7_SF_ZZZS5_IS7_EvS9_SA_ENKSB_clEvENKSC_clEvEUlmE_EEvS9_T2_RKT3_T4_EUlimE_EEvlNS_15PhiloxCudaStateET1_SJ_)
        /*11cc*/ 	.word	0x00000000


	//----- nvinfo : EIATTR_MIN_STACK_SIZE
	.align		4
.L_796:
        /*11d0*/ 	.byte	0x04, 0x12
        /*11d2*/ 	.short	(.L_798 - .L_797)
	.align		4
.L_797:
        /*11d4*/ 	.word	index@(_ZN2at6native60_GLOBAL__N__fdc43544_27_DistributionRandomKernel_cu_f88cee4443distribution_elementwise_grid_stride_kernelIjLi4EZZZNS0_9templates4cuda13random_kernelIPNS_17CUDAGeneratorImplEEEvRNS_18TensorIteratorBaseET_ENKUlvE_clEvENKUlvE7_clEvEUlP24curandStatePhilox4_32_10E0_ZNS1_27distribution_nullary_kernelIN3c108BFloat16Ej5uint4S7_SF_ZZZS5_IS7_EvS9_SA_ENKSB_clEvENKSC_clEvEUljE_EEvS9_T2_RKT3_T4_EUlijE0_EEvlNS_15PhiloxCudaStateET1_SL_)
        /*11d8*/ 	.word	0x00000000


	//----- nvinfo : EIATTR_MIN_STACK_SIZE
	.align		4
.L_798:
        /*11dc*/ 	.byte	0x04, 0x12
        /*11de*/ 	.short	(.L_800 - .L_799)
	.align		4
.L_799:
        /*11e0*/ 	.word	index@(_ZN2at6native60_GLOBAL__N__fdc43544_27_DistributionRandomKernel_cu_f88cee4443distribution_elementwise_grid_stride_kernelIjLi4EZZZNS0_9templates4cuda13random_kernelIPNS_17CUDAGeneratorImplEEEvRNS_18TensorIteratorBaseET_ENKUlvE_clEvENKUlvE7_clEvEUlP24curandStatePhilox4_32_10E0_ZNS1_27distribution_nullary_kernelIN3c108BFloat16Ej5uint4S7_SF_ZZZS5_IS7_EvS9_SA_ENKSB_clEvENKSC_clEvEUljE_EEvS9_T2_RKT3_T4_EUlijE_EEvlNS_15PhiloxCudaStateET1_SL_)
        /*11e4*/ 	.word	0x00000000


	//----- nvinfo : EIATTR_MIN_STACK_SIZE
	.align		4
.L_800:
        /*11e8*/ 	.byte	0x04, 0x12
        /*11ea*/ 	.short	(.L_802 - .L_801)
	.align		4
.L_801:
        /*11ec*/ 	.word	index@(_ZN2at6native60_GLOBAL__N__fdc43544_27_DistributionRandomKernel_cu_f88cee4443distribution_elementwise_grid_stride_kernelImLi2EZZZNS0_9templates4cuda13random_kernelIPNS_17CUDAGeneratorImplEEEvRNS_18TensorIteratorBaseET_ENKUlvE_clEvENKUlvE7_clEvEUlP24curandStatePhilox4_32_10E_ZNS1_27distribution_nullary_kernelIN3c108BFloat16Em10ulonglong2S7_SF_ZZZS5_IS7_EvS9_SA_ENKSB_clEvENKSC_clEvEUlmE_EEvS9_T2_RKT3_T4_EUlimE0_EEvlNS_15PhiloxCudaStateET1_SL_)
        /*11f0*/ 	.word	0x00000000


	//----- nvinfo : EIATTR_MIN_STACK_SIZE
	.align		4
.L_802:
        /*11f4*/ 	.byte	0x04, 0x12
        /*11f6*/ 	.short	(.L_804 - .L_803)
	.align		4
.L_803:
        /*11f8*/ 	.word	index@(_ZN2at6native60_GLOBAL__N__fdc43544_27_DistributionRandomKernel_cu_f88cee4443distribution_elementwise_grid_stride_kernelImLi2EZZZNS0_9templates4cuda13random_kernelIPNS_17CUDAGeneratorImplEEEvRNS_18TensorIteratorBaseET_ENKUlvE_clEvENKUlvE7_clEvEUlP24curandStatePhilox4_32_10E_ZNS1_27distribution_nullary_kernelIN3c108BFloat16Em10ulonglong2S7_SF_ZZZS5_IS7_EvS9_SA_ENKSB_clEvENKSC_clEvEUlmE_EEvS9_T2_RKT3_T4_EUlimE_EEvlNS_15PhiloxCudaStateET1_SL_)
        /*11fc*/ 	.word	0x00000000


	//----- nvinfo : EIATTR_MIN_STACK_SIZE
	.align		4
.L_804:
        /*1200*/ 	.byte	0x04, 0x12
        /*1202*/ 	.short	(.L_806 - .L_805)
	.align		4
.L_805:
        /*1204*/ 	.word	index@(_ZN2at6native60_GLOBAL__N__fdc43544_27_DistributionRandomKernel_cu_f88cee4443distribution_elementwise_grid_stride_kernelIjLi4EZZZNS0_9templates4cuda13random_kernelIPNS_17CUDAGeneratorImplEEEvRNS_18TensorIteratorBaseET_ENKUlvE_clEvENKUlvE6_clEvEUlP24curandStatePhilox4_32_10E0_ZNS1_27distribution_nullary_kernelIN3c104HalfEj5uint4S7_SF_ZZZS5_IS7_EvS9_SA_ENKSB_clEvENKSC_clEvEUljE_EEvS9_T2_RKT3_T4_EUlijE0_EEvlNS_15PhiloxCudaStateET1_SL_)
        /*1208*/ 	.word	0x00000000


	//----- nvinfo : EIATTR_MIN_STACK_SIZE
	.align		4
.L_806:
        /*120c*/ 	.byte	0x04, 0x12
        /*120e*/ 	.short	(.L_808 - .L_807)
	.align		4
.L_807:
        /*1210*/ 	.word	index@(_ZN2at6native60_GLOBAL__N__fdc43544_27_DistributionRandomKernel_cu_f88cee4443distribution_elementwise_grid_stride_kernelIjLi4EZZZNS0_9templates4cuda13random_kernelIPNS_17CUDAGeneratorImplEEEvRNS_18TensorIteratorBaseET_ENKUlvE_clEvENKUlvE6_clEvEUlP24curandStatePhilox4_32_10E0_ZNS1_27distribution_nullary_kernelIN3c104HalfEj5uint4S7_SF_ZZZS5_IS7_EvS9_SA_ENKSB_clEvENKSC_clEvEUljE_EEvS9_T2_RKT3_T4_EUlijE_EEvlNS_15PhiloxCudaStateET1_SL_)
        /*1214*/ 	.word	0x00000000


	//----- nvinfo : EIATTR_MIN_STACK_SIZE
	.align		4
.L_808:
        /*1218*/ 	.byte	0x04, 0x12
        /*121a*/ 	.short	(.L_810 - .L_809)
	.align		4
.L_809:
        /*121c*/ 	.word	index@(_ZN2at6native60_GLOBAL__N__fdc43544_27_DistributionRandomKernel_cu_f88cee4443distribution_elementwise_grid_stride_kernelImLi2EZZZNS0_9templates4cuda13random_kernelIPNS_17CUDAGeneratorImplEEEvRNS_18TensorIteratorBaseET_ENKUlvE_clEvENKUlvE6_clEvEUlP24curandStatePhilox4_32_10E_ZNS1_27distribution_nullary_kernelIN3c104HalfEm10ulonglong2S7_SF_ZZZS5_IS7_EvS9_SA_ENKSB_clEvENKSC_clEvEUlmE_EEvS9_T2_RKT3_T4_EUlimE0_EEvlNS_15PhiloxCudaStateET1_SL_)
        /*1220*/ 	.word	0x00000000


	//----- nvinfo : EIATTR_MIN_STACK_SIZE
	.align		4
.L_810:
        /*1224*/ 	.byte	0x04, 0x12
        /*1226*/ 	.short	(.L_812 - .L_811)
	.align		4
.L_811:
        /*1228*/ 	.word	index@(_ZN2at6native60_GLOBAL__N__fdc43544_27_DistributionRandomKernel_cu_f88cee4443distribution_elementwise_grid_stride_kernelImLi2EZZZNS0_9templates4cuda13random_kernelIPNS_17CUDAGeneratorImplEEEvRNS_18TensorIteratorBaseET_ENKUlvE_clEvENKUlvE6_clEvEUlP24curandStatePhilox4_32_10E_ZNS1_27distribution_nullary_kernelIN3c104HalfEm10ulonglong2S7_SF_ZZZS5_IS7_EvS9_SA_ENKSB_clEvENKSC_clEvEUlmE_EEvS9_T2_RKT3_T4_EUlimE_EEvlNS_15PhiloxCudaStateET1_SL_)
        /*122c*/ 	.word	0x00000000


	//----- nvinfo : EIATTR_MIN_STACK_SIZE
	.align		4
.L_812:
        /*1230*/ 	.byte	0x04, 0x12
        /*1232*/ 	.short	(.L_814 - .L_813)
	.align		4
.L_813:
        /*1234*/ 	.word	index@(_ZN2at6native60_GLOBAL__N__fdc43544_27_DistributionRandomKernel_cu_f88cee4443distribution_elementwise_grid_stride_kernelIjLi4EZZZNS0_9templates4cuda13random_kernelIPNS_17CUDAGeneratorImplEEEvRNS_18TensorIteratorBaseET_ENKUlvE_clEvENKUlvE5_clEvEUlP24curandStatePhilox4_32_10E0_ZNS1_27distribution_nullary_kernelIfj5uint4S7_SF_ZZZS5_IS7_EvS9_SA_ENKSB_clEvENKSC_clEvEUljE_EEvS9_T2_RKT3_T4_EUlijE0_EEvlNS_15PhiloxCudaStateET1_SJ_)
        /*1238*/ 	.word	0x00000000


	//----- nvinfo : EIATTR_MIN_STACK_SIZE
	.align		4
.L_814:
        /*123c*/ 	.byte	0x04, 0x12
        /*123e*/ 	.short	(.L_816 - .L_815)
	.align		4
.L_815:
        /*1240*/ 	.word	index@(_ZN2at6native60_GLOBAL__N__fdc43544_27_DistributionRandomKernel_cu_f88cee4443distribution_elementwise_grid_stride_kernelIjLi4EZZZNS0_9templates4cuda13random_kernelIPNS_17CUDAGeneratorImplEEEvRNS_18TensorIteratorBaseET_ENKUlvE_clEvENKUlvE5_clEvEUlP24curandStatePhilox4_32_10E0_ZNS1_27distribution_nullary_kernelIfj5uint4S7_SF_ZZZS5_IS7_EvS9_SA_ENKSB_clEvENKSC_clEvEUljE_EEvS9_T2_RKT3_T4_EUlijE_EEvlNS_15PhiloxCudaStateET1_SJ_)
        /*1244*/ 	.word	0x00000000


	//----- nvinfo : EIATTR_MIN_STACK_SIZE
	.align		4
.L_816:
        /*1248*/ 	.byte	0x04, 0x12
        /*124a*/ 	.short	(.L_818 - .L_817)
	.align		4
.L_817:
        /*124c*/ 	.word	index@(_ZN2at6native60_GLOBAL__N__fdc43544_27_DistributionRandomKernel_cu_f88cee4443distribution_elementwise_grid_stride_kernelImLi2EZZZNS0_9templates4cuda13random_kernelIPNS_17CUDAGeneratorImplEEEvRNS_18TensorIteratorBaseET_ENKUlvE_clEvENKUlvE5_clEvEUlP24curandStatePhilox4_32_10E_ZNS1_27distribution_nullary_kernelIfm10ulonglong2S7_SF_ZZZS5_IS7_EvS9_SA_ENKSB_clEvENKSC_clEvEUlmE_EEvS9_T2_RKT3_T4_EUlimE0_EEvlNS_15PhiloxCudaStateET1_SJ_)
        /*1250*/ 	.word	0x00000000


	//----- nvinfo : EIATTR_MIN_STACK_SIZE
	.align		4
.L_818:
        /*1254*/ 	.byte	0x04, 0x12
        /*1256*/ 	.short	(.L_820 - .L_819)
	.align		4
.L_819:
        /*1258*/ 	.word	index@(_ZN2at6native60_GLOBAL__N__fdc43544_27_DistributionRandomKernel_cu_f88cee4443distribution_elementwise_grid_stride_kernelImLi2EZZZNS0_9templates4cuda13random_kernelIPNS_17CUDAGeneratorImplEEEvRNS_18TensorIteratorBaseET_ENKUlvE_clEvENKUlvE5_clEvEUlP24curandStatePhilox4_32_10E_ZNS1_27distribution_nullary_kernelIfm10ulonglong2S7_SF_ZZZS5_IS7_EvS9_SA_ENKSB_clEvENKSC_clEvEUlmE_EEvS9_T2_RKT3_T4_EUlimE_EEvlNS_15PhiloxCudaStateET1_SJ_)
        /*125c*/ 	.word	0x00000000


	//----- nvinfo : EIATTR_MIN_STACK_SIZE
	.align		4
.L_820:
        /*1260*/ 	.byte	0x04, 0x12
        /*1262*/ 	.short	(.L_822 - .L_821)
	.align		4
.L_821:
        /*1264*/ 	.word	index@(_ZN2at6native60_GLOBAL__N__fdc43544_27_DistributionRandomKernel_cu_f88cee4443distribution_elementwise_grid_stride_kernelIjLi4EZZZNS0_9templates4cuda13random_kernelIPNS_17CUDAGeneratorImplEEEvRNS_18TensorIteratorBaseET_ENKUlvE_clEvENKUlvE4_clEvEUlP24curandStatePhilox4_32_10E0_ZNS1_27distribution_nullary_kernelIdj5uint4S7_SF_ZZZS5_IS7_EvS9_SA_ENKSB_clEvENKSC_clEvEUljE_EEvS9_T2_RKT3_T4_EUlijE0_EEvlNS_15PhiloxCudaStateET1_SJ_)
        /*1268*/ 	.word	0x00000000


	//----- nvinfo : EIATTR_MIN_STACK_SIZE
	.align		4
.L_822:
        /*126c*/ 	.byte	0x04, 0x12
        /*126e*/ 	.short	(.L_824 - .L_823)
	.align		4
.L_823:
        /*1270*/ 	.word	index@(_ZN2at6native60_GLOBAL__N__fdc43544_27_DistributionRandomKernel_cu_f88cee4443distribution_elementwise_grid_stride_kernelIjLi4EZZZNS0_9templates4cuda13random_kernelIPNS_17CUDAGeneratorImplEEEvRNS_18TensorIteratorBaseET_ENKUlvE_clEvENKUlvE4_clEvEUlP24curandStatePhilox4_32_10E0_ZNS1_27distribution_nullary_kernelIdj5uint4S7_SF_ZZZS5_IS7_EvS9_SA_ENKSB_clEvENKSC_clEvEUljE_EEvS9_T2_RKT3_T4_EUlijE_EEvlNS_15PhiloxCudaStateET1_SJ_)
        /*1274*/ 	.word	0x00000000


	//----- nvinfo : EIATTR_MIN_STACK_SIZE
	.align		4
.L_824:
        /*1278*/ 	.byte	0x04, 0x12
        /*127a*/ 	.short	(.L_826 - .L_825)
	.align		4
.L_825:
        /*127c*/ 	.word	index@(_ZN2at6native60_GLOBAL__N__fdc43544_27_DistributionRandomKernel_cu_f88cee4443distribution_elementwise_grid_stride_kernelImLi2EZZZNS0_9templates4cuda13random_kernelIPNS_17CUDAGeneratorImplEEEvRNS_18TensorIteratorBaseET_ENKUlvE_clEvENKUlvE4_clEvEUlP24curandStatePhilox4_32_10E_ZNS1_27distribution_nullary_kernelIdm10ulonglong2S7_SF_ZZZS5_IS7_EvS9_SA_ENKSB_clEvENKSC_clEvEUlmE_EEvS9_T2_RKT3_T4_EUlimE0_EEvlNS_15PhiloxCudaStateET1_SJ_)
        /*1280*/ 	.word	0x00000000


	//----- nvinfo : EIATTR_MIN_STACK_SIZE
	.align		4
.L_826:
        /*1284*/ 	.byte	0x04, 0x12
        /*1286*/ 	.short	(.L_828 - .L_827)
	.align		4
.L_827:
        /*1288*/ 	.word	index@(_ZN2at6native60_GLOBAL__N__fdc43544_27_DistributionRandomKernel_cu_f88cee4443distribution_elementwise_grid_stride_kernelImLi2EZZZNS0_9templates4cuda13random_kernelIPNS_17CUDAGeneratorImplEEEvRNS_18TensorIteratorBaseET_ENKUlvE_clEvENKUlvE4_clEvEUlP24curandStatePhilox4_32_10E_ZNS1_27distribution_nullary_kernelIdm10ulonglong2S7_SF_ZZZS5_IS7_EvS9_SA_ENKSB_clEvENKSC_clEvEUlmE_EEvS9_T2_RKT3_T4_EUlimE_EEvlNS_15PhiloxCudaStateET1_SJ_)
        /*128c*/ 	.word	0x00000000


	//----- nvinfo : EIATTR_MIN_STACK_SIZE
	.align		4
.L_828:
        /*1290*/ 	.byte	0x04, 0x12
        /*1292*/ 	.short	(.L_830 - .L_829)
	.align		4
.L_829:
        /*1294*/ 	.word	index@(_ZN2at6native60_GLOBAL__N__fdc43544_27_DistributionRandomKernel_cu_f88cee4443distribution_elementwise_grid_stride_kernelIjLi4EZZZNS0_9templates4cuda13random_kernelIPNS_17CUDAGeneratorImplEEEvRNS_18TensorIteratorBaseET_ENKUlvE_clEvENKUlvE3_clEvEUlP24curandStatePhilox4_32_10E0_ZNS1_27distribution_nullary_kernelIsj5uint4S7_SF_ZZZS5_IS7_EvS9_SA_ENKSB_clEvENKSC_clEvEUljE_EEvS9_T2_RKT3_T4_EUlijE0_EEvlNS_15PhiloxCudaStateET1_SJ_)
        /*1298*/ 	.word	0x00000000


	//----- nvinfo : EIATTR_MIN_STACK_SIZE
	.align		4
.L_830:
        /*129c*/ 	.byte	0x04, 0x12
        /*129e*/ 	.short	(.L_832 - .L_831)
	.align		4
.L_831:
        /*12a0*/ 	.word	index@(_ZN2at6native60_GLOBAL__N__fdc43544_27_DistributionRandomKernel_cu_f88cee4443distribution_elementwise_grid_stride_kernelIjLi4EZZZNS0_9templates4cuda13random_kernelIPNS_17CUDAGeneratorImplEEEvRNS_18TensorIteratorBaseET_ENKUlvE_clEvENKUlvE3_clEvEUlP24curandStatePhilox4_32_10E0_ZNS1_27distribution_nullary_kernelIsj5uint4S7_SF_ZZZS5_IS7_EvS9_SA_ENKSB_clEvENKSC_clEvEUljE_EEvS9_T2_RKT3_T4_EUlijE_EEvlNS_15PhiloxCudaStateET1_SJ_)
        /*12a4*/ 	.word	0x00000000


	//----- nvinfo : EIATTR_MIN_STACK_SIZE
	.align		4
.L_832:
        /*12a8*/ 	.byte	0x04, 0x12
        /*12aa*/ 	.short	(.L_834 - .L_833)
	.align		4
.L_833:
        /*12ac*/ 	.word	index@(_ZN2at6native60_GLOBAL__N__fdc43544_27_DistributionRandomKernel_cu_f88cee4443distribution_elementwise_grid_stride_kernelImLi2EZZZNS0_9templates4cuda13random_kernelIPNS_17CUDAGeneratorImplEEEvRNS_18TensorIteratorBaseET_ENKUlvE_clEvENKUlvE3_clEvEUlP24curandStatePhilox4_32_10E_ZNS1_27distribution_nullary_kernelIsm10ulonglong2S7_SF_ZZZS5_IS7_EvS9_SA_ENKSB_clEvENKSC_clEvEUlmE_EEvS9_T2_RKT3_T4_EUlimE0_EEvlNS_15PhiloxCudaStateET1_SJ_)
        /*12b0*/ 	.word	0x00000000


	//----- nvinfo : EIATTR_MIN_STACK_SIZE
	.align		4
.L_834:
        /*12b4*/ 	.byte	0x04, 0x12
        /*12b6*/ 	.short	(.L_836 - .L_835)
	.align		4
.L_835:
        /*12b8*/ 	.word	index@(_ZN2at6native60_GLOBAL__N__fdc43544_27_DistributionRandomKernel_cu_f88cee4443distribution_elementwise_grid_stride_kernelImLi2EZZZNS0_9templates4cuda13random_kernelIPNS_17CUDAGeneratorImplEEEvRNS_18TensorIteratorBaseET_ENKUlvE_clEvENKUlvE3_clEvEUlP24curandStatePhilox4_32_10E_ZNS1_27distribution_nullary_kernelIsm10ulonglong2S7_SF_ZZZS5_IS7_EvS9_SA_ENKSB_clEvENKSC_clEvEUlmE_EEvS9_T2_RKT3_T4_EUlimE_EEvlNS_15PhiloxCudaStateET1_SJ_)
        /*12bc*/ 	.word	0x00000000


	//----- nvinfo : EIATTR_MIN_STACK_SIZE
	.align		4
.L_836:
        /*12c0*/ 	.byte	0x04, 0x12
        /*12c2*/ 	.short	(.L_838 - .L_837)
	.align		4
.L_837:
        /*12c4*/ 	.word	index@(_ZN2at6native60_GLOBAL__N__fdc43544_27_DistributionRandomKernel_cu_f88cee4443distribution_elementwise_grid_stride_kernelIjLi4EZZZNS0_9templates4cuda13random_kernelIPNS_17CUDAGeneratorImplEEEvRNS_18TensorIteratorBaseET_ENKUlvE_clEvENKUlvE2_clEvEUlP24curandStatePhilox4_32_10E0_ZNS1_27distribution_nullary_kernelIlj5uint4S7_SF_ZZZS5_IS7_EvS9_SA_ENKSB_clEvENKSC_clEvEUljE_EEvS9_T2_RKT3_T4_EUlijE0_EEvlNS_15PhiloxCudaStateET1_SJ_)
        /*12c8*/ 	.word	0x00000000


	//----- nvinfo : EIATTR_MIN_STACK_SIZE
	.align		4
.L_838:
        /*12cc*/ 	.byte	0x04, 0x12
        /*12ce*/ 	.short	(.L_840 - .L_839)
	.align		4
.L_839:
        /*12d0*/ 	.word	index@(_ZN2at6native60_GLOBAL__N__fdc43544_27_DistributionRandomKernel_cu_f88cee4443distribution_elementwise_grid_stride_kernelIjLi4EZZZNS0_9templates4cuda13random_kernelIPNS_17CUDAGeneratorImplEEEvRNS_18TensorIteratorBaseET_ENKUlvE_clEvENKUlvE2_clEvEUlP24curandStatePhilox4_32_10E0_ZNS1_27distribution_nullary_kernelIlj5uint4S7_SF_ZZZS5_IS7_EvS9_SA_ENKSB_clEvENKSC_clEvEUljE_EEvS9_T2_RKT3_T4_EUlijE_EEvlNS_15PhiloxCudaStateET1_SJ_)
        /*12d4*/ 	.word	0x00000000


	//----- nvinfo : EIATTR_MIN_STACK_SIZE
	.align		4
.L_840:
        /*12d8*/ 	.byte	0x04, 0x12
        /*12da*/ 	.short	(.L_842 - .L_841)
	.align		4
.L_841:
        /*12dc*/ 	.word	index@(_ZN2at6native60_GLOBAL__N__fdc43544_27_DistributionRandomKernel_cu_f88cee4443distribution_elementwise_grid_stride_kernelImLi2EZZZNS0_9templates4cuda13random_kernelIPNS_17CUDAGeneratorImplEEEvRNS_18TensorIteratorBaseET_ENKUlvE_clEvENKUlvE2_clEvEUlP24curandStatePhilox4_32_10E_ZNS1_27distribution_nullary_kernelIlm10ulonglong2S7_SF_ZZZS5_IS7_EvS9_SA_ENKSB_clEvENKSC_clEvEUlmE_EEvS9_T2_RKT3_T4_EUlimE0_EEvlNS_15PhiloxCudaStateET1_SJ_)
        /*12e0*/ 	.word	0x00000000


	//----- nvinfo : EIATTR_MIN_STACK_SIZE
	.align		4
.L_842:
        /*12e4*/ 	.byte	0x04, 0x12
        /*12e6*/ 	.short	(.L_844 - .L_843)
	.align		4
.L_843:
        /*12e8*/ 	.word	index@(_ZN2at6native60_GLOBAL__N__fdc43544_27_DistributionRandomKernel_cu_f88cee4443distribution_elementwise_grid_stride_kernelImLi2EZZZNS0_9templates4cuda13random_kernelIPNS_17CUDAGeneratorImplEEEvRNS_18TensorIteratorBaseET_ENKUlvE_clEvENKUlvE2_clEvEUlP24curandStatePhilox4_32_10E_ZNS1_27distribution_nullary_kernelIlm10ulonglong2S7_SF_ZZZS5_IS7_EvS9_SA_ENKSB_clEvENKSC_clEvEUlmE_EEvS9_T2_RKT3_T4_EUlimE_EEvlNS_15PhiloxCudaStateET1_SJ_)
        /*12ec*/ 	.word	0x00000000


	//----- nvinfo : EIATTR_MIN_STACK_SIZE
	.align		4
.L_844:
        /*12f0*/ 	.byte	0x04, 0x12
        /*12f2*/ 	.short	(.L_846 - .L_845)
	.align		4
.L_845:
        /*12f4*/ 	.word	index@(_ZN2at6native60_GLOBAL__N__fdc43544_27_DistributionRandomKernel_cu_f88cee4443distribution_elementwise_grid_stride_kernelIjLi4EZZZNS0_9templates4cuda13random_kernelIPNS_17CUDAGeneratorImplEEEvRNS_18TensorIteratorBaseET_ENKUlvE_clEvENKUlvE1_clEvEUlP24curandStatePhilox4_32_10E0_ZNS1_27distribution_nullary_kernelIij5uint4S7_SF_ZZZS5_IS7_EvS9_SA_ENKSB_clEvENKSC_clEvEUljE_EEvS9_T2_RKT3_T4_EUlijE0_EEvlNS_15PhiloxCudaStateET1_SJ_)
        /*12f8*/ 	.word	0x00000000


	//----- nvinfo : EIATTR_MIN_STACK_SIZE
	.align		4
.L_846:
        /*12fc*/ 	.byte	0x04, 0x12
        /*12fe*/ 	.short	(.L_848 - .L_847)
	.align		4
.L_847:
        /*1300*/ 	.word	index@(_ZN2at6native60_GLOBAL__N__fdc43544_27_DistributionRandomKernel_cu_f88cee4443distribution_elementwise_grid_stride_kernelIjLi4EZZZNS0_9templates4cuda13random_kernelIPNS_17CUDAGeneratorImplEEEvRNS_18TensorIteratorBaseET_ENKUlvE_clEvENKUlvE1_clEvEUlP24curandStatePhilox4_32_10E0_ZNS1_27distribution_nullary_kernelIij5uint4S7_SF_ZZZS5_IS7_EvS9_SA_ENKSB_clEvENKSC_clEvEUljE_EEvS9_T2_RKT3_T4_EUlijE_EEvlNS_15PhiloxCudaStateET1_SJ_)
        /*1304*/ 	.word	0x00000000


	//----- nvinfo : EIATTR_MIN_STACK_SIZE
	.align		4
.L_848:
        /*1308*/ 	.byte	0x04, 0x12
        /*130a*/ 	.short	(.L_850 - .L_849)
	.align		4
.L_849:
        /*130c*/ 	.word	index@(_ZN2at6native60_GLOBAL__N__fdc43544_27_DistributionRandomKernel_cu_f88cee4443distribution_elementwise_grid_stride_kernelImLi2EZZZNS0_9templates4cuda13random_kernelIPNS_17CUDAGeneratorImplEEEvRNS_18TensorIteratorBaseET_ENKUlvE_clEvENKUlvE1_clEvEUlP24curandStatePhilox4_32_10E_ZNS1_27distribution_nullary_kernelIim10ulonglong2S7_SF_ZZZS5_IS7_EvS9_SA_ENKSB_clEvENKSC_clEvEUlmE_EEvS9_T2_RKT3_T4_EUlimE0_EEvlNS_15PhiloxCudaStateET1_SJ_)
        /*1310*/ 	.word	0x00000000


	//----- nvinfo : EIATTR_MIN_STACK_SIZE
	.align		4
.L_850:
        /*1314*/ 	.byte	0x04, 0x12
        /*1316*/ 	.short	(.L_852 - .L_851)
	.align		4
.L_851:
        /*1318*/ 	.word	index@(_ZN2at6native60_GLOBAL__N__fdc43544_27_DistributionRandomKernel_cu_f88cee4443distribution_elementwise_grid_stride_kernelImLi2EZZZNS0_9templates4cuda13random_kernelIPNS_17CUDAGeneratorImplEEEvRNS_18TensorIteratorBaseET_ENKUlvE_clEvENKUlvE1_clEvEUlP24curandStatePhilox4_32_10E_ZNS1_27distribution_nullary_kernelIim10ulonglong2S7_SF_ZZZS5_IS7_EvS9_SA_ENKSB_clEvENKSC_clEvEUlmE_EEvS9_T2_RKT3_T4_EUlimE_EEvlNS_15PhiloxCudaStateET1_SJ_)
        /*131c*/ 	.word	0x00000000


	//----- nvinfo : EIATTR_MIN_STACK_SIZE
	.align		4
.L_852:
        /*1320*/ 	.byte	0x04, 0x12
        /*1322*/ 	.short	(.L_854 - .L_853)
	.align		4
.L_853:
        /*1324*/ 	.word	index@(_ZN2at6native60_GLOBAL__N__fdc43544_27_DistributionRandomKernel_cu_f88cee4443distribution_elementwise_grid_stride_kernelIjLi4EZZZNS0_9templates4cuda13random_kernelIPNS_17CUDAGeneratorImplEEEvRNS_18TensorIteratorBaseET_ENKUlvE_clEvENKUlvE0_clEvEUlP24curandStatePhilox4_32_10E0_ZNS1_27distribution_nullary_kernelIaj5uint4S7_SF_ZZZS5_IS7_EvS9_SA_ENKSB_clEvENKSC_clEvEUljE_EEvS9_T2_RKT3_T4_EUlijE0_EEvlNS_15PhiloxCudaStateET1_SJ_)
        /*1328*/ 	.word	0x00000000


	//----- nvinfo : EIATTR_MIN_STACK_SIZE
	.align		4
.L_854:
        /*132c*/ 	.byte	0x04, 0x12
        /*132e*/ 	.short	(.L_856 - .L_855)
	.align		4
.L_855:
        /*1330*/ 	.word	index@(_ZN2at6native60_GLOBAL__N__fdc43544_27_DistributionRandomKernel_cu_f88cee4443distribution_elementwise_grid_stride_kernelIjLi4EZZZNS0_9templates4cuda13random_kernelIPNS_17CUDAGeneratorImplEEEvRNS_18TensorIteratorBaseET_ENKUlvE_clEvENKUlvE0_clEvEUlP24curandStatePhilox4_32_10E0_ZNS1_27distribution_nullary_kernelIaj5uint4S7_SF_ZZZS5_IS7_EvS9_SA_ENKSB_clEvENKSC_clEvEUljE_EEvS9_T2_RKT3_T4_EUlijE_EEvlNS_15PhiloxCudaStateET1_SJ_)
        /*1334*/ 	.word	0x00000000


	//----- nvinfo : EIATTR_MIN_STACK_SIZE
	.align		4
.L_856:
        /*1338*/ 	.byte	0x04, 0x12
        /*133a*/ 	.short	(.L_858 - .L_857)
	.align		4
.L_857:
        /*133c*/ 	.word	index@(_ZN2at6native60_GLOBAL__N__fdc43544_27_DistributionRandomKernel_cu_f88cee4443distribution_elementwise_grid_stride_kernelImLi2EZZZNS0_9templates4cuda13random_kernelIPNS_17CUDAGeneratorImplEEEvRNS_18TensorIteratorBaseET_ENKUlvE_clEvENKUlvE0_clEvEUlP24curandStatePhilox4_32_10E_ZNS1_27distribution_nullary_kernelIam10ulonglong2S7_SF_ZZZS5_IS7_EvS9_SA_ENKSB_clEvENKSC_clEvEUlmE_EEvS9_T2_RKT3_T4_EUlimE0_EEvlNS_15PhiloxCudaStateET1_SJ_)
        /*1340*/ 	.word	0x00000000


	//----- nvinfo : EIATTR_MIN_STACK_SIZE
	.align		4
.L_858:
        /*1344*/ 	.byte	0x04, 0x12
        /*1346*/ 	.short	(.L_860 - .L_859)
	.align		4
.L_859:
        /*1348*/ 	.word	index@(_ZN2at6native60_GLOBAL__N__fdc43544_27_DistributionRandomKernel_cu_f88cee4443distribution_elementwise_grid_stride_kernelImLi2EZZZNS0_9templates4cuda13random_kernelIPNS_17CUDAGeneratorImplEEEvRNS_18TensorIteratorBaseET_ENKUlvE_clEvENKUlvE0_clEvEUlP24curandStatePhilox4_32_10E_ZNS1_27distribution_nullary_kernelIam10ulonglong2S7_SF_ZZZS5_IS7_EvS9_SA_ENKSB_clEvENKSC_clEvEUlmE_EEvS9_T2_RKT3_T4_EUlimE_EEvlNS_15PhiloxCudaStateET1_SJ_)
        /*134c*/ 	.word	0x00000000


	//----- nvinfo : EIATTR_MIN_STACK_SIZE
	.align		4
.L_860:
        /*1350*/ 	.byte	0x04, 0x12
        /*1352*/ 	.short	(.L_862 - .L_861)
	.align		4
.L_861:
        /*1354*/ 	.word	index@(_ZN2at6native60_GLOBAL__N__fdc43544_27_DistributionRandomKernel_cu_f88cee4443distribution_elementwise_grid_stride_kernelIjLi4EZZZNS0_9templates4cuda13random_kernelIPNS_17CUDAGeneratorImplEEEvRNS_18TensorIteratorBaseET_ENKUlvE_clEvENKUlvE_clEvEUlP24curandStatePhilox4_32_10E0_ZNS1_27distribution_nullary_kernelIhj5uint4S7_SF_ZZZS5_IS7_EvS9_SA_ENKSB_clEvENKSC_clEvEUljE_EEvS9_T2_RKT3_T4_EUlijE0_EEvlNS_15PhiloxCudaStateET1_SJ_)
        /*1358*/ 	.word	0x00000000


	//----- nvinfo : EIATTR_MIN_STACK_SIZE
	.align		4
.L_862:
        /*135c*/ 	.byte	0x04, 0x12
        /*135e*/ 	.short	(.L_864 - .L_863)
	.align		4
.L_863:
        /*1360*/ 	.word	index@(_ZN2at6native60_GLOBAL__N__fdc43544_27_DistributionRandomKernel_cu_f88cee4443distribution_elementwise_grid_stride_kernelIjLi4EZZZNS0_9templates4cuda13random_kernelIPNS_17CUDAGeneratorImplEEEvRNS_18TensorIteratorBaseET_ENKUlvE_clEvENKUlvE_clEvEUlP24curandStatePhilox4_32_10E0_ZNS1_27distribution_nullary_kernelIhj5uint4S7_SF_ZZZS5_IS7_EvS9_SA_ENKSB_clEvENKSC_clEvEUljE_EEvS9_T2_RKT3_T4_EUlijE_EEvlNS_15PhiloxCudaStateET1_SJ_)
        /*1364*/ 	.word	0x00000000


	//----- nvinfo : EIATTR_MIN_STACK_SIZE
	.align		4
.L_864:
        /*1368*/ 	.byte	0x04, 0x12
        /*136a*/ 	.short	(.L_866 - .L_865)
	.align		4
.L_865:
        /*136c*/ 	.word	index@(_ZN2at6native60_GLOBAL__N__fdc43544_27_DistributionRandomKernel_cu_f88cee4443distribution_elementwise_grid_stride_kernelImLi2EZZZNS0_9templates4cuda13random_kernelIPNS_17CUDAGeneratorImplEEEvRNS_18TensorIteratorBaseET_ENKUlvE_clEvENKUlvE_clEvEUlP24curandStatePhilox4_32_10E_ZNS1_27distribution_nullary_kernelIhm10ulonglong2S7_SF_ZZZS5_IS7_EvS9_SA_ENKSB_clEvENKSC_clEvEUlmE_EEvS9_T2_RKT3_T4_EUlimE0_EEvlNS_15PhiloxCudaStateET1_SJ_)
        /*1370*/ 	.word	0x00000000


	//----- nvinfo : EIATTR_MIN_STACK_SIZE
	.align		4
.L_866:
        /*1374*/ 	.byte	0x04, 0x12
        /*1376*/ 	.short	(.L_868 - .L_867)
	.align		4
.L_867:
        /*1378*/ 	.word	index@(_ZN2at6native60_GLOBAL__N__fdc43544_27_DistributionRandomKernel_cu_f88cee4443distribution_elementwise_grid_stride_kernelImLi2EZZZNS0_9templates4cuda13random_kernelIPNS_17CUDAGeneratorImplEEEvRNS_18TensorIteratorBaseET_ENKUlvE_clEvENKUlvE_clEvEUlP24curandStatePhilox4_32_10E_ZNS1_27distribution_nullary_kernelIhm10ulonglong2S7_SF_ZZZS5_IS7_EvS9_SA_ENKSB_clEvENKSC_clEvEUlmE_EEvS9_T2_RKT3_T4_EUlimE_EEvlNS_15PhiloxCudaStateET1_SJ_)
        /*137c*/ 	.word	0x00000000


	//----- nvinfo : EIATTR_MIN_STACK_SIZE
	.align		4
.L_868:
        /*1380*/ 	.byte	0x04, 0x12
        /*1382*/ 	.short	(.L_870 - .L_869)
	.align		4
.L_869:
        /*1384*/ 	.word	index@(_ZN2at6native60_GLOBAL__N__fdc43544_27_DistributionRandomKernel_cu_f88cee4443distribution_elementwise_grid_stride_kernelImLi2EZZZNS0_9templates4cuda32random_full_64_bits_range_kernelIPNS_17CUDAGeneratorImplEEEvRNS_18TensorIteratorBaseET_ENKUlvE_clEvENKUlvE6_clEvEUlP24curandStatePhilox4_32_10E_ZNS1_27distribution_nullary_kernelIN3c108BFloat16Em10ulonglong2S7_SF_ZZZS5_IS7_EvS9_SA_ENKSB_clEvENKSC_clEvEUlmE_EEvS9_T2_RKT3_T4_EUlimE0_EEvlNS_15PhiloxCudaStateET1_SL_)
        /*1388*/ 	.word	0x00000000


	//----- nvinfo : EIATTR_MIN_STACK_SIZE
	.align		4
.L_870:
        /*138c*/ 	.byte	0x04, 0x12
        /*138e*/ 	.short	(.L_872 - .L_871)
	.align		4
.L_871:
        /*1390*/ 	.word	index@(_ZN2at6native60_GLOBAL__N__fdc43544_27_DistributionRandomKernel_cu_f88cee4443distribution_elementwise_grid_stride_kernelImLi2EZZZNS0_9templates4cuda32random_full_64_bits_range_kernelIPNS_17CUDAGeneratorImplEEEvRNS_18TensorIteratorBaseET_ENKUlvE_clEvENKUlvE6_clEvEUlP24curandStatePhilox4_32_10E_ZNS1_27distribution_nullary_kernelIN3c108BFloat16Em10ulonglong2S7_SF_ZZZS5_IS7_EvS9_SA_ENKSB_clEvENKSC_clEvEUlmE_EEvS9_T2_RKT3_T4_EUlimE_EEvlNS_15PhiloxCudaStateET1_SL_)
        /*1394*/ 	.word	0x00000000


	//----- nvinfo : EIATTR_MIN_STACK_SIZE
	.align		4
.L_872:
        /*1398*/ 	.byte	0x04, 0x12
        /*139a*/ 	.short	(.L_874 - .L_873)
	.align		4
.L_873:
        /*139c*/ 	.word	index@(_ZN2at6native60_GLOBAL__N__fdc43544_27_DistributionRandomKernel_cu_f88cee4443distribution_elementwise_grid_stride_kernelImLi2EZZZNS0_9templates4cuda32random_full_64_bits_range_kernelIPNS_17CUDAGeneratorImplEEEvRNS_18TensorIteratorBaseET_ENKUlvE_clEvENKUlvE5_clEvEUlP24curandStatePhilox4_32_10E_ZNS1_27distribution_nullary_kernelIfm10ulonglong2S7_SF_ZZZS5_IS7_EvS9_SA_ENKSB_clEvENKSC_clEvEUlmE_EEvS9_T2_RKT3_T4_EUlimE0_EEvlNS_15PhiloxCudaStateET1_SJ_)
        /*13a0*/ 	.word	0x00000000


	//----- nvinfo : EIATTR_MIN_STACK_SIZE
	.align		4
.L_874:
        /*13a4*/ 	.byte	0x04, 0x12
        /*13a6*/ 	.short	(.L_876 - .L_875)
	.align		4
.L_875:
        /*13a8*/ 	.word	index@(_ZN2at6native60_GLOBAL__N__fdc43544_27_DistributionRandomKernel_cu_f88cee4443distribution_elementwise_grid_stride_kernelImLi2EZZZNS0_9templates4cuda32random_full_64_bits_range_kernelIPNS_17CUDAGeneratorImplEEEvRNS_18TensorIteratorBaseET_ENKUlvE_clEvENKUlvE5_clEvEUlP24curandStatePhilox4_32_10E_ZNS1_27distribution_nullary_kernelIfm10ulonglong2S7_SF_ZZZS5_IS7_EvS9_SA_ENKSB_clEvENKSC_clEvEUlmE_EEvS9_T2_RKT3_T4_EUlimE_EEvlNS_15PhiloxCudaStateET1_SJ_)
        /*13ac*/ 	.word	0x00000000


	//----- nvinfo : EIATTR_MIN_STACK_SIZE
	.align		4
.L_876:
        /*13b0*/ 	.byte	0x04, 0x12
        /*13b2*/ 	.short	(.L_878 - .L_877)
	.align		4
.L_877:
        /*13b4*/ 	.word	index@(_ZN2at6native60_GLOBAL__N__fdc43544_27_DistributionRandomKernel_cu_f88cee4443distribution_elementwise_grid_stride_kernelImLi2EZZZNS0_9templates4cuda32random_full_64_bits_range_kernelIPNS_17CUDAGeneratorImplEEEvRNS_18TensorIteratorBaseET_ENKUlvE_clEvENKUlvE4_clEvEUlP24curandStatePhilox4_32_10E_ZNS1_27distribution_nullary_kernelIdm10ulonglong2S7_SF_ZZZS5_IS7_EvS9_SA_ENKSB_clEvENKSC_clEvEUlmE_EEvS9_T2_RKT3_T4_EUlimE0_EEvlNS_15PhiloxCudaStateET1_SJ_)
        /*13b8*/ 	.word	0x00000000


	//----- nvinfo : EIATTR_MIN_STACK_SIZE
	.align		4
.L_878:
        /*13bc*/ 	.byte	0x04, 0x12
        /*13be*/ 	.short	(.L_880 - .L_879)
	.align		4
.L_879:
        /*13c0*/ 	.word	index@(_ZN2at6native60_GLOBAL__N__fdc43544_27_DistributionRandomKernel_cu_f88cee4443distribution_elementwise_grid_stride_kernelImLi2EZZZNS0_9templates4cuda32random_full_64_bits_range_kernelIPNS_17CUDAGeneratorImplEEEvRNS_18TensorIteratorBaseET_ENKUlvE_clEvENKUlvE4_clEvEUlP24curandStatePhilox4_32_10E_ZNS1_27distribution_nullary_kernelIdm10ulonglong2S7_SF_ZZZS5_IS7_EvS9_SA_ENKSB_clEvENKSC_clEvEUlmE_EEvS9_T2_RKT3_T4_EUlimE_EEvlNS_15PhiloxCudaStateET1_SJ_)
        /*13c4*/ 	.word	0x00000000


	//----- nvinfo : EIATTR_MIN_STACK_SIZE
	.align		4
.L_880:
        /*13c8*/ 	.byte	0x04, 0x12
        /*13ca*/ 	.short	(.L_882 - .L_881)
	.align		4
.L_881:
        /*13cc*/ 	.word	index@(_ZN2at6native60_GLOBAL__N__fdc43544_27_DistributionRandomKernel_cu_f88cee4443distribution_elementwise_grid_stride_kernelImLi2EZZZNS0_9templates4cuda32random_full_64_bits_range_kernelIPNS_17CUDAGeneratorImplEEEvRNS_18TensorIteratorBaseET_ENKUlvE_clEvENKUlvE3_clEvEUlP24curandStatePhilox4_32_10E_ZNS1_27distribution_nullary_kernelIsm10ulonglong2S7_SF_ZZZS5_IS7_EvS9_SA_ENKSB_clEvENKSC_clEvEUlmE_EEvS9_T2_RKT3_T4_EUlimE0_EEvlNS_15PhiloxCudaStateET1_SJ_)
        /*13d0*/ 	.word	0x00000000


	//----- nvinfo : EIATTR_MIN_STACK_SIZE
	.align		4
.L_882:
        /*13d4*/ 	.byte	0x04, 0x12
        /*13d6*/ 	.short	(.L_884 - .L_883)
	.align		4
.L_883:
        /*13d8*/ 	.word	index@(_ZN2at6native60_GLOBAL__N__fdc43544_27_DistributionRandomKernel_cu_f88cee4443distribution_elementwise_grid_stride_kernelImLi2EZZZNS0_9templates4cuda32random_full_64_bits_range_kernelIPNS_17CUDAGeneratorImplEEEvRNS_18TensorIteratorBaseET_ENKUlvE_clEvENKUlvE3_clEvEUlP24curandStatePhilox4_32_10E_ZNS1_27distribution_nullary_kernelIsm10ulonglong2S7_SF_ZZZS5_IS7_EvS9_SA_ENKSB_clEvENKSC_clEvEUlmE_EEvS9_T2_RKT3_T4_EUlimE_EEvlNS_15PhiloxCudaStateET1_SJ_)
        /*13dc*/ 	.word	0x00000000


	//----- nvinfo : EIATTR_MIN_STACK_SIZE
	.align		4
.L_884:
        /*13e0*/ 	.byte	0x04, 0x12
        /*13e2*/ 	.short	(.L_886 - .L_885)
	.align		4
.L_885:
        /*13e4*/ 	.word	index@(_ZN2at6native60_GLOBAL__N__fdc43544_27_DistributionRandomKernel_cu_f88cee4443distribution_elementwise_grid_stride_kernelImLi2EZZZNS0_9templates4cuda32random_full_64_bits_range_kernelIPNS_17CUDAGeneratorImplEEEvRNS_18TensorIteratorBaseET_ENKUlvE_clEvENKUlvE2_clEvEUlP24curandStatePhilox4_32_10E_ZNS1_27distribution_nullary_kernelIlm10ulonglong2S7_SF_ZZZS5_IS7_EvS9_SA_ENKSB_clEvENKSC_clEvEUlmE_EEvS9_T2_RKT3_T4_EUlimE0_EEvlNS_15PhiloxCudaStateET1_SJ_)
        /*13e8*/ 	.word	0x00000000


	//----- nvinfo : EIATTR_MIN_STACK_SIZE
	.align		4
.L_886:
        /*13ec*/ 	.byte	0x04, 0x12
        /*13ee*/ 	.short	(.L_888 - .L_887)
	.align		4
.L_887:
        /*13f0*/ 	.word	index@(_ZN2at6native60_GLOBAL__N__fdc43544_27_DistributionRandomKernel_cu_f88cee4443distribution_elementwise_grid_stride_kernelImLi2EZZZNS0_9templates4cuda32random_full_64_bits_range_kernelIPNS_17CUDAGeneratorImplEEEvRNS_18TensorIteratorBaseET_ENKUlvE_clEvENKUlvE2_clEvEUlP24curandStatePhilox4_32_10E_ZNS1_27distribution_nullary_kernelIlm10ulonglong2S7_SF_ZZZS5_IS7_EvS9_SA_ENKSB_clEvENKSC_clEvEUlmE_EEvS9_T2_RKT3_T4_EUlimE_EEvlNS_15PhiloxCudaStateET1_SJ_)
        /*13f4*/ 	.word	0x00000000


	//----- nvinfo : EIATTR_MIN_STACK_SIZE
	.align		4
.L_888:
        /*13f8*/ 	.byte	0x04, 0x12
        /*13fa*/ 	.short	(.L_890 - .L_889)
	.align		4
.L_889:
        /*13fc*/ 	.word	index@(_ZN2at6native60_GLOBAL__N__fdc43544_27_DistributionRandomKernel_cu_f88cee4443distribution_elementwise_grid_stride_kernelImLi2EZZZNS0_9templates4cuda32random_full_64_bits_range_kernelIPNS_17CUDAGeneratorImplEEEvRNS_18TensorIteratorBaseET_ENKUlvE_clEvENKUlvE1_clEvEUlP24curandStatePhilox4_32_10E_ZNS1_27distribution_nullary_kernelIim10ulonglong2S7_SF_ZZZS5_IS7_EvS9_SA_ENKSB_clEvENKSC_clEvEUlmE_EEvS9_T2_RKT3_T4_EUlimE0_EEvlNS_15PhiloxCudaStateET1_SJ_)
        /*1400*/ 	.word	0x00000000


	//----- nvinfo : EIATTR_MIN_STACK_SIZE
	.align		4
.L_890:
        /*1404*/ 	.byte	0x04, 0x12
        /*1406*/ 	.short	(.L_892 - .L_891)
	.align		4
.L_891:
        /*1408*/ 	.word	index@(_ZN2at6native60_GLOBAL__N__fdc43544_27_DistributionRandomKernel_cu_f88cee4443distribution_elementwise_grid_stride_kernelImLi2EZZZNS0_9templates4cuda32random_full_64_bits_range_kernelIPNS_17CUDAGeneratorImplEEEvRNS_18TensorIteratorBaseET_ENKUlvE_clEvENKUlvE1_clEvEUlP24curandStatePhilox4_32_10E_ZNS1_27distribution_nullary_kernelIim10ulonglong2S7_SF_ZZZS5_IS7_EvS9_SA_ENKSB_clEvENKSC_clEvEUlmE_EEvS9_T2_RKT3_T4_EUlimE_EEvlNS_15PhiloxCudaStateET1_SJ_)
        /*140c*/ 	.word	0x00000000


	//----- nvinfo : EIATTR_MIN_STACK_SIZE
	.align		4
.L_892:
        /*1410*/ 	.byte	0x04, 0x12
        /*1412*/ 	.short	(.L_894 - .L_893)
	.align		4
.L_893:
        /*1414*/ 	.word	index@(_ZN2at6native60_GLOBAL__N__fdc43544_27_DistributionRandomKernel_cu_f88cee4443distribution_elementwise_grid_stride_kernelImLi2EZZZNS0_9templates4cuda32random_full_64_bits_range_kernelIPNS_17CUDAGeneratorImplEEEvRNS_18TensorIteratorBaseET_ENKUlvE_clEvENKUlvE0_clEvEUlP24curandStatePhilox4_32_10E_ZNS1_27distribution_nullary_kernelIam10ulonglong2S7_SF_ZZZS5_IS7_EvS9_SA_ENKSB_clEvENKSC_clEvEUlmE_EEvS9_T2_RKT3_T4_EUlimE0_EEvlNS_15PhiloxCudaStateET1_SJ_)
        /*1418*/ 	.word	0x00000000


	//----- nvinfo : EIATTR_MIN_STACK_SIZE
	.align		4
.L_894:
        /*141c*/ 	.byte	0x04, 0x12
        /*141e*/ 	.short	(.L_896 - .L_895)
	.align		4
.L_895:
        /*1420*/ 	.word	index@(_ZN2at6native60_GLOBAL__N__fdc43544_27_DistributionRandomKernel_cu_f88cee4443distribution_elementwise_grid_stride_kernelImLi2EZZZNS0_9templates4cuda32random_full_64_bits_range_kernelIPNS_17CUDAGeneratorImplEEEvRNS_18TensorIteratorBaseET_ENKUlvE_clEvENKUlvE0_clEvEUlP24curandStatePhilox4_32_10E_ZNS1_27distribution_nullary_kernelIam10ulonglong2S7_SF_ZZZS5_IS7_EvS9_SA_ENKSB_clEvENKSC_clEvEUlmE_EEvS9_T2_RKT3_T4_EUlimE_EEvlNS_15PhiloxCudaStateET1_SJ_)
        /*1424*/ 	.word	0x00000000


	//----- nvinfo : EIATTR_MIN_STACK_SIZE
	.align		4
.L_896:
        /*1428*/ 	.byte	0x04, 0x12
        /*142a*/ 	.short	(.L_898 - .L_897)
	.align		4
.L_897:
        /*142c*/ 	.word	index@(_ZN2at6native60_GLOBAL__N__fdc43544_27_DistributionRandomKernel_cu_f88cee4443distribution_elementwise_grid_stride_kernelImLi2EZZZNS0_9templates4cuda32random_full_64_bits_range_kernelIPNS_17CUDAGeneratorImplEEEvRNS_18TensorIteratorBaseET_ENKUlvE_clEvENKUlvE_clEvEUlP24curandStatePhilox4_32_10E_ZNS1_27distribution_nullary_kernelIhm10ulonglong2S7_SF_ZZZS5_IS7_EvS9_SA_ENKSB_clEvENKSC_clEvEUlmE_EEvS9_T2_RKT3_T4_EUlimE0_EEvlNS_15PhiloxCudaStateET1_SJ_)
        /*1430*/ 	.word	0x00000000


	//----- nvinfo : EIATTR_MIN_STACK_SIZE
	.align		4
.L_898:
        /*1434*/ 	.byte	0x04, 0x12
        /*1436*/ 	.short	(.L_900 - .L_899)
	.align		4
.L_899:
        /*1438*/ 	.word	index@(_ZN2at6native60_GLOBAL__N__fdc43544_27_DistributionRandomKernel_cu_f88cee4443distribution_elementwise_grid_stride_kernelImLi2EZZZNS0_9templates4cuda32random_full_64_bits_range_kernelIPNS_17CUDAGeneratorImplEEEvRNS_18TensorIteratorBaseET_ENKUlvE_clEvENKUlvE_clEvEUlP24curandStatePhilox4_32_10E_ZNS1_27distribution_nullary_kernelIhm10ulonglong2S7_SF_ZZZS5_IS7_EvS9_SA_ENKSB_clEvENKSC_clEvEUlmE_EEvS9_T2_RKT3_T4_EUlimE_EEvlNS_15PhiloxCudaStateET1_SJ_)
        /*143c*/ 	.word	0x00000000


	//----- nvinfo : EIATTR_MIN_STACK_SIZE
	.align		4
.L_900:
        /*1440*/ 	.byte	0x04, 0x12
        /*1442*/ 	.short	(.L_902 - .L_901)
	.align		4
.L_901:
        /*1444*/ 	.word	index@(_ZN2at6native60_GLOBAL__N__fdc43544_27_DistributionRandomKernel_cu_f88cee4443distribution_elementwise_grid_stride_kernelIjLi4EZZZNS0_9templates4cuda21random_from_to_kernelIPNS_17CUDAGeneratorImplEEEvRNS_18TensorIteratorBaseEmlT_ENKUlvE_clEvENKUlvE11_clEvEUlP24curandStatePhilox4_32_10E0_ZNS1_27distribution_nullary_kernelImj5uint4S7_SF_ZZZS5_IS7_EvS9_mlSA_ENKSB_clEvENKSC_clEvEUljE_EEvS9_T2_RKT3_T4_EUlijE0_EEvlNS_15PhiloxCudaStateET1_SJ_)
        /*1448*/ 	.word	0x00000000


	//----- nvinfo : EIATTR_MIN_STACK_SIZE
	.align		4
.L_902:
        /*144c*/ 	.byte	0x04, 0x12
        /*144e*/ 	.short	(.L_904 - .L_903)
	.align		4
.L_903:
        /*1450*/ 	.word	index@(_ZN2at6native60_GLOBAL__N__fdc43544_27_DistributionRandomKernel_cu_f88cee4443distribution_elementwise_grid_stride_kernelIjLi4EZZZNS0_9templates4cuda21random_from_to_kernelIPNS_17CUDAGeneratorImplEEEvRNS_18TensorIteratorBaseEmlT_ENKUlvE_clEvENKUlvE11_clEvEUlP24curandStatePhilox4_32_10E0_ZNS1_27distribution_nullary_kernelImj5uint4S7_SF_ZZZS5_IS7_EvS9_mlSA_ENKSB_clEvENKSC_clEvEUljE_EEvS9_T2_RKT3_T4_EUlijE_EEvlNS_15PhiloxCudaStateET1_SJ_)
        /*1454*/ 	.word	0x00000000


	//----- nvinfo : EIATTR_MIN_STACK_SIZE
	.align		4
.L_904:
        /*1458*/ 	.byte	0x04, 0x12
        /*145a*/ 	.short	(.L_906 - .L_905)
	.align		4
.L_905:
        /*145c*/ 	.word	index@(_ZN2at6native60_GLOBAL__N__fdc43544_27_DistributionRandomKernel_cu_f88cee4443distribution_elementwise_grid_stride_kernelImLi2EZZZNS0_9templates4cuda21random_from_to_kernelIPNS_17CUDAGeneratorImplEEEvRNS_18TensorIteratorBaseEmlT_ENKUlvE_clEvENKUlvE11_clEvEUlP24curandStatePhilox4_32_10E_ZNS1_27distribution_nullary_kernelImm10ulonglong2S7_SF_ZZZS5_IS7_EvS9_mlSA_ENKSB_clEvENKSC_clEvEUlmE_EEvS9_T2_RKT3_T4_EUlimE0_EEvlNS_15PhiloxCudaStateET1_SJ_)
        /*1460*/ 	.word	0x00000000


	//----- nvinfo : EIATTR_MIN_STACK_SIZE
	.align		4
.L_906:
        /*1464*/ 	.byte	0x04, 0x12
        /*1466*/ 	.short	(.L_908 - .L_907)
	.align		4
.L_907:
        /*1468*/ 	.word	index@(_ZN2at6native60_GLOBAL__N__fdc43544_27_DistributionRandomKernel_cu_f88cee4443distribution_elementwise_grid_stride_kernelImLi2EZZZNS0_9templates4cuda21random_from_to_kernelIPNS_17CUDAGeneratorImplEEEvRNS_18TensorIteratorBaseEmlT_ENKUlvE_clEvENKUlvE11_clEvEUlP24curandStatePhilox4_32_10E_ZNS1_27distribution_nullary_kernelImm10ulonglong2S7_SF_ZZZS5_IS7_EvS9_mlSA_ENKSB_clEvENKSC_clEvEUlmE_EEvS9_T2_RKT3_T4_EUlimE_EEvlNS_15PhiloxCudaStateET1_SJ_)
        /*146c*/ 	.word	0x00000000


	//----- nvinfo : EIATTR_MIN_STACK_SIZE
	.align		4
.L_908:
        /*1470*/ 	.byte	0x04, 0x12
        /*1472*/ 	.short	(.L_910 - .L_909)
	.align		4
.L_909:
        /*1474*/ 	.word	index@(_ZN2at6native60_GLOBAL__N__fdc43544_27_DistributionRandomKernel_cu_f88cee4443distribution_elementwise_grid_stride_kernelIjLi4EZZZNS0_9templates4cuda21random_from_to_kernelIPNS_17CUDAGeneratorImplEEEvRNS_18TensorIteratorBaseEmlT_ENKUlvE_clEvENKUlvE10_clEvEUlP24curandStatePhilox4_32_10E0_ZNS1_27distribution_nullary_kernelIjj5uint4S7_SF_ZZZS5_IS7_EvS9_mlSA_ENKSB_clEvENKSC_clEvEUljE_EEvS9_T2_RKT3_T4_EUlijE0_EEvlNS_15PhiloxCudaStateET1_SJ_)
        /*1478*/ 	.word	0x00000000


	//----- nvinfo : EIATTR_MIN_STACK_SIZE
	.align		4
.L_910:
        /*147c*/ 	.byte	0x04, 0x12
        /*147e*/ 	.short	(.L_912 - .L_911)
	.align		4
.L_911:
        /*1480*/ 	.word	index@(_ZN2at6native60_GLOBAL__N__fdc43544_27_DistributionRandomKernel_cu_f88cee4443distribution_elementwise_grid_stride_kernelIjLi4EZZZNS0_9templates4cuda21random_from_to_kernelIPNS_17CUDAGeneratorImplEEEvRNS_18TensorIteratorBaseEmlT_ENKUlvE_clEvENKUlvE10_clEvEUlP24curandStatePhilox4_32_10E0_ZNS1_27distribution_nullary_kernelIjj5uint4S7_SF_ZZZS5_IS7_EvS9_mlSA_ENKSB_clEvENKSC_clEvEUljE_EEvS9_T2_RKT3_T4_EUlijE_EEvlNS_15PhiloxCudaStateET1_SJ_)
        /*1484*/ 	.word	0x00000000


	//----- nvinfo : EIATTR_MIN_STACK_SIZE
	.align		4
.L_912:
        /*1488*/ 	.byte	0x04, 0x12
        /*148a*/ 	.short	(.L_914 - .L_913)
	.align		4
.L_913:
        /*148c*/ 	.word	index@(_ZN2at6native60_GLOBAL__N__fdc43544_27_DistributionRandomKernel_cu_f88cee4443distribution_elementwise_grid_stride_kernelImLi2EZZZNS0_9templates4cuda21random_from_to_kernelIPNS_17CUDAGeneratorImplEEEvRNS_18TensorIteratorBaseEmlT_ENKUlvE_clEvENKUlvE10_clEvEUlP24curandStatePhilox4_32_10E_ZNS1_27distribution_nullary_kernelIjm10ulonglong2S7_SF_ZZZS5_IS7_EvS9_mlSA_ENKSB_clEvENKSC_clEvEUlmE_EEvS9_T2_RKT3_T4_EUlimE0_EEvlNS_15PhiloxCudaStateET1_SJ_)
        /*1490*/ 	.word	0x00000000


	//----- nvinfo : EIATTR_MIN_STACK_SIZE
	.align		4
.L_914:
        /*1494*/ 	.byte	0x04, 0x12
        /*1496*/ 	.short	(.L_916 - .L_915)
	.align		4
.L_915:
        /*1498*/ 	.word	index@(_ZN2at6native60_GLOBAL__N__fdc43544_27_DistributionRandomKernel_cu_f88cee4443distribution_elementwise_grid_stride_kernelImLi2EZZZNS0_9templates4cuda21random_from_to_kernelIPNS_17CUDAGeneratorImplEEEvRNS_18TensorIteratorBaseEmlT_ENKUlvE_clEvENKUlvE10_clEvEUlP24curandStatePhilox4_32_10E_ZNS1_27distribution_nullary_kernelIjm10ulonglong2S7_SF_ZZZS5_IS7_EvS9_mlSA_ENKSB_clEvENKSC_clEvEUlmE_EEvS9_T2_RKT3_T4_EUlimE_EEvlNS_15PhiloxCudaStateET1_SJ_)
        /*149c*/ 	.word	0x00000000


	//----- nvinfo : EIATTR_MIN_STACK_SIZE
	.align		4
.L_916:
        /*14a0*/ 	.byte	0x04, 0x12
        /*14a2*/ 	.short	(.L_918 - .L_917)
	.align		4
.L_917:
        /*14a4*/ 	.word	index@(_ZN2at6native60_GLOBAL__N__fdc43544_27_DistributionRandomKernel_cu_f88cee4443distribution_elementwise_grid_stride_kernelIjLi4EZZZNS0_9templates4cuda21random_from_to_kernelIPNS_17CUDAGeneratorImplEEEvRNS_18TensorIteratorBaseEmlT_ENKUlvE_clEvENKUlvE9_clEvEUlP24curandStatePhilox4_32_10E0_ZNS1_27distribution_nullary_kernelItj5uint4S7_SF_ZZZS5_IS7_EvS9_mlSA_ENKSB_clEvENKSC_clEvEUljE_EEvS9_T2_RKT3_T4_EUlijE0_EEvlNS_15PhiloxCudaStateET1_SJ_)
        /*14a8*/ 	.word	0x00000000


	//----- nvinfo : EIATTR_MIN_STACK_SIZE
	.align		4
.L_918:
        /*14ac*/ 	.byte	0x04, 0x12
        /*14ae*/ 	.short	(.L_920 - .L_919)
	.align		4
.L_919:
        /*14b0*/ 	.word	index@(_ZN2at6native60_GLOBAL__N__fdc43544_27_DistributionRandomKernel_cu_f88cee4443distribution_elementwise_grid_stride_kernelIjLi4EZZZNS0_9templates4cuda21random_from_to_kernelIPNS_17CUDAGeneratorImplEEEvRNS_18TensorIteratorBaseEmlT_ENKUlvE_clEvENKUlvE9_clEvEUlP24curandStatePhilox4_32_10E0_ZNS1_27distribution_nullary_kernelItj5uint4S7_SF_ZZZS5_IS7_EvS9_mlSA_ENKSB_clEvENKSC_clEvEUljE_EEvS9_T2_RKT3_T4_EUlijE_EEvlNS_15PhiloxCudaStateET1_SJ_)
        /*14b4*/ 	.word	0x00000000


	//----- nvinfo : EIATTR_MIN_STACK_SIZE
	.align		4
.L_920:
        /*14b8*/ 	.byte	0x04, 0x12
        /*14ba*/ 	.short	(.L_922 - .L_921)
	.align		4
.L_921:
        /*14bc*/ 	.word	index@(_ZN2at6native60_GLOBAL__N__fdc43544_27_DistributionRandomKernel_cu_f88cee4443distribution_elementwise_grid_stride_kernelImLi2EZZZNS0_9templates4cuda21random_from_to_kernelIPNS_17CUDAGeneratorImplEEEvRNS_18TensorIteratorBaseEmlT_ENKUlvE_clEvENKUlvE9_clEvEUlP24curandStatePhilox4_32_10E_ZNS1_27distribution_nullary_kernelItm10ulonglong2S7_SF_ZZZS5_IS7_EvS9_mlSA_ENKSB_clEvENKSC_clEvEUlmE_EEvS9_T2_RKT3_T4_EUlimE0_EEvlNS_15PhiloxCudaStateET1_SJ_)
        /*14c0*/ 	.word	0x00000000


	//----- nvinfo : EIATTR_MIN_STACK_SIZE
	.align		4
.L_922:
        /*14c4*/ 	.byte	0x04, 0x12
        /*14c6*/ 	.short	(.L_924 - .L_923)
	.align		4
.L_923:
        /*14c8*/ 	.word	index@(_ZN2at6native60_GLOBAL__N__fdc43544_27_DistributionRandomKernel_cu_f88cee4443distribution_elementwise_grid_stride_kernelImLi2EZZZNS0_9templates4cuda21random_from_to_kernelIPNS_17CUDAGeneratorImplEEEvRNS_18TensorIteratorBaseEmlT_ENKUlvE_clEvENKUlvE9_clEvEUlP24curandStatePhilox4_32_10E_ZNS1_27distribution_nullary_kernelItm10ulonglong2S7_SF_ZZZS5_IS7_EvS9_mlSA_ENKSB_clEvENKSC_clEvEUlmE_EEvS9_T2_RKT3_T4_EUlimE_EEvlNS_15PhiloxCudaStateET1_SJ_)
        /*14cc*/ 	.word	0x00000000


	//----- nvinfo : EIATTR_MIN_STACK_SIZE
	.align		4
.L_924:
        /*14d0*/ 	.byte	0x04, 0x12
        /*14d2*/ 	.short	(.L_926 - .L_925)
	.align		4
.L_925:
        /*14d4*/ 	.word	index@(_ZN2at6native60_GLOBAL__N__fdc43544_27_DistributionRandomKernel_cu_f88cee4443distribution_elementwise_grid_stride_kernelIjLi4EZZZNS0_9templates4cuda21random_from_to_kernelIPNS_17CUDAGeneratorImplEEEvRNS_18TensorIteratorBaseEmlT_ENKUlvE_clEvENKUlvE8_clEvEUlP24curandStatePhilox4_32_10E0_ZNS1_27distribution_nullary_kernelIN3c108BFloat16Ej5uint4S7_SF_ZZZS5_IS7_EvS9_mlSA_ENKSB_clEvENKSC_clEvEUljE_EEvS9_T2_RKT3_T4_EUlijE0_EEvlNS_15PhiloxCudaStateET1_SL_)
        /*14d8*/ 	.word	0x00000000


	//----- nvinfo : EIATTR_MIN_STACK_SIZE
	.align		4
.L_926:
        /*14dc*/ 	.byte	0x04, 0x12
        /*14de*/ 	.short	(.L_928 - .L_927)
	.align		4
.L_927:
        /*14e0*/ 	.word	index@(_ZN2at6native60_GLOBAL__N__fdc43544_27_DistributionRandomKernel_cu_f88cee4443distribution_elementwise_grid_stride_kernelIjLi4EZZZNS0_9templates4cuda21random_from_to_kernelIPNS_17CUDAGeneratorImplEEEvRNS_18TensorIteratorBaseEmlT_ENKUlvE_clEvENKUlvE8_clEvEUlP24curandStatePhilox4_32_10E0_ZNS1_27distribution_nullary_kernelIN3c108BFloat16Ej5uint4S7_SF_ZZZS5_IS7_EvS9_mlSA_ENKSB_clEvENKSC_clEvEUljE_EEvS9_T2_RKT3_T4_EUlijE_EEvlNS_15PhiloxCudaStateET1_SL_)
        /*14e4*/ 	.word	0x00000000


	//----- nvinfo : EIATTR_MIN_STACK_SIZE
	.align		4
.L_928:
        /*14e8*/ 	.byte	0x04, 0x12
        /*14ea*/ 	.short	(.L_930 - .L_929)
	.align		4
.L_929:
        /*14ec*/ 	.word	index@(_ZN2at6native60_GLOBAL__N__fdc43544_27_DistributionRandomKernel_cu_f88cee4443distribution_elementwise_grid_stride_kernelImLi2EZZZNS0_9templates4cuda21random_from_to_kernelIPNS_17CUDAGeneratorImplEEEvRNS_18TensorIteratorBaseEmlT_ENKUlvE_clEvENKUlvE8_clEvEUlP24curandStatePhilox4_32_10E_ZNS1_27distribution_nullary_kernelIN3c108BFloat16Em10ulonglong2S7_SF_ZZZS5_IS7_EvS9_mlSA_ENKSB_clEvENKSC_clEvEUlmE_EEvS9_T2_RKT3_T4_EUlimE0_EEvlNS_15PhiloxCudaStateET1_SL_)
        /*14f0*/ 	.word	0x00000000


	//----- nvinfo : EIATTR_MIN_STACK_SIZE
	.align		4
.L_930:
        /*14f4*/ 	.byte	0x04, 0x12
        /*14f6*/ 	.short	(.L_932 - .L_931)
	.align		4
.L_931:
        /*14f8*/ 	.word	index@(_ZN2at6native60_GLOBAL__N__fdc43544_27_DistributionRandomKernel_cu_f88cee4443distribution_elementwise_grid_stride_kernelImLi2EZZZNS0_9templates4cuda21random_from_to_kernelIPNS_17CUDAGeneratorImplEEEvRNS_18TensorIteratorBaseEmlT_ENKUlvE_clEvENKUlvE8_clEvEUlP24curandStatePhilox4_32_10E_ZNS1_27distribution_nullary_kernelIN3c108BFloat16Em10ulonglong2S7_SF_ZZZS5_IS7_EvS9_mlSA_ENKSB_clEvENKSC_clEvEUlmE_EEvS9_T2_RKT3_T4_EUlimE_EEvlNS_15PhiloxCudaStateET1_SL_)
        /*14fc*/ 	.word	0x00000000


	//----- nvinfo : EIATTR_MIN_STACK_SIZE
	.align		4
.L_932:
        /*1500*/ 	.byte	0x04, 0x12
        /*1502*/ 	.short	(.L_934 - .L_933)
	.align		4
.L_933:
        /*1504*/ 	.word	index@(_ZN2at6native60_GLOBAL__N__fdc43544_27_DistributionRandomKernel_cu_f88cee4443distribution_elementwise_grid_stride_kernelIjLi4EZZZNS0_9templates4cuda21random_from_to_kernelIPNS_17CUDAGeneratorImplEEEvRNS_18TensorIteratorBaseEmlT_ENKUlvE_clEvENKUlvE7_clEvEUlP24curandStatePhilox4_32_10E0_ZNS1_27distribution_nullary_kernelIN3c104HalfEj5uint4S7_SF_ZZZS5_IS7_EvS9_mlSA_ENKSB_clEvENKSC_clEvEUljE_EEvS9_T2_RKT3_T4_EUlijE0_EEvlNS_15PhiloxCudaStateET1_SL_)
        /*1508*/ 	.word	0x00000000


	//----- nvinfo : EIATTR_MIN_STACK_SIZE
	.align		4
.L_934:
        /*150c*/ 	.byte	0x04, 0x12
        /*150e*/ 	.short	(.L_936 - .L_935)
	.align		4
.L_935:
        /*1510*/ 	.word	index@(_ZN2at6native60_GLOBAL__N__fdc43544_27_DistributionRandomKernel_cu_f88cee4443distribution_elementwise_grid_stride_kernelIjLi4EZZZNS0_9templates4cuda21random_from_to_kernelIPNS_17CUDAGeneratorImplEEEvRNS_18TensorIteratorBaseEmlT_ENKUlvE_clEvENKUlvE7_clEvEUlP24curandStatePhilox4_32_10E0_ZNS1_27distribution_nullary_kernelIN3c104HalfEj5uint4S7_SF_ZZZS5_IS7_EvS9_mlSA_ENKSB_clEvENKSC_clEvEUljE_EEvS9_T2_RKT3_T4_EUlijE_EEvlNS_15PhiloxCudaStateET1_SL_)
        /*1514*/ 	.word	0x00000000


	//----- nvinfo : EIATTR_MIN_STACK_SIZE
	.align		4
.L_936:
        /*1518*/ 	.byte	0x04, 0x12
        /*151a*/ 	.short	(.L_938 - .L_937)
	.align		4
.L_937:
        /*151c*/ 	.word	index@(_ZN2at6native60_GLOBAL__N__fdc43544_27_DistributionRandomKernel_cu_f88cee4443distribution_elementwise_grid_stride_kernelImLi2EZZZNS0_9templates4cuda21random_from_to_kernelIPNS_17CUDAGeneratorImplEEEvRNS_18TensorIteratorBaseEmlT_ENKUlvE_clEvENKUlvE7_clEvEUlP24curandStatePhilox4_32_10E_ZNS1_27distribution_nullary_kernelIN3c104HalfEm10ulonglong2S7_SF_ZZZS5_IS7_EvS9_mlSA_ENKSB_clEvENKSC_clEvEUlmE_EEvS9_T2_RKT3_T4_EUlimE0_EEvlNS_15PhiloxCudaStateET1_SL_)
        /*1520*/ 	.word	0x00000000


	//----- nvinfo : EIATTR_MIN_STACK_SIZE
	.align		4
.L_938:
        /*1524*/ 	.byte	0x04, 0x12
        /*1526*/ 	.short	(.L_940 - .L_939)
	.align		4
.L_939:
        /*1528*/ 	.word	index@(_ZN2at6native60_GLOBAL__N__fdc43544_27_DistributionRandomKernel_cu_f88cee4443distribution_elementwise_grid_stride_kernelImLi2EZZZNS0_9templates4cuda21random_from_to_kernelIPNS_17CUDAGeneratorImplEEEvRNS_18TensorIteratorBaseEmlT_ENKUlvE_clEvENKUlvE7_clEvEUlP24curandStatePhilox4_32_10E_ZNS1_27distribution_nullary_kernelIN3c104HalfEm10ulonglong2S7_SF_ZZZS5_IS7_EvS9_mlSA_ENKSB_clEvENKSC_clEvEUlmE_EEvS9_T2_RKT3_T4_EUlimE_EEvlNS_15PhiloxCudaStateET1_SL_)
        /*152c*/ 	.word	0x00000000


	//----- nvinfo : EIATTR_MIN_STACK_SIZE
	.align		4
.L_940:
        /*1530*/ 	.byte	0x04, 0x12
        /*1532*/ 	.short	(.L_942 - .L_941)
	.align		4
.L_941:
        /*1534*/ 	.word	index@(_ZN2at6native60_GLOBAL__N__fdc43544_27_DistributionRandomKernel_cu_f88cee4443distribution_elementwise_grid_stride_kernelIjLi4EZZZNS0_9templates4cuda21random_from_to_kernelIPNS_17CUDAGeneratorImplEEEvRNS_18TensorIteratorBaseEmlT_ENKUlvE_clEvENKUlvE6_clEvEUlP24curandStatePhilox4_32_10E0_ZNS1_27distribution_nullary_kernelIbj5uint4S7_SF_ZZZS5_IS7_EvS9_mlSA_ENKSB_clEvENKSC_clEvEUljE_EEvS9_T2_RKT3_T4_EUlijE0_EEvlNS_15PhiloxCudaStateET1_SJ_)
        /*1538*/ 	.word	0x00000000


	//----- nvinfo : EIATTR_MIN_STACK_SIZE
	.align		4
.L_942:
        /*153c*/ 	.byte	0x04, 0x12
        /*153e*/ 	.short	(.L_944 - .L_943)
	.align		4
.L_943:
        /*1540*/ 	.word	index@(_ZN2at6native60_GLOBAL__N__fdc43544_27_DistributionRandomKernel_cu_f88cee4443distribution_elementwise_grid_stride_kernelIjLi4EZZZNS0_9templates4cuda21random_from_to_kernelIPNS_17CUDAGeneratorImplEEEvRNS_18TensorIteratorBaseEmlT_ENKUlvE_clEvENKUlvE6_clEvEUlP24curandStatePhilox4_32_10E0_ZNS1_27distribution_nullary_kernelIbj5uint4S7_SF_ZZZS5_IS7_EvS9_mlSA_ENKSB_clEvENKSC_clEvEUljE_EEvS9_T2_RKT3_T4_EUlijE_EEvlNS_15PhiloxCudaStateET1_SJ_)
        /*1544*/ 	.word	0x00000000


	//----- nvinfo : EIATTR_MIN_STACK_SIZE
	.align		4
.L_944:
        /*1548*/ 	.byte	0x04, 0x12
        /*154a*/ 	.short	(.L_946 - .L_945)
	.align		4
.L_945:
        /*154c*/ 	.word	index@(_ZN2at6native60_GLOBAL__N__fdc43544_27_DistributionRandomKernel_cu_f88cee4443distribution_elementwise_grid_stride_kernelImLi2EZZZNS0_9templates4cuda21random_from_to_kernelIPNS_17CUDAGeneratorImplEEEvRNS_18TensorIteratorBaseEmlT_ENKUlvE_clEvENKUlvE6_clEvEUlP24curandStatePhilox4_32_10E_ZNS1_27distribution_nullary_kernelIbm10ulonglong2S7_SF_ZZZS5_IS7_EvS9_mlSA_ENKSB_clEvENKSC_clEvEUlmE_EEvS9_T2_RKT3_T4_EUlimE0_EEvlNS_15PhiloxCudaStateET1_SJ_)
        /*1550*/ 	.word	0x00000000


	//----- nvinfo : EIATTR_MIN_STACK_SIZE
	.align		4
.L_946:
        /*1554*/ 	.byte	0x04, 0x12
        /*1556*/ 	.short	(.L_948 - .L_947)
	.align		4
.L_947:
        /*1558*/ 	.word	index@(_ZN2at6native60_GLOBAL__N__fdc43544_27_DistributionRandomKernel_cu_f88cee4443distribution_elementwise_grid_stride_kernelImLi2EZZZNS0_9templates4cuda21random_from_to_kernelIPNS_17CUDAGeneratorImplEEEvRNS_18TensorIteratorBaseEmlT_ENKUlvE_clEvENKUlvE6_clEvEUlP24curandStatePhilox4_32_10E_ZNS1_27distribution_nullary_kernelIbm10ulonglong2S7_SF_ZZZS5_IS7_EvS9_mlSA_ENKSB_clEvENKSC_clEvEUlmE_EEvS9_T2_RKT3_T4_EUlimE_EEvlNS_15PhiloxCudaStateET1_SJ_)
        /*155c*/ 	.word	0x00000000


	//----- nvinfo : EIATTR_MIN_STACK_SIZE
	.align		4
.L_948:
        /*1560*/ 	.byte	0x04, 0x12
        /*1562*/ 	.short	(.L_950 - .L_949)
	.align		4
.L_949:
        /*1564*/ 	.word	index@(_ZN2at6native60_GLOBAL__N__fdc43544_27_DistributionRandomKernel_cu_f88cee4443distribution_elementwise_grid_stride_kernelIjLi4EZZZNS0_9templates4cuda21random_from_to_kernelIPNS_17CUDAGeneratorImplEEEvRNS_18TensorIteratorBaseEmlT_ENKUlvE_clEvENKUlvE5_clEvEUlP24curandStatePhilox4_32_10E0_ZNS1_27distribution_nullary_kernelIfj5uint4S7_SF_ZZZS5_IS7_EvS9_mlSA_ENKSB_clEvENKSC_clEvEUljE_EEvS9_T2_RKT3_T4_EUlijE0_EEvlNS_15PhiloxCudaStateET1_SJ_)
        /*1568*/ 	.word	0x00000000


	//----- nvinfo : EIATTR_MIN_STACK_SIZE
	.align		4
.L_950:
        /*156c*/ 	.byte	0x04, 0x12
        /*156e*/ 	.short	(.L_952 - .L_951)
	.align		4
.L_951:
        /*1570*/ 	.word	index@(_ZN2at6native60_GLOBAL__N__fdc43544_27_DistributionRandomKernel_cu_f88cee4443distribution_elementwise_grid_stride_kernelIjLi4EZZZNS0_9templates4cuda21random_from_to_kernelIPNS_17CUDAGeneratorImplEEEvRNS_18TensorIteratorBaseEmlT_ENKUlvE_clEvENKUlvE5_clEvEUlP24curandStatePhilox4_32_10E0_ZNS1_27distribution_nullary_kernelIfj5uint4S7_SF_ZZZS5_IS7_EvS9_mlSA_ENKSB_clEvENKSC_clEvEUljE_EEvS9_T2_RKT3_T4_EUlijE_EEvlNS_15PhiloxCudaStateET1_SJ_)
        /*1574*/ 	.word	0x00000000


	//----- nvinfo : EIATTR_MIN_STACK_SIZE
	.align		4
.L_952:
        /*1578*/ 	.byte	0x04, 0x12
        /*157a*/ 	.short	(.L_954 - .L_953)
	.align		4
.L_953:
        /*157c*/ 	.word	index@(_ZN2at6native60_GLOBAL__N__fdc43544_27_DistributionRandomKernel_cu_f88cee4443distribution_elementwise_grid_stride_kernelImLi2EZZZNS0_9templates4cuda21random_from_to_kernelIPNS_17CUDAGeneratorImplEEEvRNS_18TensorIteratorBaseEmlT_ENKUlvE_clEvENKUlvE5_clEvEUlP24curandStatePhilox4_32_10E_ZNS1_27distribution_nullary_kernelIfm10ulonglong2S7_SF_ZZZS5_IS7_EvS9_mlSA_ENKSB_clEvENKSC_clEvEUlmE_EEvS9_T2_RKT3_T4_EUlimE0_EEvlNS_15PhiloxCudaStateET1_SJ_)
        /*1580*/ 	.word	0x00000000


	//----- nvinfo : EIATTR_MIN_STACK_SIZE
	.align		4
.L_954:
        /*1584*/ 	.byte	0x04, 0x12
        /*1586*/ 	.short	(.L_956 - .L_955)
	.align		4
.L_955:
        /*1588*/ 	.word	index@(_ZN2at6native60_GLOBAL__N__fdc43544_27_DistributionRandomKernel_cu_f88cee4443distribution_elementwise_grid_stride_kernelImLi2EZZZNS0_9templates4cuda21random_from_to_kernelIPNS_17CUDAGeneratorImplEEEvRNS_18TensorIteratorBaseEmlT_ENKUlvE_clEvENKUlvE5_clEvEUlP24curandStatePhilox4_32_10E_ZNS1_27distribution_nullary_kernelIfm10ulonglong2S7_SF_ZZZS5_IS7_EvS9_mlSA_ENKSB_clEvENKSC_clEvEUlmE_EEvS9_T2_RKT3_T4_EUlimE_EEvlNS_15PhiloxCudaStateET1_SJ_)
        /*158c*/ 	.word	0x00000000


	//----- nvinfo : EIATTR_MIN_STACK_SIZE
	.align		4
.L_956:
        /*1590*/ 	.byte	0x04, 0x12
        /*1592*/ 	.short	(.L_958 - .L_957)
	.align		4
.L_957:
        /*1594*/ 	.word	index@(_ZN2at6native60_GLOBAL__N__fdc43544_27_DistributionRandomKernel_cu_f88cee4443distribution_elementwise_grid_stride_kernelIjLi4EZZZNS0_9templates4cuda21random_from_to_kernelIPNS_17CUDAGeneratorImplEEEvRNS_18TensorIteratorBaseEmlT_ENKUlvE_clEvENKUlvE4_clEvEUlP24curandStatePhilox4_32_10E0_ZNS1_27distribution_nullary_kernelIdj5uint4S7_SF_ZZZS5_IS7_EvS9_mlSA_ENKSB_clEvENKSC_clEvEUljE_EEvS9_T2_RKT3_T4_EUlijE0_EEvlNS_15PhiloxCudaStateET1_SJ_)
        /*1598*/ 	.word	0x00000000


	//----- nvinfo : EIATTR_MIN_STACK_SIZE
	.align		4
.L_958:
        /*159c*/ 	.byte	0x04, 0x12
        /*159e*/ 	.short	(.L_960 - .L_959)
	.align		4
.L_959:
        /*15a0*/ 	.word	index@(_ZN2at6native60_GLOBAL__N__fdc43544_27_DistributionRandomKernel_cu_f88cee4443distribution_elementwise_grid_stride_kernelIjLi4EZZZNS0_9templates4cuda21random_from_to_kernelIPNS_17CUDAGeneratorImplEEEvRNS_18TensorIteratorBaseEmlT_ENKUlvE_clEvENKUlvE4_clEvEUlP24curandStatePhilox4_32_10E0_ZNS1_27distribution_nullary_kernelIdj5uint4S7_SF_ZZZS5_IS7_EvS9_mlSA_ENKSB_clEvENKSC_clEvEUljE_EEvS9_T2_RKT3_T4_EUlijE_EEvlNS_15PhiloxCudaStateET1_SJ_)
        /*15a4*/ 	.word	0x00000000


	//----- nvinfo : EIATTR_MIN_STACK_SIZE
	.align		4
.L_960:
        /*15a8*/ 	.byte	0x04, 0x12
        /*15aa*/ 	.short	(.L_962 - .L_961)
	.align		4
.L_961:
        /*15ac*/ 	.word	index@(_ZN2at6native60_GLOBAL__N__fdc43544_27_DistributionRandomKernel_cu_f88cee4443distribution_elementwise_grid_stride_kernelImLi2EZZZNS0_9templates4cuda21random_from_to_kernelIPNS_17CUDAGeneratorImplEEEvRNS_18TensorIteratorBaseEmlT_ENKUlvE_clEvENKUlvE4_clEvEUlP24curandStatePhilox4_32_10E_ZNS1_27distribution_nullary_kernelIdm10ulonglong2S7_SF_ZZZS5_IS7_EvS9_mlSA_ENKSB_clEvENKSC_clEvEUlmE_EEvS9_T2_RKT3_T4_EUlimE0_EEvlNS_15PhiloxCudaStateET1_SJ_)
        /*15b0*/ 	.word	0x00000000


	//----- nvinfo : EIATTR_MIN_STACK_SIZE
	.align		4
.L_962:
        /*15b4*/ 	.byte	0x04, 0x12
        /*15b6*/ 	.short	(.L_964 - .L_963)
	.align		4
.L_963:
        /*15b8*/ 	.word	index@(_ZN2at6native60_GLOBAL__N__fdc43544_27_DistributionRandomKernel_cu_f88cee4443distribution_elementwise_grid_stride_kernelImLi2EZZZNS0_9templates4cuda21random_from_to_kernelIPNS_17CUDAGeneratorImplEEEvRNS_18TensorIteratorBaseEmlT_ENKUlvE_clEvENKUlvE4_clEvEUlP24curandStatePhilox4_32_10E_ZNS1_27distribution_nullary_kernelIdm10ulonglong2S7_SF_ZZZS5_IS7_EvS9_mlSA_ENKSB_clEvENKSC_clEvEUlmE_EEvS9_T2_RKT3_T4_EUlimE_EEvlNS_15PhiloxCudaStateET1_SJ_)
        /*15bc*/ 	.word	0x00000000


	//----- nvinfo : EIATTR_MIN_STACK_SIZE
	.align		4
.L_964:
        /*15c0*/ 	.byte	0x04, 0x12
        /*15c2*/ 	.short	(.L_966 - .L_965)
	.align		4
.L_965:
        /*15c4*/ 	.word	index@(_ZN2at6native60_GLOBAL__N__fdc43544_27_DistributionRandomKernel_cu_f88cee4443distribution_elementwise_grid_stride_kernelIjLi4EZZZNS0_9templates4cuda21random_from_to_kernelIPNS_17CUDAGeneratorImplEEEvRNS_18TensorIteratorBaseEmlT_ENKUlvE_clEvENKUlvE3_clEvEUlP24curandStatePhilox4_32_10E0_ZNS1_27distribution_nullary_kernelIsj5uint4S7_SF_ZZZS5_IS7_EvS9_mlSA_ENKSB_clEvENKSC_clEvEUljE_EEvS9_T2_RKT3_T4_EUlijE0_EEvlNS_15PhiloxCudaStateET1_SJ_)
        /*15c8*/ 	.word	0x00000000


	//----- nvinfo : EIATTR_MIN_STACK_SIZE
	.align		4
.L_966:
        /*15cc*/ 	.byte	0x04, 0x12
        /*15ce*/ 	.short	(.L_968 - .L_967)
	.align		4
.L_967:
        /*15d0*/ 	.word	index@(_ZN2at6native60_GLOBAL__N__fdc43544_27_DistributionRandomKernel_cu_f88cee4443distribution_elementwise_grid_stride_kernelIjLi4EZZZNS0_9templates4cuda21random_from_to_kernelIPNS_17CUDAGeneratorImplEEEvRNS_18TensorIteratorBaseEmlT_ENKUlvE_clEvENKUlvE3_clEvEUlP24curandStatePhilox4_32_10E0_ZNS1_27distribution_nullary_kernelIsj5uint4S7_SF_ZZZS5_IS7_EvS9_mlSA_ENKSB_clEvENKSC_clEvEUljE_EEvS9_T2_RKT3_T4_EUlijE_EEvlNS_15PhiloxCudaStateET1_SJ_)
        /*15d4*/ 	.word	0x00000000


	//----- nvinfo : EIATTR_MIN_STACK_SIZE
	.align		4
.L_968:
        /*15d8*/ 	.byte	0x04, 0x12
        /*15da*/ 	.short	(.L_970 - .L_969)
	.align		4
.L_969:
        /*15dc*/ 	.word	index@(_ZN2at6native60_GLOBAL__N__fdc43544_27_DistributionRandomKernel_cu_f88cee4443distribution_elementwise_grid_stride_kernelImLi2EZZZNS0_9templates4cuda21random_from_to_kernelIPNS_17CUDAGeneratorImplEEEvRNS_18TensorIteratorBaseEmlT_ENKUlvE_clEvENKUlvE3_clEvEUlP24curandStatePhilox4_32_10E_ZNS1_27distribution_nullary_kernelIsm10ulonglong2S7_SF_ZZZS5_IS7_EvS9_mlSA_ENKSB_clEvENKSC_clEvEUlmE_EEvS9_T2_RKT3_T4_EUlimE0_EEvlNS_15PhiloxCudaStateET1_SJ_)
        /*15e0*/ 	.word	0x00000000


	//----- nvinfo : EIATTR_MIN_STACK_SIZE
	.align		4
.L_970:
        /*15e4*/ 	.byte	0x04, 0x12
        /*15e6*/ 	.short	(.L_972 - .L_971)
	.align		4
.L_971:
        /*15e8*/ 	.word	index@(_ZN2at6native60_GLOBAL__N__fdc43544_27_DistributionRandomKernel_cu_f88cee4443distribution_elementwise_grid_stride_kernelImLi2EZZZNS0_9templates4cuda21random_from_to_kernelIPNS_17CUDAGeneratorImplEEEvRNS_18TensorIteratorBaseEmlT_ENKUlvE_clEvENKUlvE3_clEvEUlP24curandStatePhilox4_32_10E_ZNS1_27distribution_nullary_kernelIsm10ulonglong2S7_SF_ZZZS5_IS7_EvS9_mlSA_ENKSB_clEvENKSC_clEvEUlmE_EEvS9_T2_RKT3_T4_EUlimE_EEvlNS_15PhiloxCudaStateET1_SJ_)
        /*15ec*/ 	.word	0x00000000


	//----- nvinfo : EIATTR_MIN_STACK_SIZE
	.align		4
.L_972:
        /*15f0*/ 	.byte	0x04, 0x12
        /*15f2*/ 	.short	(.L_974 - .L_973)
	.align		4
.L_973:
        /*15f4*/ 	.word	index@(_ZN2at6native60_GLOBAL__N__fdc43544_27_DistributionRandomKernel_cu_f88cee4443distribution_elementwise_grid_stride_kernelIjLi4EZZZNS0_9templates4cuda21random_from_to_kernelIPNS_17CUDAGeneratorImplEEEvRNS_18TensorIteratorBaseEmlT_ENKUlvE_clEvENKUlvE2_clEvEUlP24curandStatePhilox4_32_10E0_ZNS1_27distribution_nullary_kernelIlj5uint4S7_SF_ZZZS5_IS7_EvS9_mlSA_ENKSB_clEvENKSC_clEvEUljE_EEvS9_T2_RKT3_T4_EUlijE0_EEvlNS_15PhiloxCudaStateET1_SJ_)
        /*15f8*/ 	.word	0x00000000


	//----- nvinfo : EIATTR_MIN_STACK_SIZE
	.align		4
.L_974:
        /*15fc*/ 	.byte	0x04, 0x12
        /*15fe*/ 	.short	(.L_976 - .L_975)
	.align		4
.L_975:
        /*1600*/ 	.word	index@(_ZN2at6native60_GLOBAL__N__fdc43544_27_DistributionRandomKernel_cu_f88cee4443distribution_elementwise_grid_stride_kernelIjLi4EZZZNS0_9templates4cuda21random_from_to_kernelIPNS_17CUDAGeneratorImplEEEvRNS_18TensorIteratorBaseEmlT_ENKUlvE_clEvENKUlvE2_clEvEUlP24curandStatePhilox4_32_10E0_ZNS1_27distribution_nullary_kernelIlj5uint4S7_SF_ZZZS5_IS7_EvS9_mlSA_ENKSB_clEvENKSC_clEvEUljE_EEvS9_T2_RKT3_T4_EUlijE_EEvlNS_15PhiloxCudaStateET1_SJ_)
        /*1604*/ 	.word	0x00000000


	//----- nvinfo : EIATTR_MIN_STACK_SIZE
	.align		4
.L_976:
        /*1608*/ 	.byte	0x04, 0x12
        /*160a*/ 	.short	(.L_978 - .L_977)
	.align		4
.L_977:
        /*160c*/ 	.word	index@(_ZN2at6native60_GLOBAL__N__fdc43544_27_DistributionRandomKernel_cu_f88cee4443distribution_elementwise_grid_stride_kernelImLi2EZZZNS0_9templates4cuda21random_from_to_kernelIPNS_17CUDAGeneratorImplEEEvRNS_18TensorIteratorBaseEmlT_ENKUlvE_clEvENKUlvE2_clEvEUlP24curandStatePhilox4_32_10E_ZNS1_27distribution_nullary_kernelIlm10ulonglong2S7_SF_ZZZS5_IS7_EvS9_mlSA_ENKSB_clEvENKSC_clEvEUlmE_EEvS9_T2_RKT3_T4_EUlimE0_EEvlNS_15PhiloxCudaStateET1_SJ_)
        /*1610*/ 	.word	0x00000000


	//----- nvinfo : EIATTR_MIN_STACK_SIZE
	.align		4
.L_978:
        /*1614*/ 	.byte	0x04, 0x12
        /*1616*/ 	.short	(.L_980 - .L_979)
	.align		4
.L_979:
        /*1618*/ 	.word	index@(_ZN2at6native60_GLOBAL__N__fdc43544_27_DistributionRandomKernel_cu_f88cee4443distribution_elementwise_grid_stride_kernelImLi2EZZZNS0_9templates4cuda21random_from_to_kernelIPNS_17CUDAGeneratorImplEEEvRNS_18TensorIteratorBaseEmlT_ENKUlvE_clEvENKUlvE2_clEvEUlP24curandStatePhilox4_32_10E_ZNS1_27distribution_nullary_kernelIlm10ulonglong2S7_SF_ZZZS5_IS7_EvS9_mlSA_ENKSB_clEvENKSC_clEvEUlmE_EEvS9_T2_RKT3_T4_EUlimE_EEvlNS_15PhiloxCudaStateET1_SJ_)
        /*161c*/ 	.word	0x00000000


	//----- nvinfo : EIATTR_MIN_STACK_SIZE
	.align		4
.L_980:
        /*1620*/ 	.byte	0x04, 0x12
        /*1622*/ 	.short	(.L_982 - .L_981)
	.align		4
.L_981:
        /*1624*/ 	.word	index@(_ZN2at6native60_GLOBAL__N__fdc43544_27_DistributionRandomKernel_cu_f88cee4443distribution_elementwise_grid_stride_kernelIjLi4EZZZNS0_9templates4cuda21random_from_to_kernelIPNS_17CUDAGeneratorImplEEEvRNS_18TensorIteratorBaseEmlT_ENKUlvE_clEvENKUlvE1_clEvEUlP24curandStatePhilox4_32_10E0_ZNS1_27distribution_nullary_kernelIij5uint4S7_SF_ZZZS5_IS7_EvS9_mlSA_ENKSB_clEvENKSC_clEvEUljE_EEvS9_T2_RKT3_T4_EUlijE0_EEvlNS_15PhiloxCudaStateET1_SJ_)
        /*1628*/ 	.word	0x00000000


	//----- nvinfo : EIATTR_MIN_STACK_SIZE
	.align		4
.L_982:
        /*162c*/ 	.byte	0x04, 0x12
        /*162e*/ 	.short	(.L_984 - .L_983)
	.align		4
.L_983:
        /*1630*/ 	.word	index@(_ZN2at6native60_GLOBAL__N__fdc43544_27_DistributionRandomKernel_cu_f88cee4443distribution_elementwise_grid_stride_kernelIjLi4EZZZNS0_9templates4cuda21random_from_to_kernelIPNS_17CUDAGeneratorImplEEEvRNS_18TensorIteratorBaseEmlT_ENKUlvE_clEvENKUlvE1_clEvEUlP24curandStatePhilox4_32_10E0_ZNS1_27distribution_nullary_kernelIij5uint4S7_SF_ZZZS5_IS7_EvS9_mlSA_ENKSB_clEvENKSC_clEvEUljE_EEvS9_T2_RKT3_T4_EUlijE_EEvlNS_15PhiloxCudaStateET1_SJ_)
        /*1634*/ 	.word	0x00000000


	//----- nvinfo : EIATTR_MIN_STACK_SIZE
	.align		4
.L_984:
        /*1638*/ 	.byte	0x04, 0x12
        /*163a*/ 	.short	(.L_986 - .L_985)
	.align		4
.L_985:
        /*163c*/ 	.word	index@(_ZN2at6native60_GLOBAL__N__fdc43544_27_DistributionRandomKernel_cu_f88cee4443distribution_elementwise_grid_stride_kernelImLi2EZZZNS0_9templates4cuda21random_from_to_kernelIPNS_17CUDAGeneratorImplEEEvRNS_18TensorIteratorBaseEmlT_ENKUlvE_clEvENKUlvE1_clEvEUlP24curandStatePhilox4_32_10E_ZNS1_27distribution_nullary_kernelIim10ulonglong2S7_SF_ZZZS5_IS7_EvS9_mlSA_ENKSB_clEvENKSC_clEvEUlmE_EEvS9_T2_RKT3_T4_EUlimE0_EEvlNS_15PhiloxCudaStateET1_SJ_)
        /*1640*/ 	.word	0x00000000


	//----- nvinfo : EIATTR_MIN_STACK_SIZE
	.align		4
.L_986:
        /*1644*/ 	.byte	0x04, 0x12
        /*1646*/ 	.short	(.L_988 - .L_987)
	.align		4
.L_987:
        /*1648*/ 	.word	index@(_ZN2at6native60_GLOBAL__N__fdc43544_27_DistributionRandomKernel_cu_f88cee4443distribution_elementwise_grid_stride_kernelImLi2EZZZNS0_9templates4cuda21random_from_to_kernelIPNS_17CUDAGeneratorImplEEEvRNS_18TensorIteratorBaseEmlT_ENKUlvE_clEvENKUlvE1_clEvEUlP24curandStatePhilox4_32_10E_ZNS1_27distribution_nullary_kernelIim10ulonglong2S7_SF_ZZZS5_IS7_EvS9_mlSA_ENKSB_clEvENKSC_clEvEUlmE_EEvS9_T2_RKT3_T4_EUlimE_EEvlNS_15PhiloxCudaStateET1_SJ_)
        /*164c*/ 	.word	0x00000000


	//----- nvinfo : EIATTR_MIN_STACK_SIZE
	.align		4
.L_988:
        /*1650*/ 	.byte	0x04, 0x12
        /*1652*/ 	.short	(.L_990 - .L_989)
	.align		4
.L_989:
        /*1654*/ 	.word	index@(_ZN2at6native60_GLOBAL__N__fdc43544_27_DistributionRandomKernel_cu_f88cee4443distribution_elementwise_grid_stride_kernelIjLi4EZZZNS0_9templates4cuda21random_from_to_kernelIPNS_17CUDAGeneratorImplEEEvRNS_18TensorIteratorBaseEmlT_ENKUlvE_clEvENKUlvE0_clEvEUlP24curandStatePhilox4_32_10E0_ZNS1_27distribution_nullary_kernelIaj5uint4S7_SF_ZZZS5_IS7_EvS9_mlSA_ENKSB_clEvENKSC_clEvEUljE_EEvS9_T2_RKT3_T4_EUlijE0_EEvlNS_15PhiloxCudaStateET1_SJ_)
        /*1658*/ 	.word	0x00000000


	//----- nvinfo : EIATTR_MIN_STACK_SIZE
	.align		4
.L_990:
        /*165c*/ 	.byte	0x04, 0x12
        /*165e*/ 	.short	(.L_992 - .L_991)
	.align		4
.L_991:
        /*1660*/ 	.word	index@(_ZN2at6native60_GLOBAL__N__fdc43544_27_DistributionRandomKernel_cu_f88cee4443distribution_elementwise_grid_stride_kernelIjLi4EZZZNS0_9templates4cuda21random_from_to_kernelIPNS_17CUDAGeneratorImplEEEvRNS_18TensorIteratorBaseEmlT_ENKUlvE_clEvENKUlvE0_clEvEUlP24curandStatePhilox4_32_10E0_ZNS1_27distribution_nullary_kernelIaj5uint4S7_SF_ZZZS5_IS7_EvS9_mlSA_ENKSB_clEvENKSC_clEvEUljE_EEvS9_T2_RKT3_T4_EUlijE_EEvlNS_15PhiloxCudaStateET1_SJ_)
        /*1664*/ 	.word	0x00000000


	//----- nvinfo : EIATTR_MIN_STACK_SIZE
	.align		4
.L_992:
        /*1668*/ 	.byte	0x04, 0x12
        /*166a*/ 	.short	(.L_994 - .L_993)
	.align		4
.L_993:
        /*166c*/ 	.word	index@(_ZN2at6native60_GLOBAL__N__fdc43544_27_DistributionRandomKernel_cu_f88cee4443distribution_elementwise_grid_stride_kernelImLi2EZZZNS0_9templates4cuda21random_from_to_kernelIPNS_17CUDAGeneratorImplEEEvRNS_18TensorIteratorBaseEmlT_ENKUlvE_clEvENKUlvE0_clEvEUlP24curandStatePhilox4_32_10E_ZNS1_27distribution_nullary_kernelIam10ulonglong2S7_SF_ZZZS5_IS7_EvS9_mlSA_ENKSB_clEvENKSC_clEvEUlmE_EEvS9_T2_RKT3_T4_EUlimE0_EEvlNS_15PhiloxCudaStateET1_SJ_)
        /*1670*/ 	.word	0x00000000


	//----- nvinfo : EIATTR_MIN_STACK_SIZE
	.align		4
.L_994:
        /*1674*/ 	.byte	0x04, 0x12
        /*1676*/ 	.short	(.L_996 - .L_995)
	.align		4
.L_995:
        /*1678*/ 	.word	index@(_ZN2at6native60_GLOBAL__N__fdc43544_27_DistributionRandomKernel_cu_f88cee4443distribution_elementwise_grid_stride_kernelImLi2EZZZNS0_9templates4cuda21random_from_to_kernelIPNS_17CUDAGeneratorImplEEEvRNS_18TensorIteratorBaseEmlT_ENKUlvE_clEvENKUlvE0_clEvEUlP24curandStatePhilox4_32_10E_ZNS1_27distribution_nullary_kernelIam10ulonglong2S7_SF_ZZZS5_IS7_EvS9_mlSA_ENKSB_clEvENKSC_clEvEUlmE_EEvS9_T2_RKT3_T4_EUlimE_EEvlNS_15PhiloxCudaStateET1_SJ_)
        /*167c*/ 	.word	0x00000000


	//----- nvinfo : EIATTR_MIN_STACK_SIZE
	.align		4
.L_996:
        /*1680*/ 	.byte	0x04, 0x12
        /*1682*/ 	.short	(.L_998 - .L_997)
	.align		4
.L_997:
        /*1684*/ 	.word	index@(_ZN2at6native60_GLOBAL__N__fdc43544_27_DistributionRandomKernel_cu_f88cee4443distribution_elementwise_grid_stride_kernelIjLi4EZZZNS0_9templates4cuda21random_from_to_kernelIPNS_17CUDAGeneratorImplEEEvRNS_18TensorIteratorBaseEmlT_ENKUlvE_clEvENKUlvE_clEvEUlP24curandStatePhilox4_32_10E0_ZNS1_27distribution_nullary_kernelIhj5uint4S7_SF_ZZZS5_IS7_EvS9_mlSA_ENKSB_clEvENKSC_clEvEUljE_EEvS9_T2_RKT3_T4_EUlijE0_EEvlNS_15PhiloxCudaStateET1_SJ_)
        /*1688*/ 	.word	0x00000000


	//----- nvinfo : EIATTR_MIN_STACK_SIZE
	.align		4
.L_998:
        /*168c*/ 	.byte	0x04, 0x12
        /*168e*/ 	.short	(.L_1000 - .L_999)
	.align		4
.L_999:
        /*1690*/ 	.word	index@(_ZN2at6native60_GLOBAL__N__fdc43544_27_DistributionRandomKernel_cu_f88cee4443distribution_elementwise_grid_stride_kernelIjLi4EZZZNS0_9templates4cuda21random_from_to_kernelIPNS_17CUDAGeneratorImplEEEvRNS_18TensorIteratorBaseEmlT_ENKUlvE_clEvENKUlvE_clEvEUlP24curandStatePhilox4_32_10E0_ZNS1_27distribution_nullary_kernelIhj5uint4S7_SF_ZZZS5_IS7_EvS9_mlSA_ENKSB_clEvENKSC_clEvEUljE_EEvS9_T2_RKT3_T4_EUlijE_EEvlNS_15PhiloxCudaStateET1_SJ_)
        /*1694*/ 	.word	0x00000000


	//----- nvinfo : EIATTR_MIN_STACK_SIZE
	.align		4
.L_1000:
        /*1698*/ 	.byte	0x04, 0x12
        /*169a*/ 	.short	(.L_1002 - .L_1001)
	.align		4
.L_1001:
        /*169c*/ 	.word	index@(_ZN2at6native60_GLOBAL__N__fdc43544_27_DistributionRandomKernel_cu_f88cee4443distribution_elementwise_grid_stride_kernelImLi2EZZZNS0_9templates4cuda21random_from_to_kernelIPNS_17CUDAGeneratorImplEEEvRNS_18TensorIteratorBaseEmlT_ENKUlvE_clEvENKUlvE_clEvEUlP24curandStatePhilox4_32_10E_ZNS1_27distribution_nullary_kernelIhm10ulonglong2S7_SF_ZZZS5_IS7_EvS9_mlSA_ENKSB_clEvENKSC_clEvEUlmE_EEvS9_T2_RKT3_T4_EUlimE0_EEvlNS_15PhiloxCudaStateET1_SJ_)
        /*16a0*/ 	.word	0x00000000


	//----- nvinfo : EIATTR_MIN_STACK_SIZE
	.align		4
.L_1002:
        /*16a4*/ 	.byte	0x04, 0x12
        /*16a6*/ 	.short	(.L_1004 - .L_1003)
	.align		4
.L_1003:
        /*16a8*/ 	.word	index@(_ZN2at6native60_GLOBAL__N__fdc43544_27_DistributionRandomKernel_cu_f88cee4443distribution_elementwise_grid_stride_kernelImLi2EZZZNS0_9templates4cuda21random_from_to_kernelIPNS_17CUDAGeneratorImplEEEvRNS_18TensorIteratorBaseEmlT_ENKUlvE_clEvENKUlvE_clEvEUlP24curandStatePhilox4_32_10E_ZNS1_27distribution_nullary_kernelIhm10ulonglong2S7_SF_ZZZS5_IS7_EvS9_mlSA_ENKSB_clEvENKSC_clEvEUlmE_EEvS9_T2_RKT3_T4_EUlimE_EEvlNS_15PhiloxCudaStateET1_SJ_)
        /*16ac*/ 	.word	0x00000000
.L_1004:


//--------------------- .nv.info._ZN2at6native60_GLOBAL__N__fdc43544_27_DistributionRandomKernel_cu_f88cee4443distribution_elementwise_grid_stride_kernelIjLi4EZZZNS0_9templates4cuda13random_kernelIPNS_17CUDAGeneratorImplEEEvRNS_18TensorIteratorBaseET_ENKUlvE_clEvENKUlvE8_clEvEUlP24curandStatePhilox4_32_10E0_ZNS1_27distribution_nullary_kernelIbj5uint4S7_SF_ZZZS5_IS7_EvS9_SA_ENKSB_clEvENKSC_clEvEUljE_EEvS9_T2_RKT3_T4_EUlijE0_EEvlNS_15PhiloxCudaStateET1_SJ_ --------------------------
	.section	.nv.info._ZN2at6native60_GLOBAL__N__fdc43544_27_DistributionRandomKernel_cu_f88cee4443distribution_elementwise_grid_stride_kernelIjLi4EZZZNS0_9templates4cuda13random_kernelIPNS_17CUDAGeneratorImplEEEvRNS_18TensorIteratorBaseET_ENKUlvE_clEvENKUlvE8_clEvEUlP24curandStatePhilox4_32_10E0_ZNS1_27distribution_nullary_kernelIbj5uint4S7_SF_ZZZS5_IS7_EvS9_SA_ENKSB_clEvENKSC_clEvEUljE_EEvS9_T2_RKT3_T4_EUlijE0_EEvlNS_15PhiloxCudaStateET1_SJ_,"",@"SHT_CUDA_INFO"
	.sectionflags	@""
	.align	4


	//----- nvinfo : EIATTR_CUDA_API_VERSION
	.align		4
        /*0000*/ 	.byte	0x04, 0x37
        /*0002*/ 	.short	(.L_1006 - .L_1005)
.L_1005:
        /*0004*/ 	.word	0x00000082


	//----- nvinfo : EIATTR_SW2861232_WAR
	.align		4
.L_1006:
        /*0008*/ 	.byte	0x01, 0x35
	.zero		2


	//----- nvinfo : EIATTR_PARAM_CBANK
	.align		4
        /*000c*/ 	.byte	0x04, 0x0a
        /*000e*/ 	.short	(.L_1008 - .L_1007)
	.align		4
.L_1007:
        /*0010*/ 	.word	index@(.nv.constant0._ZN2at6native60_GLOBAL__N__fdc43544_27_DistributionRandomKernel_cu_f88cee4443distribution_elementwise_grid_stride_kernelIjLi4EZZZNS0_9templates4cuda13random_kernelIPNS_17CUDAGeneratorImplEEEvRNS_18TensorIteratorBaseET_ENKUlvE_clEvENKUlvE8_clEvEUlP24curandStatePhilox4_32_10E0_ZNS1_27distribution_nullary_kernelIbj5uint4S7_SF_ZZZS5_IS7_EvS9_SA_ENKSB_clEvENKSC_clEvEUljE_EEvS9_T2_RKT3_T4_EUlijE0_EEvlNS_15PhiloxCudaStateET1_SJ_)
        /*0014*/ 	.short	0x0160
        /*0016*/ 	.short	0x01d0


	//----- nvinfo : EIATTR_CBANK_PARAM_SIZE
	.align		4
.L_1008:
        /*0018*/ 	.byte	0x03, 0x19
        /*001a*/ 	.short	0x01d0


	//----- nvinfo : EIATTR_KPARAM_INFO
	.align		4
        /*001c*/ 	.byte	0x04, 0x17
        /*001e*/ 	.short	(.L_1010 - .L_1009)
.L_1009:
        /*0020*/ 	.word	0x00000000
        /*0024*/ 	.short	0x0003
        /*0026*/ 	.short	0x0028
        /*0028*/ 	.byte	0x00, 0xf0, 0xa1, 0x06


	//----- nvinfo : EIATTR_KPARAM_INFO
	.align		4
.L_1010:
        /*002c*/ 	.byte	0x04, 0x17
        /*002e*/ 	.short	(.L_1012 - .L_1011)
.L_1011:
        /*0030*/ 	.word	0x00000000
        /*0034*/ 	.short	0x0002
        /*0036*/ 	.short	0x0020
        /*0038*/ 	.byte	0x00, 0xf0, 0x05, 0x00


	//----- nvinfo : EIATTR_KPARAM_INFO
	.align		4
.L_1012:
        /*003c*/ 	.byte	0x04, 0x17
        /*003e*/ 	.short	(.L_1014 - .L_1013)
.L_1013:
        /*0040*/ 	.word	0x00000000
        /*0044*/ 	.short	0x0001
        /*0046*/ 	.short	0x0008
        /*0048*/ 	.byte	0x00, 0xf0, 0x61, 0x00


	//----- nvinfo : EIATTR_KPARAM_INFO
	.align		4
.L_1014:
        /*004c*/ 	.byte	0x04, 0x17
        /*004e*/ 	.short	(.L_1016 - .L_1015)
.L_1015:
        /*0050*/ 	.word	0x00000000
        /*0054*/ 	.short	0x0000
        /*0056*/ 	.short	0x0000
        /*0058*/ 	.byte	0x00, 0xf0, 0x21, 0x00


	//----- nvinfo : EIATTR_MAXREG_COUNT
	.align		4
.L_1016:
        /*005c*/ 	.byte	0x03, 0x1b
        /*005e*/ 	.short	0x0040


	//----- nvinfo : EIATTR_NUM_BARRIERS
	.align		4
        /*0060*/ 	.byte	0x02, 0x4c
        /*0062*/ 	.byte	0x01
	.zero		1


	//----- nvinfo : EIATTR_MERCURY_ISA_VERSION
	.align		4
        /*0064*/ 	.byte	0x03, 0x5f
        /*0066*/ 	.short	0x0000


	//----- nvinfo : EIATTR_EXIT_INSTR_OFFSETS
	.align		4
        /*0068*/ 	.byte	0x04, 0x1c
        /*006a*/ 	.short	(.L_1018 - .L_1017)


	//   ....[0]....
.L_1017:
        /*006c*/ 	.word	0x00000810


	//   ....[1]....
        /*0070*/ 	.word	0x00004680


	//----- nvinfo : EIATTR_MAX_THREADS
	.align		4
.L_1018:
        /*0074*/ 	.byte	0x04, 0x05
        /*0076*/ 	.short	(.L_1020 - .L_1019)
.L_1019:
        /*0078*/ 	.word	0x00000100
        /*007c*/ 	.word	0x00000001
        /*0080*/ 	.word	0x00000001


	//----- nvinfo : EIATTR_CRS_STACK_SIZE
	.align		4
.L_1020:
        /*0084*/ 	.byte	0x04, 0x1e
        /*0086*/ 	.short	(.L_1022 - .L_1021)
.L_1021:
        /*0088*/ 	.word	0x00000000
.L_1022:


//--------------------- .nv.info._ZN2at6native60_GLOBAL__N__fdc43544_27_DistributionRandomKernel_cu_f88cee4443distribution_elementwise_grid_stride_kernelIjLi4EZZZNS0_9templates4cuda13random_kernelIPNS_17CUDAGeneratorImplEEEvRNS_18TensorIteratorBaseET_ENKUlvE_clEvENKUlvE8_clEvEUlP24curandStatePhilox4_32_10E0_ZNS1_27distribution_nullary_kernelIbj5uint4S7_SF_ZZZS5_IS7_EvS9_SA_ENKSB_clEvENKSC_clEvEUljE_EEvS9_T2_RKT3_T4_EUlijE_EEvlNS_15PhiloxCudaStateET1_SJ_ --------------------------
	.section	.nv.info._ZN2at6native60_GLOBAL__N__fdc43544_27_DistributionRandomKernel_cu_f88cee4443distribution_elementwise_grid_stride_kernelIjLi4EZZZNS0_9templates4cuda13random_kernelIPNS_17CUDAGeneratorImplEEEvRNS_18TensorIteratorBaseET_ENKUlvE_clEvENKUlvE8_clEvEUlP24curandStatePhilox4_32_10E0_ZNS1_27distribution_nullary_kernelIbj5uint4S7_SF_ZZZS5_IS7_EvS9_SA_ENKSB_clEvENKSC_clEvEUljE_EEvS9_T2_RKT3_T4_EUlijE_EEvlNS_15PhiloxCudaStateET1_SJ_,"",@"SHT_CUDA_INFO"
	.sectionflags	@""
	.align	4


	//----- nvinfo : EIATTR_CUDA_API_VERSION
	.align		4
        /*0000*/ 	.byte	0x04, 0x37
        /*0002*/ 	.short	(.L_1024 - .L_1023)
.L_1023:
        /*0004*/ 	.word	0x00000082


	//----- nvinfo : EIATTR_SW2861232_WAR
	.align		4
.L_1024:
        /*0008*/ 	.byte	0x01, 0x35
	.zero		2


	//----- nvinfo : EIATTR_PARAM_CBANK
	.align		4
        /*000c*/ 	.byte	0x04, 0x0a
        /*000e*/ 	.short	(.L_1026 - .L_1025)
	.align		4
.L_1025:
        /*0010*/ 	.word	index@(.nv.constant0._ZN2at6native60_GLOBAL__N__fdc43544_27_DistributionRandomKernel_cu_f88cee4443distribution_elementwise_grid_stride_kernelIjLi4EZZZNS0_9templates4cuda13random_kernelIPNS_17CUDAGeneratorImplEEEvRNS_18TensorIteratorBaseET_ENKUlvE_clEvENKUlvE8_clEvEUlP24curandStatePhilox4_32_10E0_ZNS1_27distribution_nullary_kernelIbj5uint4S7_SF_ZZZS5_IS7_EvS9_SA_ENKSB_clEvENKSC_clEvEUljE_EEvS9_T2_RKT3_T4_EUlijE_EEvlNS_15PhiloxCudaStateET1_SJ_)
        /*0014*/ 	.short	0x0160
        /*0016*/ 	.short	0x0038


	//----- nvinfo : EIATTR_CBANK_PARAM_SIZE
	.align		4
.L_1026:
        /*0018*/ 	.byte	0x03, 0x19
        /*001a*/ 	.short	0x0038


	//----- nvinfo : EIATTR_KPARAM_INFO
	.align		4
        /*001c*/ 	.byte	0x04, 0x17
        /*001e*/ 	.short	(.L_1028 - .L_1027)
.L_1027:
        /*0020*/ 	.word	0x00000000
        /*0024*/ 	.short	0x0003
        /*0026*/ 	.short	0x0028
        /*0028*/ 	.byte	0x00, 0xf0, 0x41, 0x00


	//----- nvinfo : EIATTR_KPARAM_INFO
	.align		4
.L_1028:
        /*002c*/ 	.byte	0x04, 0x17
        /*002e*/ 	.short	(.L_1030 - .L_1029)
.L_1029:
        /*0030*/ 	.word	0x00000000
        /*0034*/ 	.short	0x0002
        /*0036*/ 	.short	0x0020
        /*0038*/ 	.byte	0x00, 0xf0, 0x05, 0x00


	//----- nvinfo : EIATTR_KPARAM_INFO
	.align		4
.L_1030:
        /*003c*/ 	.byte	0x04, 0x17
        /*003e*/ 	.short	(.L_1032 - .L_1031)
.L_1031:
        /*0040*/ 	.word	0x00000000
        /*0044*/ 	.short	0x0001
        /*0046*/ 	.short	0x0008
        /*0048*/ 	.byte	0x00, 0xf0, 0x61, 0x00


	//----- nvinfo : EIATTR_KPARAM_INFO
	.align		4
.L_1032:
        /*004c*/ 	.byte	0x04, 0x17
        /*004e*/ 	.short	(.L_1034 - .L_1033)
.L_1033:
        /*0050*/ 	.word	0x00000000
        /*0054*/ 	.short	0x0000
        /*0056*/ 	.short	0x0000
        /*0058*/ 	.byte	0x00, 0xf0, 0x21, 0x00


	//----- nvinfo : EIATTR_MAXREG_COUNT
	.align		4
.L_1034:
        /*005c*/ 	.byte	0x03, 0x1b
        /*005e*/ 	.short	0x0040


	//----- nvinfo : EIATTR_NUM_BARRIERS
	.align		4
        /*0060*/ 	.byte	0x02, 0x4c
        /*0062*/ 	.byte	0x01
	.zero		1


	//----- nvinfo : EIATTR_MERCURY_ISA_VERSION
	.align		4
        /*0064*/ 	.byte	0x03, 0x5f
        /*0066*/ 	.short	0x0000


	//----- nvinfo : EIATTR_EXIT_INSTR_OFFSETS
	.align		4
        /*0068*/ 	.byte	0x04, 0x1c
        /*006a*/ 	.short	(.L_1036 - .L_1035)


	//   ....[0]....
.L_1035:
        /*006c*/ 	.word	0x00000820


	//   ....[1]....
        /*0070*/ 	.word	0x00001040


	//----- nvinfo : EIATTR_MAX_THREADS
	.align		4
.L_1036:
        /*0074*/ 	.byte	0x04, 0x05
        /*0076*/ 	.short	(.L_1038 - .L_1037)
.L_1037:
        /*0078*/ 	.word	0x00000100
        /*007c*/ 	.word	0x00000001
        /*0080*/ 	.word	0x00000001


	//----- nvinfo : EIATTR_CRS_STACK_SIZE
	.align		4
.L_1038:
        /*0084*/ 	.byte	0x04, 0x1e
        /*0086*/ 	.short	(.L_1040 - .L_1039)
.L_1039:
        /*0088*/ 	.word	0x00000000
.L_1040:


//--------------------- .nv.info._ZN2at6native60_GLOBAL__N__fdc43544_27_DistributionRandomKernel_cu_f88cee4443distribution_elementwise_grid_stride_kernelImLi2EZZZNS0_9templates4cuda13random_kernelIPNS_17CUDAGeneratorImplEEEvRNS_18TensorIteratorBaseET_ENKUlvE_clEvENKUlvE8_clEvEUlP24curandStatePhilox4_32_10E_ZNS1_27distribution_nullary_kernelIbm10ulonglong2S7_SF_ZZZS5_IS7_EvS9_SA_ENKSB_clEvENKSC_clEvEUlmE_EEvS9_T2_RKT3_T4_EUlimE0_EEvlNS_15PhiloxCudaStateET1_SJ_ --------------------------
	.section	.nv.info._ZN2at6native60_GLOBAL__N__fdc43544_27_DistributionRandomKernel_cu_f88cee4443distribution_elementwise_grid_stride_kernelImLi2EZZZNS0_9templates4cuda13random_kernelIPNS_17CUDAGeneratorImplEEEvRNS_18TensorIteratorBaseET_ENKUlvE_clEvENKUlvE8_clEvEUlP24curandStatePhilox4_32_10E_ZNS1_27distribution_nullary_kernelIbm10ulonglong2S7_SF_ZZZS5_IS7_EvS9_SA_ENKSB_clEvENKSC_clEvEUlmE_EEvS9_T2_RKT3_T4_EUlimE0_EEvlNS_15PhiloxCudaStateET1_SJ_,"",@"SHT_CUDA_INFO"
	.sectionflags	@""
	.align	4


	//----- nvinfo : EIATTR_CUDA_API_VERSION
	.align		4
        /*0000*/ 	.byte	0x04, 0x37
        /*0002*/ 	.short	(.L_1042 - .L_1041)
.L_1041:
        /*0004*/ 	.word	0x00000082


	//----- nvinfo : EIATTR_SW2861232_WAR
	.align		4
.L_1042:
        /*0008*/ 	.byte	0x01, 0x35
	.zero		2


	//----- nvinfo : EIATTR_PARAM_CBANK
	.align		4
        /*000c*/ 	.byte	0x04, 0x0a
        /*000e*/ 	.short	(.L_1044 - .L_1043)
	.align		4
.L_1043:
        /*0010*/ 	.word	index@(.nv.constant0._ZN2at6native60_GLOBAL__N__fdc43544_27_DistributionRandomKernel_cu_f88cee4443distribution_elementwise_grid_stride_kernelImLi2EZZZNS0_9templates4cuda13random_kernelIPNS_17CUDAGeneratorImplEEEvRNS_18TensorIteratorBaseET_ENKUlvE_clEvENKUlvE8_clEvEUlP24curandStatePhilox4_32_10E_ZNS1_27distribution_nullary_kernelIbm10ulonglong2S7_SF_ZZZS5_IS7_EvS9_SA_ENKSB_clEvENKSC_clEvEUlmE_EEvS9_T2_RKT3_T4_EUlimE0_EEvlNS_15PhiloxCudaStateET1_SJ_)
        /*0014*/ 	.short	0x0160
        /*0016*/ 	.short	0x01d0


	//----- nvinfo : EIATTR_CBANK_PARAM_SIZE
	.align		4
.L_1044:
        /*0018*/ 	.byte	0x03, 0x19
        /*001a*/ 	.short	0x01d0


	//----- nvinfo : EIATTR_KPARAM_INFO
	.align		4
        /*001c*/ 	.byte	0x04, 0x17
        /*001e*/ 	.short	(.L_1046 - .L_1045)
.L_1045:
        /*0020*/ 	.word	0x00000000
        /*0024*/ 	.short	0x0003
        /*0026*/ 	.short	0x0028
        /*0028*/ 	.byte	0x00, 0xf0, 0xa1, 0x06


	//----- nvinfo : EIATTR_KPARAM_INFO
	.align		4
.L_1046:
        /*002c*/ 	.byte	0x04, 0x17
        /*002e*/ 	.short	(.L_1048 - .L_1047)
.L_1047:
        /*0030*/ 	.word	0x00000000
        /*0034*/ 	.short	0x0002
        /*0036*/ 	.short	0x0020
        /*0038*/ 	.byte	0x00, 0xf0, 0x05, 0x00


	//----- nvinfo : EIATTR_KPARAM_INFO
	.align		4
.L_1048:
        /*003c*/ 	.byte	0x04, 0x17
        /*003e*/ 	.short	(.L_1050 - .L_1049)
.L_1049:
        /*0040*/ 	.word	0x00000000
        /*0044*/ 	.short	0x0001
        /*0046*/ 	.short	0x0008
        /*0048*/ 	.byte	0x00, 0xf0, 0x61, 0x00


	//----- nvinfo : EIATTR_KPARAM_INFO
	.align		4
.L_1050:
        /*004c*/ 	.byte	0x04, 0x17
        /*004e*/ 	.short	(.L_1052 - .L_1051)
.L_1051:
        /*0050*/ 	.word	0x00000000
        /*0054*/ 	.short	0x0000
        /*0056*/ 	.short	0x0000
        /*0058*/ 	.byte	0x00, 0xf0, 0x21, 0x00


	//----- nvinfo : EIATTR_MAXREG_COUNT
	.align		4
.L_1052:
        /*005c*/ 	.byte	0x03, 0x1b
        /*005e*/ 	.short	0x0040


	//----- nvinfo : EIATTR_NUM_BARRIERS
	.align		4
        /*0060*/ 	.byte	0x02, 0x4c
        /*0062*/ 	.byte	0x01
	.zero		1


	//----- nvinfo : EIATTR_MERCURY_ISA_VERSION
	.align		4
        /*0064*/ 	.byte	0x03, 0x5f
        /*0066*/ 	.short	0x0000


	//----- nvinfo : EIATTR_EXIT_INSTR_OFFSETS
	.align		4
        /*0068*/ 	.byte	0x04, 0x1c
        /*006a*/ 	.short	(.L_1054 - .L_1053)


	//   ....[0]....
.L_1053:
        /*006c*/ 	.word	0x000007e0


	//   ....[1]....
        /*0070*/ 	.word	0x00002ae0


	//----- nvinfo : EIATTR_MAX_THREADS
	.align		4
.L_1054:
        /*0074*/ 	.byte	0x04, 0x05
        /*0076*/ 	.short	(.L_1056 - .L_1055)
.L_1055:
        /*0078*/ 	.word	0x00000100
        /*007c*/ 	.word	0x00000001
        /*0080*/ 	.word	0x00000001


	//----- nvinfo : EIATTR_CRS_STACK_SIZE
	.align		4
.L_1056:
        /*0084*/ 	.byte	0x04, 0x1e
        /*0086*/ 	.short	(.L_1058 - .L_1057)
.L_1057:
        /*0088*/ 	.word	0x00000000
.L_1058:


//--------------------- .nv.info._ZN2at6native60_GLOBAL__N__fdc43544_27_DistributionRandomKernel_cu_f88cee4443distribution_elementwise_grid_stride_kernelImLi2EZZZNS0_9templates4cuda13random_kernelIPNS_17CUDAGeneratorImplEEEvRNS_18TensorIteratorBaseET_ENKUlvE_clEvENKUlvE8_clEvEUlP24curandStatePhilox4_32_10E_ZNS1_27distribution_nullary_kernelIbm10ulonglong2S7_SF_ZZZS5_IS7_EvS9_SA_ENKSB_clEvENKSC_clEvEUlmE_EEvS9_T2_RKT3_T4_EUlimE_EEvlNS_15PhiloxCudaStateET1_SJ_ --------------------------
	.section	.nv.info._ZN2at6native60_GLOBAL__N__fdc43544_27_DistributionRandomKernel_cu_f88cee4443distribution_elementwise_grid_stride_kernelImLi2EZZZNS0_9templates4cuda13random_kernelIPNS_17CUDAGeneratorImplEEEvRNS_18TensorIteratorBaseET_ENKUlvE_clEvENKUlvE8_clEvEUlP24curandStatePhilox4_32_10E_ZNS1_27distribution_nullary_kernelIbm10ulonglong2S7_SF_ZZZS5_IS7_EvS9_SA_ENKSB_clEvENKSC_clEvEUlmE_EEvS9_T2_RKT3_T4_EUlimE_EEvlNS_15PhiloxCudaStateET1_SJ_,"",@"SHT_CUDA_INFO"
	.sectionflags	@""
	.align	4


	//----- nvinfo : EIATTR_CUDA_API_VERSION
	.align		4
        /*0000*/ 	.byte	0x04, 0x37
        /*0002*/ 	.short	(.L_1060 - .L_1059)
.L_1059:
        /*0004*/ 	.word	0x00000082


	//----- nvinfo : EIATTR_SW2861232_WAR
	.align		4
.L_1060:
        /*0008*/ 	.byte	0x01, 0x35
	.zero		2


	//----- nvinfo : EIATTR_PARAM_CBANK
	.align		4
        /*000c*/ 	.byte	0x04, 0x0a
        /*000e*/ 	.short	(.L_1062 - .L_1061)
	.align		4
.L_1061:
        /*0010*/ 	.word	index@(.nv.constant0._ZN2at6native60_GLOBAL__N__fdc43544_27_DistributionRandomKernel_cu_f88cee4443distribution_elementwise_grid_stride_kernelImLi2EZZZNS0_9templates4cuda13random_kernelIPNS_17CUDAGeneratorImplEEEvRNS_18TensorIteratorBaseET_ENKUlvE_clEvENKUlvE8_clEvEUlP24curandStatePhilox4_32_10E_ZNS1_27distribution_nullary_kernelIbm10ulonglong2S7_SF_ZZZS5_IS7_EvS9_SA_ENKSB_clEvENKSC_clEvEUlmE_EEvS9_T2_RKT3_T4_EUlimE_EEvlNS_15PhiloxCudaStateET1_SJ_)
        /*0014*/ 	.short	0x0160
        /*0016*/ 	.short	0x0038


	//----- nvinfo : EIATTR_CBANK_PARAM_SIZE
	.align		4
.L_1062:
        /*0018*/ 	.byte	0x03, 0x19
        /*001a*/ 	.short	0x0038


	//----- nvinfo : EIATTR_KPARAM_INFO
	.align		4
        /*001c*/ 	.byte	0x04, 0x17
        /*001e*/ 	.short	(.L_1064 - .L_1063)
.L_1063:
        /*0020*/ 	.word	0x00000000
        /*0024*/ 	.short	0x0003
        /*0026*/ 	.short	0x0028
        /*0028*/ 	.byte	0x00, 0xf0, 0x41, 0x00


	//----- nvinfo : EIATTR_KPARAM_INFO
	.align		4
.L_1064:
        /*002c*/ 	.byte	0x04, 0x17
        /*002e*/ 	.short	(.L_1066 - .L_1065)
.L_1065:
        /*0030*/ 	.word	0x00000000
        /*0034*/ 	.short	0x0002
        /*0036*/ 	.short	0x0020
        /*0038*/ 	.byte	0x00, 0xf0, 0x05, 0x00


	//----- nvinfo : EIATTR_KPARAM_INFO
	.align		4
.L_1066:
        /*003c*/ 	.byte	0x04, 0x17
        /*003e*/ 	.short	(.L_1068 - .L_1067)
.L_1067:
        /*0040*/ 	.word	0x00000000
        /*0044*/ 	.short	0x0001
        /*0046*/ 	.short	0x0008
        /*0048*/ 	.byte	0x00, 0xf0, 0x61, 0x00


	//----- nvinfo : EIATTR_KPARAM_INFO
	.align		4
.L_1068:
        /*004c*/ 	.byte	0x04, 0x17
        /*004e*/ 	.short	(.L_1070 - .L_1069)
.L_1069:
        /*0050*/ 	.word	0x00000000
        /*0054*/ 	.short	0x0000
        /*0056*/ 	.short	0x0000
        /*0058*/ 	.byte	0x00, 0xf0, 0x21, 0x00


	//----- nvinfo : EIATTR_MAXREG_COUNT
	.align		4
.L_1070:
        /*005c*/ 	.byte	0x03, 0x1b
        /*005e*/ 	.short	0x0040


	//----- nvinfo : EIATTR_NUM_BARRIERS
	.align		4
        /*0060*/ 	.byte	0x02, 0x4c
        /*0062*/ 	.byte	0x01
	.zero		1


	//----- nvinfo : EIATTR_MERCURY_ISA_VERSION
	.align		4
        /*0064*/ 	.byte	0x03, 0x5f
        /*0066*/ 	.short	0x0000


	//----- nvinfo : EIATTR_EXIT_INSTR_OFFSETS
	.align		4
        /*0068*/ 	.byte	0x04, 0x1c
        /*006a*/ 	.short	(.L_1072 - .L_1071)


	//   ....[0]....
.L_1071:
        /*006c*/ 	.word	0x00000800


	//   ....[1]....
        /*0070*/ 	.word	0x00000e30


	//----- nvinfo : EIATTR_MAX_THREADS
	.align		4
.L_1072:
        /*0074*/ 	.byte	0x04, 0x05
        /*0076*/ 	.short	(.L_1074 - .L_1073)
.L_1073:
        /*0078*/ 	.word	0x00000100
        /*007c*/ 	.word	0x00000001
        /*0080*/ 	.word	0x00000001


	//----- nvinfo : EIATTR_CRS_STACK_SIZE
	.align		4
.L_1074:
        /*0084*/ 	.byte	0x04, 0x1e
        /*0086*/ 	.short	(.L_1076 - .L_1075)
.L_1075:
        /*0088*/ 	.word	0x00000000
.L_1076:


//--------------------- .nv.info._ZN2at6native60_GLOBAL__N__fdc43544_27_DistributionRandomKernel_cu_f88cee4443distribution_elementwise_grid_stride_kernelIjLi4EZZZNS0_9templates4cuda13random_kernelIPNS_17CUDAGeneratorImplEEEvRNS_18TensorIteratorBaseET_ENKUlvE_clEvENKUlvE7_clEvEUlP24curandStatePhilox4_32_10E0_ZNS1_27distribution_nullary_kernelIN3c108BFloat16Ej5uint4S7_SF_ZZZS5_IS7_EvS9_SA_ENKSB_clEvENKSC_clEvEUljE_EEvS9_T2_RKT3_T4_EUlijE0_EEvlNS_15PhiloxCudaStateET1_SL_ --------------------------
	.section	.nv.info._ZN2at6native60_GLOBAL__N__fdc43544_27_DistributionRandomKernel_cu_f88cee4443distribution_elementwise_grid_stride_kernelIjLi4EZZZNS0_9templates4cuda13random_kernelIPNS_17CUDAGeneratorImplEEEvRNS_18TensorIteratorBaseET_ENKUlvE_clEvENKUlvE7_clEvEUlP24curandStatePhilox4_32_10E0_ZNS1_27distribution_nullary_kernelIN3c108BFloat16Ej5uint4S7_SF_ZZZS5_IS7_EvS9_SA_ENKSB_clEvENKSC_clEvEUljE_EEvS9_T2_RKT3_T4_EUlijE0_EEvlNS_15PhiloxCudaStateET1_SL_,"",@"SHT_CUDA_INFO"
	.sectionflags	@""
	.align	4


	//----- nvinfo : EIATTR_CUDA_API_VERSION
	.align		4
        /*0000*/ 	.byte	0x04, 0x37
        /*0002*/ 	.short	(.L_1078 - .L_1077)
.L_1077:
        /*0004*/ 	.word	0x00000082


	//----- nvinfo : EIATTR_SW2861232_WAR
	.align		4
.L_1078:
        /*0008*/ 	.byte	0x01, 0x35
	.zero		2


	//----- nvinfo : EIATTR_PARAM_CBANK
	.align		4
        /*000c*/ 	.byte	0x04, 0x0a
        /*000e*/ 	.short	(.L_1080 - .L_1079)
	.align		4
.L_1079:
        /*0010*/ 	.word	index@(.nv.constant0._ZN2at6native60_GLOBAL__N__fdc43544_27_DistributionRandomKernel_cu_f88cee4443distribution_elementwise_grid_stride_kernelIjLi4EZZZNS0_9templates4cuda13random_kernelIPNS_17CUDAGeneratorImplEEEvRNS_18TensorIteratorBaseET_ENKUlvE_clEvENKUlvE7_clEvEUlP24curandStatePhilox4_32_10E0_ZNS1_27distribution_nullary_kernelIN3c108BFloat16Ej5uint4S7_SF_ZZZS5_IS7_EvS9_SA_ENKSB_clEvENKSC_clEvEUljE_EEvS9_T2_RKT3_T4_EUlijE0_EEvlNS_15PhiloxCudaStateET1_SL_)
        /*0014*/ 	.short	0x0160
        /*0016*/ 	.short	0x01d0


	//----- nvinfo : EIATTR_CBANK_PARAM_SIZE
	.align		4
.L_1080:
        /*0018*/ 	.byte	0x03, 0x19
        /*001a*/ 	.short	0x01d0


	//----- nvinfo : EIATTR_KPARAM_INFO
	.align		4
        /*001c*/ 	.byte	0x04, 0x17
        /*001e*/ 	.short	(.L_1082 - .L_1081)
.L_1081:
        /*0020*/ 	.word	0x00000000
        /*0024*/ 	.short	0x0003
        /*0026*/ 	.short	0x0028
        /*0028*/ 	.byte	0x00, 0xf0, 0xa1, 0x06


	//----- nvinfo : EIATTR_KPARAM_INFO
	.align		4
.L_1082:
        /*002c*/ 	.byte	0x04, 0x17
        /*002e*/ 	.short	(.L_1084 - .L_1083)
.L_1083:
        /*0030*/ 	.word	0x00000000
        /*0034*/ 	.short	0x0002
        /*0036*/ 	.short	0x0020
        /*0038*/ 	.byte	0x00, 0xf0, 0x05, 0x00


	//----- nvinfo : EIATTR_KPARAM_INFO
	.align		4
.L_1084:
        /*003c*/ 	.byte	0x04, 0x17
        /*003e*/ 	.short	(.L_1086 - .L_1085)
.L_1085:
        /*0040*/ 	.word	0x00000000
        /*0044*/ 	.short	0x0001
        /*0046*/ 	.short	0x0008
        /*0048*/ 	.byte	0x00, 0xf0, 0x61, 0x00


	//----- nvinfo : EIATTR_KPARAM_INFO
	.align		4
.L_1086:
        /*004c*/ 	.byte	0x04, 0x17
        /*004e*/ 	.short	(.L_1088 - .L_1087)
.L_1087:
        /*0050*/ 	.word	0x00000000
        /*0054*/ 	.short	0x0000
        /*0056*/ 	.short	0x0000
        /*0058*/ 	.byte	0x00, 0xf0, 0x21, 0x00


	//----- nvinfo : EIATTR_MAXREG_COUNT
	.align		4
.L_1088:
        /*005c*/ 	.byte	0x03, 0x1b
        /*005e*/ 	.short	0x0040


	//----- nvinfo : EIATTR_NUM_BARRIERS
	.align		4
        /*0060*/ 	.byte	0x02, 0x4c
        /*0062*/ 	.byte	0x01
	.zero		1


	//----- nvinfo : EIATTR_MERCURY_ISA_VERSION
	.align		4
        /*0064*/ 	.byte	0x03, 0x5f
        /*0066*/ 	.short	0x0000


	//----- nvinfo : EIATTR_EXIT_INSTR_OFFSETS
	.align		4
        /*0068*/ 	.byte	0x04, 0x1c
        /*006a*/ 	.short	(.L_1090 - .L_1089)


	//   ....[0]....
.L_1089:
        /*006c*/ 	.word	0x00000810


	//   ....[1]....
        /*0070*/ 	.word	0x00004780


	//----- nvinfo : EIATTR_MAX_THREADS
	.align		4
.L_1090:
        /*0074*/ 	.byte	0x04, 0x05
        /*0076*/ 	.short	(.L_1092 - .L_1091)
.L_1091:
        /*0078*/ 	.word	0x00000100
        /*007c*/ 	.word	0x00000001
        /*0080*/ 	.word	0x00000001


	//----- nvinfo : EIATTR_CRS_STACK_SIZE
	.align		4
.L_1092:
        /*0084*/ 	.byte	0x04, 0x1e
        /*0086*/ 	.short	(.L_1094 - .L_1093)
.L_1093:
        /*0088*/ 	.word	0x00000000
.L_1094:


//--------------------- .nv.info._ZN2at6native60_GLOBAL__N__fdc43544_27_DistributionRandomKernel_cu_f88cee4443distribution_elementwise_grid_stride_kernelIjLi4EZZZNS0_9templates4cuda13random_kernelIPNS_17CUDAGeneratorImplEEEvRNS_18TensorIteratorBaseET_ENKUlvE_clEvENKUlvE7_clEvEUlP24curandStatePhilox4_32_10E0_ZNS1_27distribution_nullary_kernelIN3c108BFloat16Ej5uint4S7_SF_ZZZS5_IS7_EvS9_SA_ENKSB_clEvENKSC_clEvEUljE_EEvS9_T2_RKT3_T4_EUlijE_EEvlNS_15PhiloxCudaStateET1_SL_ --------------------------
	.section	.nv.info._ZN2at6native60_GLOBAL__N__fdc43544_27_DistributionRandomKernel_cu_f88cee4443distribution_elementwise_grid_stride_kernelIjLi4EZZZNS0_9templates4cuda13random_kernelIPNS_17CUDAGeneratorImplEEEvRNS_18TensorIteratorBaseET_ENKUlvE_clEvENKUlvE7_clEvEUlP24curandStatePhilox4_32_10E0_ZNS1_27distribution_nullary_kernelIN3c108BFloat16Ej5uint4S7_SF_ZZZS5_IS7_EvS9_SA_ENKSB_clEvENKSC_clEvEUljE_EEvS9_T2_RKT3_T4_EUlijE_EEvlNS_15PhiloxCudaStateET1_SL_,"",@"SHT_CUDA_INFO"
	.sectionflags	@""
	.align	4


	//----- nvinfo : EIATTR_CUDA_API_VERSION
	.align		4
        /*0000*/ 	.byte	0x04, 0x37
        /*0002*/ 	.short	(.L_1096 - .L_1095)
.L_1095:
        /*0004*/ 	.word	0x00000082


	//----- nvinfo : EIATTR_SW2861232_WAR
	.align		4
.L_1096:
        /*0008*/ 	.byte	0x01, 0x35
	.zero		2


	//----- nvinfo : EIATTR_PARAM_CBANK
	.align		4
        /*000c*/ 	.byte	0x04, 0x0a
        /*000e*/ 	.short	(.L_1098 - .L_1097)
	.align		4
.L_1097:
        /*0010*/ 	.word	index@(.nv.constant0._ZN2at6native60_GLOBAL__N__fdc43544_27_DistributionRandomKernel_cu_f88cee4443distribution_elementwise_grid_stride_kernelIjLi4EZZZNS0_9templates4cuda13random_kernelIPNS_17CUDAGeneratorImplEEEvRNS_18TensorIteratorBaseET_ENKUlvE_clEvENKUlvE7_clEvEUlP24curandStatePhilox4_32_10E0_ZNS1_27distribution_nullary_kernelIN3c108BFloat16Ej5uint4S7_SF_ZZZS5_IS7_EvS9_SA_ENKSB_clEvENKSC_clEvEUljE_EEvS9_T2_RKT3_T4_EUlijE_EEvlNS_15PhiloxCudaStateET1_SL_)
        /*0014*/ 	.short	0x0160
        /*0016*/ 	.short	0x0038


	//----- nvinfo : EIATTR_CBANK_PARAM_SIZE
	.align		4
.L_1098:
        /*0018*/ 	.byte	0x03, 0x19
        /*001a*/ 	.short	0x0038


	//----- nvinfo : EIATTR_KPARAM_INFO
	.align		4
        /*001c*/ 	.byte	0x04, 0x17
        /*001e*/ 	.short	(.L_1100 - .L_1099)
.L_1099:
        /*0020*/ 	.word	0x00000000
        /*0024*/ 	.short	0x0003
        /*0026*/ 	.short	0x0028
        /*0028*/ 	.byte	0x00, 0xf0, 0x41, 0x00


	//----- nvinfo : EIATTR_KPARAM_INFO
	.align		4
.L_1100:
        /*002c*/ 	.byte	0x04, 0x17
        /*002e*/ 	.short	(.L_1102 - .L_1101)
.L_1101:
        /*0030*/ 	.word	0x00000000
        /*0034*/ 	.short	0x0002
        /*0036*/ 	.short	0x0020
        /*0038*/ 	.byte	0x00, 0xf0, 0x05, 0x00


	//----- nvinfo : EIATTR_KPARAM_INFO
	.align		4
.L_1102:
        /*003c*/ 	.byte	0x04, 0x17
        /*003e*/ 	.short	(.L_1104 - .L_1103)
.L_1103:
        /*0040*/ 	.word	0x00000000
        /*0044*/ 	.short	0x0001
        /*0046*/ 	.short	0x0008
        /*0048*/ 	.byte	0x00, 0xf0, 0x61, 0x00


	//----- nvinfo : EIATTR_KPARAM_INFO
	.align		4
.L_1104:
        /*004c*/ 	.byte	0x04, 0x17
        /*004e*/ 	.short	(.L_1106 - .L_1105)
.L_1105:
        /*0050*/ 	.word	0x00000000
        /*0054*/ 	.short	0x0000
        /*0056*/ 	.short	0x0000
        /*0058*/ 	.byte	0x00, 0xf0, 0x21, 0x00


	//----- nvinfo : EIATTR_MAXREG_COUNT
	.align		4
.L_1106:
        /*005c*/ 	.byte	0x03, 0x1b
        /*005e*/ 	.short	0x0040


	//----- nvinfo : EIATTR_NUM_BARRIERS
	.align		4
        /*0060*/ 	.byte	0x02, 0x4c
        /*0062*/ 	.byte	0x01
	.zero		1


	//----- nvinfo : EIATTR_MERCURY_ISA_VERSION
	.align		4
        /*0064*/ 	.byte	0x03, 0x5f
        /*0066*/ 	.short	0x0000


	//----- nvinfo : EIATTR_EXIT_INSTR_OFFSETS
	.align		4
        /*0068*/ 	.byte	0x04, 0x1c
        /*006a*/ 	.short	(.L_1108 - .L_1107)


	//   ....[0]....
.L_1107:
        /*006c*/ 	.word	0x00000820


	//   ....[1]....
        /*0070*/ 	.word	0x000011e0


	//----- nvinfo : EIATTR_MAX_THREADS
	.align		4
.L_1108:
        /*0074*/ 	.byte	0x04, 0x05
        /*0076*/ 	.short	(.L_1110 - .L_1109)
.L_1109:
        /*0078*/ 	.word	0x00000100
        /*007c*/ 	.word	0x00000001
        /*0080*/ 	.word	0x00000001


	//----- nvinfo : EIATTR_CRS_STACK_SIZE
	.align		4
.L_1110:
        /*0084*/ 	.byte	0x04, 0x1e
        /*0086*/ 	.short	(.L_1112 - .L_1111)
.L_1111:
        /*0088*/ 	.word	0x00000000
.L_1112:


//--------------------- .nv.info._ZN2at6native60_GLOBAL__N__fdc43544_27_DistributionRandomKernel_cu_f88cee4443distribution_elementwise_grid_stride_kernelImLi2EZZZNS0_9templates4cuda13random_kernelIPNS_17CUDAGeneratorImplEEEvRNS_18TensorIteratorBaseET_ENKUlvE_clEvENKUlvE7_clEvEUlP24curandStatePhilox4_32_10E_ZNS1_27distribution_nullary_kernelIN3c108BFloat16Em10ulonglong2S7_SF_ZZZS5_IS7_EvS9_SA_ENKSB_clEvENKSC_clEvEUlmE_EEvS9_T2_RKT3_T4_EUlimE0_EEvlNS_15PhiloxCudaStateET1_SL_ --------------------------
	.section	.nv.info._ZN2at6native60_GLOBAL__N__fdc43544_27_DistributionRandomKernel_cu_f88cee4443distribution_elementwise_grid_stride_kernelImLi2EZZZNS0_9templates4cuda13random_kernelIPNS_17CUDAGeneratorImplEEEvRNS_18TensorIteratorBaseET_ENKUlvE_clEvENKUlvE7_clEvEUlP24curandStatePhilox4_32_10E_ZNS1_27distribution_nullary_kernelIN3c108BFloat16Em10ulonglong2S7_SF_ZZZS5_IS7_EvS9_SA_ENKSB_clEvENKSC_clEvEUlmE_EEvS9_T2_RKT3_T4_EUlimE0_EEvlNS_15PhiloxCudaStateET1_SL_,"",@"SHT_CUDA_INFO"
	.sectionflags	@""
	.align	4


	//----- nvinfo : EIATTR_CUDA_API_VERSION
	.align		4
        /*0000*/ 	.byte	0x04, 0x37
        /*0002*/ 	.short	(.L_1114 - .L_1113)
.L_1113:
        /*0004*/ 	.word	0x00000082


	//----- nvinfo : EIATTR_SW2861232_WAR
	.align		4
.L_1114:
        /*0008*/ 	.byte	0x01, 0x35
	.zero		2


	//----- nvinfo : EIATTR_PARAM_CBANK
	.align		4
        /*000c*/ 	.byte	0x04, 0x0a
        /*000e*/ 	.short	(.L_1116 - .L_1115)
	.align		4
.L_1115:
        /*0010*/ 	.word	index@(.nv.constant0._ZN2at6native60_GLOBAL__N__fdc43544_27_DistributionRandomKernel_cu_f88cee4443distribution_elementwise_grid_stride_kernelImLi2EZZZNS0_9templates4cuda13random_kernelIPNS_17CUDAGeneratorImplEEEvRNS_18TensorIteratorBaseET_ENKUlvE_clEvENKUlvE7_clEvEUlP24curandStatePhilox4_32_10E_ZNS1_27distribution_nullary_kernelIN3c108BFloat16Em10ulonglong2S7_SF_ZZZS5_IS7_EvS9_SA_ENKSB_clEvENKSC_clEvEUlmE_EEvS9_T2_RKT3_T4_EUlimE0_EEvlNS_15PhiloxCudaStateET1_SL_)
        /*0014*/ 	.short	0x0160
        /*0016*/ 	.short	0x01d0


	//----- nvinfo : EIATTR_CBANK_PARAM_SIZE
	.align		4
.L_1116:
        /*0018*/ 	.byte	0x03, 0x19
        /*001a*/ 	.short	0x01d0


	//----- nvinfo : EIATTR_KPARAM_INFO
	.align		4
        /*001c*/ 	.byte	0x04, 0x17
        /*001e*/ 	.short	(.L_1118 - .L_1117)
.L_1117:
        /*0020*/ 	.word	0x00000000
        /*0024*/ 	.short	0x0003
        /*0026*/ 	.short	0x0028
        /*0028*/ 	.byte	0x00, 0xf0, 0xa1, 0x06


	//----- nvinfo : EIATTR_KPARAM_INFO
	.align		4
.L_1118:
        /*002c*/ 	.byte	0x04, 0x17
        /*002e*/ 	.short	(.L_1120 - .L_1119)
.L_1119:
        /*0030*/ 	.word	0x00000000
        /*0034*/ 	.short	0x0002
        /*0036*/ 	.short	0x0020
        /*0038*/ 	.byte	0x00, 0xf0, 0x05, 0x00


	//----- nvinfo : EIATTR_KPARAM_INFO
	.align		4
.L_1120:
        /*003c*/ 	.byte	0x04, 0x17
        /*003e*/ 	.short	(.L_1122 - .L_1121)
.L_1121:
        /*0040*/ 	.word	0x00000000
        /*0044*/ 	.short	0x0001
        /*0046*/ 	.short	0x0008
        /*0048*/ 	.byte	0x00, 0xf0, 0x61, 0x00


	//----- nvinfo : EIATTR_KPARAM_INFO
	.align		4
.L_1122:
        /*004c*/ 	.byte	0x04, 0x17
        /*004e*/ 	.short	(.L_1124 - .L_1123)
.L_1123:
        /*0050*/ 	.word	0x00000000
        /*0054*/ 	.short	0x0000
        /*0056*/ 	.short	0x0000
        /*0058*/ 	.byte	0x00, 0xf0, 0x21, 0x00


	//----- nvinfo : EIATTR_MAXREG_COUNT
	.align		4
.L_1124:
        /*005c*/ 	.byte	0x03, 0x1b
        /*005e*/ 	.short	0x0040


	//----- nvinfo : EIATTR_NUM_BARRIERS
	.align		4
        /*0060*/ 	.byte	0x02, 0x4c
        /*0062*/ 	.byte	0x01
	.zero		1


	//----- nvinfo : EIATTR_MERCURY_ISA_VERSION
	.align		4
        /*0064*/ 	.byte	0x03, 0x5f
        /*0066*/ 	.short	0x0000


	//----- nvinfo : EIATTR_EXIT_INSTR_OFFSETS
	.align		4
        /*0068*/ 	.byte	0x04, 0x1c
        /*006a*/ 	.short	(.L_1126 - .L_1125)


	//   ....[0]....
.L_1125:
        /*006c*/ 	.word	0x00000810


	//   ....[1]....
        /*0070*/ 	.word	0x00002c10


	//----- nvinfo : EIATTR_MAX_THREADS
	.align		4
.L_1126:
        /*0074*/ 	.byte	0x04, 0x05
        /*0076*/ 	.short	(.L_1128 - .L_1127)
.L_1127:
        /*0078*/ 	.word	0x00000100
        /*007c*/ 	.word	0x00000001
        /*0080*/ 	.word	0x00000001


	//----- nvinfo : EIATTR_CRS_STACK_SIZE
	.align		4
.L_1128:
        /*0084*/ 	.byte	0x04, 0x1e
        /*0086*/ 	.short	(.L_1130 - .L_1129)
.L_1129:
        /*0088*/ 	.word	0x00000000
.L_1130:


//--------------------- .nv.info._ZN2at6native60_GLOBAL__N__fdc43544_27_DistributionRandomKernel_cu_f88cee4443distribution_elementwise_grid_stride_kernelImLi2EZZZNS0_9templates4cuda13random_kernelIPNS_17CUDAGeneratorImplEEEvRNS_18TensorIteratorBaseET_ENKUlvE_clEvENKUlvE7_clEvEUlP24curandStatePhilox4_32_10E_ZNS1_27distribution_nullary_kernelIN3c108BFloat16Em10ulonglong2S7_SF_ZZZS5_IS7_EvS9_SA_ENKSB_clEvENKSC_clEvEUlmE_EEvS9_T2_RKT3_T4_EUlimE_EEvlNS_15PhiloxCudaStateET1_SL_ --------------------------
	.section	.nv.info._ZN2at6native60_GLOBAL__N__fdc43544_27_DistributionRandomKernel_cu_f88cee4443distribution_elementwise_grid_stride_kernelImLi2EZZZNS0_9templates4cuda13random_kernelIPNS_17CUDAGeneratorImplEEEvRNS_18TensorIteratorBaseET_ENKUlvE_clEvENKUlvE7_clEvEUlP24curandStatePhilox4_32_10E_ZNS1_27distribution_nullary_kernelIN3c108BFloat16Em10ulonglong2S7_SF_ZZZS5_IS7_EvS9_SA_ENKSB_clEvENKSC_clEvEUlmE_EEvS9_T2_RKT3_T4_EUlimE_EEvlNS_15PhiloxCudaStateET1_SL_,"",@"SHT_CUDA_INFO"
	.sectionflags	@""
	.align	4


	//----- nvinfo : EIATTR_CUDA_API_VERSION
	.align		4
        /*0000*/ 	.byte	0x04, 0x37
        /*0002*/ 	.short	(.L_1132 - .L_1131)
.L_1131:
        /*0004*/ 	.word	0x00000082


	//----- nvinfo : EIATTR_SW2861232_WAR
	.align		4
.L_1132:
        /*0008*/ 	.byte	0x01, 0x35
	.zero		2


	//----- nvinfo : EIATTR_PARAM_CBANK
	.align		4
        /*000c*/ 	.byte	0x04, 0x0a
        /*000e*/ 	.short	(.L_1134 - .L_1133)
	.align		4
.L_1133:
        /*0010*/ 	.word	index@(.nv.constant0._ZN2at6native60_GLOBAL__N__fdc43544_27_DistributionRandomKernel_cu_f88cee4443distribution_elementwise_grid_stride_kernelImLi2EZZZNS0_9templates4cuda13random_kernelIPNS_17CUDAGeneratorImplEEEvRNS_18TensorIteratorBaseET_ENKUlvE_clEvENKUlvE7_clEvEUlP24curandStatePhilox4_32_10E_ZNS1_27distribution_nullary_kernelIN3c108BFloat16Em10ulonglong2S7_SF_ZZZS5_IS7_EvS9_SA_ENKSB_clEvENKSC_clEvEUlmE_EEvS9_T2_RKT3_T4_EUlimE_EEvlNS_15PhiloxCudaStateET1_SL_)
        /*0014*/ 	.short	0x0160
        /*0016*/ 	.short	0x0038


	//----- nvinfo : EIATTR_CBANK_PARAM_SIZE
	.align		4
.L_1134:
        /*0018*/ 	.byte	0x03, 0x19
        /*001a*/ 	.short	0x0038


	//----- nvinfo : EIATTR_KPARAM_INFO
	.align		4
        /*001c*/ 	.byte	0x04, 0x17
        /*001e*/ 	.short	(.L_1136 - .L_1135)
.L_1135:
        /*0020*/ 	.word	0x00000000
        /*0024*/ 	.short	0x0003
        /*0026*/ 	.short	0x0028
        /*0028*/ 	.byte	0x00, 0xf0, 0x41, 0x00


	//----- nvinfo : EIATTR_KPARAM_INFO
	.align		4
.L_1136:
        /*002c*/ 	.byte	0x04, 0x17
        /*002e*/ 	.short	(.L_1138 - .L_1137)
.L_1137:
        /*0030*/ 	.word	0x00000000
        /*0034*/ 	.short	0x0002
        /*0036*/ 	.short	0x0020
        /*0038*/ 	.byte	0x00, 0xf0, 0x05, 0x00


	//----- nvinfo : EIATTR_KPARAM_INFO
	.align		4
.L_1138:
        /*003c*/ 	.byte	0x04, 0x17
        /*003e*/ 	.short	(.L_1140 - .L_1139)
.L_1139:
        /*0040*/ 	.word	0x00000000
        /*0044*/ 	.short	0x0001
        /*0046*/ 	.short	0x0008
        /*0048*/ 	.byte	0x00, 0xf0, 0x61, 0x00


	//----- nvinfo : EIATTR_KPARAM_INFO
	.align		4
.L_1140:
        /*004c*/ 	.byte	0x04, 0x17
        /*004e*/ 	.short	(.L_1142 - .L_1141)
.L_1141:
        /*0050*/ 	.word	0x00000000
        /*0054*/ 	.short	0x0000
        /*0056*/ 	.short	0x0000
        /*0058*/ 	.byte	0x00, 0xf0, 0x21, 0x00


	//----- nvinfo : EIATTR_MAXREG_COUNT
	.align		4
.L_1142:
        /*005c*/ 	.byte	0x03, 0x1b
        /*005e*/ 	.short	0x0040


	//----- nvinfo : EIATTR_NUM_BARRIERS
	.align		4
        /*0060*/ 	.byte	0x02, 0x4c
        /*0062*/ 	.byte	0x01
	.zero		1


	//----- nvinfo : EIATTR_MERCURY_ISA_VERSION
	.align		4
        /*0064*/ 	.byte	0x03, 0x5f
        /*0066*/ 	.short	0x0000


	//----- nvinfo : EIATTR_EXIT_INSTR_OFFSETS
	.align		4
        /*0068*/ 	.byte	0x04, 0x1c
        /*006a*/ 	.short	(.L_1144 - .L_1143)


	//   ....[0]....
.L_1143:
        /*006c*/ 	.word	0x00000820


	//   ....[1]....
        /*0070*/ 	.word	0x00001130


	//----- nvinfo : EIATTR_MAX_THREADS
	.align		4
.L_1144:
        /*0074*/ 	.byte	0x04, 0x05
        /*0076*/ 	.short	(.L_1146 - .L_1145)
.L_1145:
        /*0078*/ 	.word	0x00000100
        /*007c*/ 	.word	0x00000001
        /*0080*/ 	.word	0x00000001


	//----- nvinfo : EIATTR_CRS_STACK_SIZE
	.align		4
.L_1146:
        /*0084*/ 	.byte	0x04, 0x1e
        /*0086*/ 	.short	(.L_1148 - .L_1147)
.L_1147:
        /*0088*/ 	.word	0x00000000
.L_1148:


//--------------------- .nv.info._ZN2at6native60_GLOBAL__N__fdc43544_27_DistributionRandomKernel_cu_f88cee4443distribution_elementwise_grid_stride_kernelIjLi4EZZZNS0_9templates4cuda13random_kernelIPNS_17CUDAGeneratorImplEEEvRNS_18TensorIteratorBaseET_ENKUlvE_clEvENKUlvE6_clEvEUlP24curandStatePhilox4_32_10E0_ZNS1_27distribution_nullary_kernelIN3c104HalfEj5uint4S7_SF_ZZZS5_IS7_EvS9_SA_ENKSB_clEvENKSC_clEvEUljE_EEvS9_T2_RKT3_T4_EUlijE0_EEvlNS_15PhiloxCudaStateET1_SL_ --------------------------
	.section	.nv.info._ZN2at6native60_GLOBAL__N__fdc43544_27_DistributionRandomKernel_cu_f88cee4443distribution_elementwise_grid_stride_kernelIjLi4EZZZNS0_9templates4cuda13random_kernelIPNS_17CUDAGeneratorImplEEEvRNS_18TensorIteratorBaseET_ENKUlvE_clEvENKUlvE6_clEvEUlP24curandStatePhilox4_32_10E0_ZNS1_27distribution_nullary_kernelIN3c104HalfEj5uint4S7_SF_ZZZS5_IS7_EvS9_SA_ENKSB_clEvENKSC_clEvEUljE_EEvS9_T2_RKT3_T4_EUlijE0_EEvlNS_15PhiloxCudaStateET1_SL_,"",@"SHT_CUDA_INFO"
	.sectionflags	@""
	.align	4


	//----- nvinfo : EIATTR_CUDA_API_VERSION
	.align		4
        /*0000*/ 	.byte	0x04, 0x37
        /*0002*/ 	.short	(.L_1150 - .L_1149)
.L_1149:
        /*0004*/ 	.word	0x00000082


	//----- nvinfo : EIATTR_SW2861232_WAR
	.align		4
.L_1150:
        /*0008*/ 	.byte	0x01, 0x35
	.zero		2


	//----- nvinfo : EIATTR_PARAM_CBANK
	.align		4
        /*000c*/ 	.byte	0x04, 0x0a
        /*000e*/ 	.short	(.L_1152 - .L_1151)
	.align		4
.L_1151:
        /*0010*/ 	.word	index@(.nv.constant0._ZN2at6native60_GLOBAL__N__fdc43544_27_DistributionRandomKernel_cu_f88cee4443distribution_elementwise_grid_stride_kernelIjLi4EZZZNS0_9templates4cuda13random_kernelIPNS_17CUDAGeneratorImplEEEvRNS_18TensorIteratorBaseET_ENKUlvE_clEvENKUlvE6_clEvEUlP24curandStatePhilox4_32_10E0_ZNS1_27distribution_nullary_kernelIN3c104HalfEj5uint4S7_SF_ZZZS5_IS7_EvS9_SA_ENKSB_clEvENKSC_clEvEUljE_EEvS9_T2_RKT3_T4_EUlijE0_EEvlNS_15PhiloxCudaStateET1_SL_)
        /*0014*/ 	.short	0x0160
        /*0016*/ 	.short	0x01d0


	//----- nvinfo : EIATTR_CBANK_PARAM_SIZE
	.align		4
.L_1152:
        /*0018*/ 	.byte	0x03, 0x19
        /*001a*/ 	.short	0x01d0


	//----- nvinfo : EIATTR_KPARAM_INFO
	.align		4
        /*001c*/ 	.byte	0x04, 0x17
        /*001e*/ 	.short	(.L_1154 - .L_1153)
.L_1153:
        /*0020*/ 	.word	0x00000000
        /*0024*/ 	.short	0x0003
        /*0026*/ 	.short	0x0028
        /*0028*/ 	.byte	0x00, 0xf0, 0xa1, 0x06


	//----- nvinfo : EIATTR_KPARAM_INFO
	.align		4
.L_1154:
        /*002c*/ 	.byte	0x04, 0x17
        /*002e*/ 	.short	(.L_1156 - .L_1155)
.L_1155:
        /*0030*/ 	.word	0x00000000
        /*0034*/ 	.short	0x0002
        /*0036*/ 	.short	0x0020
        /*0038*/ 	.byte	0x00, 0xf0, 0x05, 0x00


	//----- nvinfo : EIATTR_KPARAM_INFO
	.align		4
.L_1156:
        /*003c*/ 	.byte	0x04, 0x17
        /*003e*/ 	.short	(.L_1158 - .L_1157)
.L_1157:
        /*0040*/ 	.word	0x00000000
        /*0044*/ 	.short	0x0001
        /*0046*/ 	.short	0x0008
        /*0048*/ 	.byte	0x00, 0xf0, 0x61, 0x00


	//----- nvinfo : EIATTR_KPARAM_INFO
	.align		4
.L_1158:
        /*004c*/ 	.byte	0x04, 0x17
        /*004e*/ 	.short	(.L_1160 - .L_1159)
.L_1159:
        /*0050*/ 	.word	0x00000000
        /*0054*/ 	.short	0x0000
        /*0056*/ 	.short	0x0000
        /*0058*/ 	.byte	0x00, 0xf0, 0x21, 0x00


	//----- nvinfo : EIATTR_MAXREG_COUNT
	.align		4
.L_1160:
        /*005c*/ 	.byte	0x03, 0x1b
        /*005e*/ 	.short	0x0040


	//----- nvinfo : EIATTR_NUM_BARRIERS
	.align		4
        /*0060*/ 	.byte	0x02, 0x4c
        /*0062*/ 	.byte	0x01
	.zero		1


	//----- nvinfo : EIATTR_MERCURY_ISA_VERSION
	.align		4
        /*0064*/ 	.byte	0x03, 0x5f
        /*0066*/ 	.short	0x0000


	//----- nvinfo : EIATTR_EXIT_INSTR_OFFSETS
	.align		4
        /*0068*/ 	.byte	0x04, 0x1c
        /*006a*/ 	.short	(.L_1162 - .L_1161)


	//   ....[0]....
.L_1161:
        /*006c*/ 	.word	0x00000810


	//   ....[1]....
        /*0070*/ 	.word	0x00004780


	//----- nvinfo : EIATTR_MAX_THREADS
	.align		4
.L_1162:
        /*0074*/ 	.byte	0x04, 0x05
        /*0076*/ 	.short	(.L_1164 - .L_1163)
.L_1163:
        /*0078*/ 	.word	0x00000100
        /*007c*/ 	.word	0x00000001
        /*0080*/ 	.word	0x00000001


	//----- nvinfo : EIATTR_CRS_STACK_SIZE
	.align		4
.L_1164:
        /*0084*/ 	.byte	0x04, 0x1e
        /*0086*/ 	.short	(.L_1166 - .L_1165)
.L_1165:
        /*0088*/ 	.word	0x00000000
.L_1166:


//--------------------- .nv.info._ZN2at6native60_GLOBAL__N__fdc43544_27_DistributionRandomKernel_cu_f88cee4443distribution_elementwise_grid_stride_kernelIjLi4EZZZNS0_9templates4cuda13random_kernelIPNS_17CUDAGeneratorImplEEEvRNS_18TensorIteratorBaseET_ENKUlvE_clEvENKUlvE6_clEvEUlP24curandStatePhilox4_32_10E0_ZNS1_27distribution_nullary_kernelIN3c104HalfEj5uint4S7_SF_ZZZS5_IS7_EvS9_SA_ENKSB_clEvENKSC_clEvEUljE_EEvS9_T2_RKT3_T4_EUlijE_EEvlNS_15PhiloxCudaStateET1_SL_ --------------------------
	.section	.nv.info._ZN2at6native60_GLOBAL__N__fdc43544_27_DistributionRandomKernel_cu_f88cee4443distribution_elementwise_grid_stride_kernelIjLi4EZZZNS0_9templates4cuda13random_kernelIPNS_17CUDAGeneratorImplEEEvRNS_18TensorIteratorBaseET_ENKUlvE_clEvENKUlvE6_clEvEUlP24curandStatePhilox4_32_10E0_ZNS1_27distribution_nullary_kernelIN3c104HalfEj5uint4S7_SF_ZZZS5_IS7_EvS9_SA_ENKSB_clEvENKSC_clEvEUljE_EEvS9_T2_RKT3_T4_EUlijE_EEvlNS_15PhiloxCudaStateET1_SL_,"",@"SHT_CUDA_INFO"
	.sectionflags	@""
	.align	4


	//----- nvinfo : EIATTR_CUDA_API_VERSION
	.align		4
        /*0000*/ 	.byte	0x04, 0x37
        /*0002*/ 	.short	(.L_1168 - .L_1167)
.L_1167:
        /*0004*/ 	.word	0x00000082


	//----- nvinfo : EIATTR_SW2861232_WAR
	.align		4
.L_1168:
        /*0008*/ 	.byte	0x01, 0x35
	.zero		2


	//----- nvinfo : EIATTR_PARAM_CBANK
	.align		4
        /*000c*/ 	.byte	0x04, 0x0a
        /*000e*/ 	.short	(.L_1170 - .L_1169)
	.align		4
.L_1169:
        /*0010*/ 	.word	index@(.nv.constant0._ZN2at6native60_GLOBAL__N__fdc43544_27_DistributionRandomKernel_cu_f88cee4443distribution_elementwise_grid_stride_kernelIjLi4EZZZNS0_9templates4cuda13random_kernelIPNS_17CUDAGeneratorImplEEEvRNS_18TensorIteratorBaseET_ENKUlvE_clEvENKUlvE6_clEvEUlP24curandStatePhilox4_32_10E0_ZNS1_27distribution_nullary_kernelIN3c104HalfEj5uint4S7_SF_ZZZS5_IS7_EvS9_SA_ENKSB_clEvENKSC_clEvEUljE_EEvS9_T2_RKT3_T4_EUlijE_EEvlNS_15PhiloxCudaStateET1_SL_)
        /*0014*/ 	.short	0x0160
        /*0016*/ 	.short	0x0038


	//----- nvinfo : EIATTR_CBANK_PARAM_SIZE
	.align		4
.L_1170:
        /*0018*/ 	.byte	0x03, 0x19
        /*001a*/ 	.short	0x0038


	//----- nvinfo : EIATTR_KPARAM_INFO
	.align		4
        /*001c*/ 	.byte	0x04, 0x17
        /*001e*/ 	.short	(.L_1172 - .L_1171)
.L_1171:
        /*0020*/ 	.word	0x00000000
        /*0024*/ 	.short	0x0003
        /*0026*/ 	.short	0x0028
        /*0028*/ 	.byte	0x00, 0xf0, 0x41, 0x00


	//----- nvinfo : EIATTR_KPARAM_INFO
	.align		4
.L_1172:
        /*002c*/ 	.byte	0x04, 0x17
        /*002e*/ 	.short	(.L_1174 - .L_1173)
.L_1173:
        /*0030*/ 	.word	0x00000000
        /*0034*/ 	.short	0x0002
        /*0036*/ 	.short	0x0020
        /*0038*/ 	.byte	0x00, 0xf0, 0x05, 0x00


	//----- nvinfo : EIATTR_KPARAM_INFO
	.align		4
.L_1174:
        /*003c*/ 	.byte	0x04, 0x17
        /*003e*/ 	.short	(.L_1176 - .L_1175)
.L_1175:
        /*0040*/ 	.word	0x00000000
        /*0044*/ 	.short	0x0001
        /*0046*/ 	.short	0x0008
        /*0048*/ 	.byte	0x00, 0xf0, 0x61, 0x00


	//----- nvinfo : EIATTR_KPARAM_INFO
	.align		4
.L_1176:
        /*004c*/ 	.byte	0x04, 0x17
        /*004e*/ 	.short	(.L_1178 - .L_1177)
.L_1177:
        /*0050*/ 	.word	0x00000000
        /*0054*/ 	.short	0x0000
        /*0056*/ 	.short	0x0000
        /*0058*/ 	.byte	0x00, 0xf0, 0x21, 0x00


	//----- nvinfo : EIATTR_MAXREG_COUNT
	.align		4
.L_1178:
        /*005c*/ 	.byte	0x03, 0x1b
        /*005e*/ 	.short	0x0040


	//----- nvinfo : EIATTR_NUM_BARRIERS
	.align		4
        /*0060*/ 	.byte	0x02, 0x4c
        /*0062*/ 	.byte	0x01
	.zero		1


	//----- nvinfo : EIATTR_MERCURY_ISA_VERSION
	.align		4
        /*0064*/ 	.byte	0x03, 0x5f
        /*0066*/ 	.short	0x0000


	//----- nvinfo : EIATTR_EXIT_INSTR_OFFSETS
	.align		4
        /*0068*/ 	.byte	0x04, 0x1c
        /*006a*/ 	.short	(.L_1180 - .L_1179)


	//   ....[0]....
.L_1179:
        /*006c*/ 	.word	0x00000820


	//   ....[1]....
        /*0070*/ 	.word	0x000011e0


	//----- nvinfo : EIATTR_MAX_THREADS
	.align		4
.L_1180:
        /*0074*/ 	.byte	0x04, 0x05
        /*0076*/ 	.short	(.L_1182 - .L_1181)
.L_1181:
        /*0078*/ 	.word	0x00000100
        /*007c*/ 	.word	0x00000001
        /*0080*/ 	.word	0x00000001


	//----- nvinfo : EIATTR_CRS_STACK_SIZE
	.align		4
.L_1182:
        /*0084*/ 	.byte	0x04, 0x1e
        /*0086*/ 	.short	(.L_1184 - .L_1183)
.L_1183:
        /*0088*/ 	.word	0x00000000
.L_1184:


//--------------------- .nv.info._ZN2at6native60_GLOBAL__N__fdc43544_27_DistributionRandomKernel_cu_f88cee4443distribution_elementwise_grid_stride_kernelImLi2EZZZNS0_9templates4cuda13random_kernelIPNS_17CUDAGeneratorImplEEEvRNS_18TensorIteratorBaseET_ENKUlvE_clEvENKUlvE6_clEvEUlP24curandStatePhilox4_32_10E_ZNS1_27distribution_nullary_kernelIN3c104HalfEm10ulonglong2S7_SF_ZZZS5_IS7_EvS9_SA_ENKSB_clEvENKSC_clEvEUlmE_EEvS9_T2_RKT3_T4_EUlimE0_EEvlNS_15PhiloxCudaStateET1_SL_ --------------------------
	.section	.nv.info._ZN2at6native60_GLOBAL__N__fdc43544_27_DistributionRandomKernel_cu_f88cee4443distribution_elementwise_grid_stride_kernelImLi2EZZZNS0_9templates4cuda13random_kernelIPNS_17CUDAGeneratorImplEEEvRNS_18TensorIteratorBaseET_ENKUlvE_clEvENKUlvE6_clEvEUlP24curandStatePhilox4_32_10E_ZNS1_27distribution_nullary_kernelIN3c104HalfEm10ulonglong2S7_SF_ZZZS5_IS7_EvS9_SA_ENKSB_clEvENKSC_clEvEUlmE_EEvS9_T2_RKT3_T4_EUlimE0_EEvlNS_15PhiloxCudaStateET1_SL_,"",@"SHT_CUDA_INFO"
	.sectionflags	@""
	.align	4


	//----- nvinfo : EIATTR_CUDA_API_VERSION
	.align		4
        /*0000*/ 	.byte	0x04, 0x37
        /*0002*/ 	.short	(.L_1186 - .L_1185)
.L_1185:
        /*0004*/ 	.word	0x00000082


	//----- nvinfo : EIATTR_SW2861232_WAR
	.align		4
.L_1186:
        /*0008*/ 	.byte	0x01, 0x35
	.zero		2


	//----- nvinfo : EIATTR_PARAM_CBANK
	.align		4
        /*000c*/ 	.byte	0x04, 0x0a
        /*000e*/ 	.short	(.L_1188 - .L_1187)
	.align		4
.L_1187:
        /*0010*/ 	.word	index@(.nv.constant0._ZN2at6native60_GLOBAL__N__fdc43544_27_DistributionRandomKernel_cu_f88cee4443distribution_elementwise_grid_stride_kernelImLi2EZZZNS0_9templates4cuda13random_kernelIPNS_17CUDAGeneratorImplEEEvRNS_18TensorIteratorBaseET_ENKUlvE_clEvENKUlvE6_clEvEUlP24curandStatePhilox4_32_10E_ZNS1_27distribution_nullary_kernelIN3c104HalfEm10ulonglong2S7_SF_ZZZS5_IS7_EvS9_SA_ENKSB_clEvENKSC_clEvEUlmE_EEvS9_T2_RKT3_T4_EUlimE0_EEvlNS_15PhiloxCudaStateET1_SL_)
        /*0014*/ 	.short	0x0160
        /*0016*/ 	.short	0x01d0


	//----- nvinfo : EIATTR_CBANK_PARAM_SIZE
	.align		4
.L_1188:
        /*0018*/ 	.byte	0x03, 0x19
        /*001a*/ 	.short	0x01d0


	//----- nvinfo : EIATTR_KPARAM_INFO
	.align		4
        /*001c*/ 	.byte	0x04, 0x17
        /*001e*/ 	.short	(.L_1190 - .L_1189)
.L_1189:
        /*0020*/ 	.word	0x00000000
        /*0024*/ 	.short	0x0003
        /*0026*/ 	.short	0x0028
        /*0028*/ 	.byte	0x00, 0xf0, 0xa1, 0x06


	//----- nvinfo : EIATTR_KPARAM_INFO
	.align		4
.L_1190:
        /*002c*/ 	.byte	0x04, 0x17
        /*002e*/ 	.short	(.L_1192 - .L_1191)
.L_1191:
        /*0030*/ 	.word	0x00000000
        /*0034*/ 	.short	0x0002
        /*0036*/ 	.short	0x0020
        /*0038*/ 	.byte	0x00, 0xf0, 0x05, 0x00


	//----- nvinfo : EIATTR_KPARAM_INFO
	.align		4
.L_1192:
        /*003c*/ 	.byte	0x04, 0x17
        /*003e*/ 	.short	(.L_1194 - .L_1193)
.L_1193:
        /*0040*/ 	.word	0x00000000
        /*0044*/ 	.short	0x0001
        /*0046*/ 	.short	0x0008
        /*0048*/ 	.byte	0x00, 0xf0, 0x61, 0x00


	//----- nvinfo : EIATTR_KPARAM_INFO
	.align		4
.L_1194:
        /*004c*/ 	.byte	0x04, 0x17
        /*004e*/ 	.short	(.L_1196 - .L_1195)
.L_1195:
        /*0050*/ 	.word	0x00000000
        /*0054*/ 	.short	0x0000
        /*0056*/ 	.short	0x0000
        /*0058*/ 	.byte	0x00, 0xf0, 0x21, 0x00


	//----- nvinfo : EIATTR_MAXREG_COUNT
	.align		4
.L_1196:
        /*005c*/ 	.byte	0x03, 0x1b
        /*005e*/ 	.short	0x0040


	//----- nvinfo : EIATTR_NUM_BARRIERS
	.align		4
        /*0060*/ 	.byte	0x02, 0x4c
        /*0062*/ 	.byte	0x01
	.zero		1


	//----- nvinfo : EIATTR_MERCURY_ISA_VERSION
	.align		4
        /*0064*/ 	.byte	0x03, 0x5f
        /*0066*/ 	.short	0x0000


	//----- nvinfo : EIATTR_EXIT_INSTR_OFFSETS
	.align		4
        /*0068*/ 	.byte	0x04, 0x1c
        /*006a*/ 	.short	(.L_1198 - .L_1197)


	//   ....[0]....
.L_1197:
        /*006c*/ 	.word	0x00000810


	//   ....[1]....
        /*0070*/ 	.word	0x00002c10


	//----- nvinfo : EIATTR_MAX_THREADS
	.align		4
.L_1198:
        /*0074*/ 	.byte	0x04, 0x05
        /*0076*/ 	.short	(.L_1200 - .L_1199)
.L_1199:
        /*0078*/ 	.word	0x00000100
        /*007c*/ 	.word	0x00000001
        /*0080*/ 	.word	0x00000001


	//----- nvinfo : EIATTR_CRS_STACK_SIZE
	.align		4
.L_1200:
        /*0084*/ 	.byte	0x04, 0x1e
        /*0086*/ 	.short	(.L_1202 - .L_1201)
.L_1201:
        /*0088*/ 	.word	0x00000000
.L_1202:


//--------------------- .nv.info._ZN2at6native60_GLOBAL__N__fdc43544_27_DistributionRandomKernel_cu_f88cee4443distribution_elementwise_grid_stride_kernelImLi2EZZZNS0_9templates4cuda13random_kernelIPNS_17CUDAGeneratorImplEEEvRNS_18TensorIteratorBaseET_ENKUlvE_clEvENKUlvE6_clEvEUlP24curandStatePhilox4_32_10E_ZNS1_27distribution_nullary_kernelIN3c104HalfEm10ulonglong2S7_SF_ZZZS5_IS7_EvS9_SA_ENKSB_clEvENKSC_clEvEUlmE_EEvS9_T2_RKT3_T4_EUlimE_EEvlNS_15PhiloxCudaStateET1_SL_ --------------------------
	.section	.nv.info._ZN2at6native60_GLOBAL__N__fdc43544_27_DistributionRandomKernel_cu_f88cee4443distribution_elementwise_grid_stride_kernelImLi2EZZZNS0_9templates4cuda13random_kernelIPNS_17CUDAGeneratorImplEEEvRNS_18TensorIteratorBaseET_ENKUlvE_clEvENKUlvE6_clEvEUlP24curandStatePhilox4_32_10E_ZNS1_27distribution_nullary_kernelIN3c104HalfEm10ulonglong2S7_SF_ZZZS5_IS7_EvS9_SA_ENKSB_clEvENKSC_clEvEUlmE_EEvS9_T2_RKT3_T4_EUlimE_EEvlNS_15PhiloxCudaStateET1_SL_,"",@"SHT_CUDA_INFO"
	.sectionflags	@""
	.align	4


	//----- nvinfo : EIATTR_CUDA_API_VERSION
	.align		4
        /*0000*/ 	.byte	0x04, 0x37
        /*0002*/ 	.short	(.L_1204 - .L_1203)
.L_1203:
        /*0004*/ 	.word	0x00000082


	//----- nvinfo : EIATTR_SW2861232_WAR
	.align		4
.L_1204:
        /*0008*/ 	.byte	0x01, 0x35
	.zero		2


	//----- nvinfo : EIATTR_PARAM_CBANK
	.align		4
        /*000c*/ 	.byte	0x04, 0x0a
        /*000e*/ 	.short	(.L_1206 - .L_1205)
	.align		4
.L_1205:
        /*0010*/ 	.word	index@(.nv.constant0._ZN2at6native60_GLOBAL__N__fdc43544_27_DistributionRandomKernel_cu_f88cee4443distribution_elementwise_grid_stride_kernelImLi2EZZZNS0_9templates4cuda13random_kernelIPNS_17CUDAGeneratorImplEEEvRNS_18TensorIteratorBaseET_ENKUlvE_clEvENKUlvE6_clEvEUlP24curandStatePhilox4_32_10E_ZNS1_27distribution_nullary_kernelIN3c104HalfEm10ulonglong2S7_SF_ZZZS5_IS7_EvS9_SA_ENKSB_clEvENKSC_clEvEUlmE_EEvS9_T2_RKT3_T4_EUlimE_EEvlNS_15PhiloxCudaStateET1_SL_)
        /*0014*/ 	.short	0x0160
        /*0016*/ 	.short	0x0038


	//----- nvinfo : EIATTR_CBANK_PARAM_SIZE
	.align		4
.L_1206:
        /*0018*/ 	.byte	0x03, 0x19
        /*001a*/ 	.short	0x0038


	//----- nvinfo : EIATTR_KPARAM_INFO
	.align		4
        /*001c*/ 	.byte	0x04, 0x17
        /*001e*/ 	.short	(.L_1208 - .L_1207)
.L_1207:
        /*0020*/ 	.word	0x00000000
        /*0024*/ 	.short	0x0003
        /*0026*/ 	.short	0x0028
        /*0028*/ 	.byte	0x00, 0xf0, 0x41, 0x00


	//----- nvinfo : EIATTR_KPARAM_INFO
	.align		4
.L_1208:
        /*002c*/ 	.byte	0x04, 0x17
        /*002e*/ 	.short	(.L_1210 - .L_1209)
.L_1209:
        /*0030*/ 	.word	0x00000000
        /*0034*/ 	.short	0x0002
        /*0036*/ 	.short	0x0020
        /*0038*/ 	.byte	0x00, 0xf0, 0x05, 0x00


	//----- nvinfo : EIATTR_KPARAM_INFO
	.align		4
.L_1210:
        /*003c*/ 	.byte	0x04, 0x17
        /*003e*/ 	.short	(.L_1212 - .L_1211)
.L_1211:
        /*0040*/ 	.word	0x00000000
        /*0044*/ 	.short	0x0001
        /*0046*/ 	.short	0x0008
        /*0048*/ 	.byte	0x00, 0xf0, 0x61, 0x00


	//----- nvinfo : EIATTR_KPARAM_INFO
	.align		4
.L_1212:
        /*004c*/ 	.byte	0x04, 0x17
        /*004e*/ 	.short	(.L_1214 - .L_1213)
.L_1213:
        /*0050*/ 	.word	0x00000000
        /*0054*/ 	.short	0x0000
        /*0056*/ 	.short	0x0000
        /*0058*/ 	.byte	0x00, 0xf0, 0x21, 0x00


	//----- nvinfo : EIATTR_MAXREG_COUNT
	.align		4
.L_1214:
        /*005c*/ 	.byte	0x03, 0x1b
        /*005e*/ 	.short	0x0040


	//----- nvinfo : EIATTR_NUM_BARRIERS
	.align		4
        /*0060*/ 	.byte	0x02, 0x4c
        /*0062*/ 	.byte	0x01
	.zero		1


	//----- nvinfo : EIATTR_MERCURY_ISA_VERSION
	.align		4
        /*0064*/ 	.byte	0x03, 0x5f
        /*0066*/ 	.short	0x0000


	//----- nvinfo : EIATTR_EXIT_INSTR_OFFSETS
	.align		4
        /*0068*/ 	.byte	0x04, 0x1c
        /*006a*/ 	.short	(.L_1216 - .L_1215)


	//   ....[0]....
.L_1215:
        /*006c*/ 	.word	0x00000820


	//   ....[1]....
        /*0070*/ 	.word	0x00001130


	//----- nvinfo : EIATTR_MAX_THREADS
	.align		4
.L_1216:
        /*0074*/ 	.byte	0x04, 0x05
        /*0076*/ 	.short	(.L_1218 - .L_1217)
.L_1217:
        /*0078*/ 	.word	0x00000100
        /*007c*/ 	.word	0x00000001
        /*0080*/ 	.word	0x00000001


	//----- nvinfo : EIATTR_CRS_STACK_SIZE
	.align		4
.L_1218:
        /*0084*/ 	.byte	0x04, 0x1e
        /*0086*/ 	.short	(.L_1220 - .L_1219)
.L_1219:
        /*0088*/ 	.word	0x00000000
.L_1220:


//--------------------- .nv.info._ZN2at6native60_GLOBAL__N__fdc43544_27_DistributionRandomKernel_cu_f88cee4443distribution_elementwise_grid_stride_kernelIjLi4EZZZNS0_9templates4cuda13random_kernelIPNS_17CUDAGeneratorImplEEEvRNS_18TensorIteratorBaseET_ENKUlvE_clEvENKUlvE5_clEvEUlP24curandStatePhilox4_32_10E0_ZNS1_27distribution_nullary_kernelIfj5uint4S7_SF_ZZZS5_IS7_EvS9_SA_ENKSB_clEvENKSC_clEvEUljE_EEvS9_T2_RKT3_T4_EUlijE0_EEvlNS_15PhiloxCudaStateET1_SJ_ --------------------------
	.section	.nv.info._ZN2at6native60_GLOBAL__N__fdc43544_27_DistributionRandomKernel_cu_f88cee4443distribution_elementwise_grid_stride_kernelIjLi4EZZZNS0_9templates4cuda13random_kernelIPNS_17CUDAGeneratorImplEEEvRNS_18TensorIteratorBaseET_ENKUlvE_clEvENKUlvE5_clEvEUlP24curandStatePhilox4_32_10E0_ZNS1_27distribution_nullary_kernelIfj5uint4S7_SF_ZZZS5_IS7_EvS9_SA_ENKSB_clEvENKSC_clEvEUljE_EEvS9_T2_RKT3_T4_EUlijE0_EEvlNS_15PhiloxCudaStateET1_SJ_,"",@"SHT_CUDA_INFO"
	.sectionflags	@""
	.align	4


	//----- nvinfo : EIATTR_CUDA_API_VERSION
	.align		4
        /*0000*/ 	.byte	0x04, 0x37
        /*0002*/ 	.short	(.L_1222 - .L_1221)
.L_1221:
        /*0004*/ 	.word	0x00000082


	//----- nvinfo : EIATTR_SW2861232_WAR
	.align		4
.L_1222:
        /*0008*/ 	.byte	0x01, 0x35
	.zero		2


	//----- nvinfo : EIATTR_PARAM_CBANK
	.align		4
        /*000c*/ 	.byte	0x04, 0x0a
        /*000e*/ 	.short	(.L_1224 - .L_1223)
	.align		4
.L_1223:
        /*0010*/ 	.word	index@(.nv.constant0._ZN2at6native60_GLOBAL__N__fdc43544_27_DistributionRandomKernel_cu_f88cee4443distribution_elementwise_grid_stride_kernelIjLi4EZZZNS0_9templates4cuda13random_kernelIPNS_17CUDAGeneratorImplEEEvRNS_18TensorIteratorBaseET_ENKUlvE_clEvENKUlvE5_clEvEUlP24curandStatePhilox4_32_10E0_ZNS1_27distribution_nullary_kernelIfj5uint4S7_SF_ZZZS5_IS7_EvS9_SA_ENKSB_clEvENKSC_clEvEUljE_EEvS9_T2_RKT3_T4_EUlijE0_EEvlNS_15PhiloxCudaStateET1_SJ_)
        /*0014*/ 	.short	0x0160
        /*0016*/ 	.short	0x01d0


	//----- nvinfo : EIATTR_CBANK_PARAM_SIZE
	.align		4
.L_1224:
        /*0018*/ 	.byte	0x03, 0x19
        /*001a*/ 	.short	0x01d0


	//----- nvinfo : EIATTR_KPARAM_INFO
	.align		4
        /*001c*/ 	.byte	0x04, 0x17
        /*001e*/ 	.short	(.L_1226 - .L_1225)
.L_1225:
        /*0020*/ 	.word	0x00000000
        /*0024*/ 	.short	0x0003
        /*0026*/ 	.short	0x0028
        /*0028*/ 	.byte	0x00, 0xf0, 0xa1, 0x06


	//----- nvinfo : EIATTR_KPARAM_INFO
	.align		4
.L_1226:
        /*002c*/ 	.byte	0x04, 0x17
        /*002e*/ 	.short	(.L_1228 - .L_1227)
.L_1227:
        /*0030*/ 	.word	0x00000000
        /*0034*/ 	.short	0x0002
        /*0036*/ 	.short	0x0020
        /*0038*/ 	.byte	0x00, 0xf0, 0x05, 0x00


	//----- nvinfo : EIATTR_KPARAM_INFO
	.align		4
.L_1228:
        /*003c*/ 	.byte	0x04, 0x17
        /*003e*/ 	.short	(.L_1230 - .L_1229)
.L_1229:
        /*0040*/ 	.word	0x00000000
        /*0044*/ 	.short	0x0001
        /*0046*/ 	.short	0x0008
        /*0048*/ 	.byte	0x00, 0xf0, 0x61, 0x00


	//----- nvinfo : EIATTR_KPARAM_INFO
	.align		4
.L_1230:
        /*004c*/ 	.byte	0x04, 0x17
        /*004e*/ 	.short	(.L_1232 - .L_1231)
.L_1231:
        /*0050*/ 	.word	0x00000000
        /*0054*/ 	.short	0x0000
        /*0056*/ 	.short	0x0000
        /*0058*/ 	.byte	0x00, 0xf0, 0x21, 0x00


	//----- nvinfo : EIATTR_MAXREG_COUNT
	.align		4
.L_1232:
        /*005c*/ 	.byte	0x03, 0x1b
        /*005e*/ 	.short	0x0040


	//----- nvinfo : EIATTR_NUM_BARRIERS
	.align		4
        /*0060*/ 	.byte	0x02, 0x4c
        /*0062*/ 	.byte	0x01
	.zero		1


	//----- nvinfo : EIATTR_MERCURY_ISA_VERSION
	.align		4
        /*0064*/ 	.byte	0x03, 0x5f
        /*0066*/ 	.short	0x0000


	//----- nvinfo : EIATTR_EXIT_INSTR_OFFSETS
	.align		4
        /*0068*/ 	.byte	0x04, 0x1c
        /*006a*/ 	.short	(.L_1234 - .L_1233)


	//   ....[0]....
.L_1233:
        /*006c*/ 	.word	0x00000810


	//   ....[1]....
        /*0070*/ 	.word	0x00004740


	//----- nvinfo : EIATTR_MAX_THREADS
	.align		4
.L_1234:
        /*0074*/ 	.byte	0x04, 0x05
        /*0076*/ 	.short	(.L_1236 - .L_1235)
.L_1235:
        /*0078*/ 	.word	0x00000100
        /*007c*/ 	.word	0x00000001
        /*0080*/ 	.word	0x00000001


	//----- nvinfo : EIATTR_CRS_STACK_SIZE
	.align		4
.L_1236:
        /*0084*/ 	.byte	0x04, 0x1e
        /*0086*/ 	.short	(.L_1238 - .L_1237)
.L_1237:
        /*0088*/ 	.word	0x00000000
.L_1238:


//--------------------- .nv.info._ZN2at6native60_GLOBAL__N__fdc43544_27_DistributionRandomKernel_cu_f88cee4443distribution_elementwise_grid_stride_kernelIjLi4EZZZNS0_9templates4cuda13random_kernelIPNS_17CUDAGeneratorImplEEEvRNS_18TensorIteratorBaseET_ENKUlvE_clEvENKUlvE5_clEvEUlP24curandStatePhilox4_32_10E0_ZNS1_27distribution_nullary_kernelIfj5uint4S7_SF_ZZZS5_IS7_EvS9_SA_ENKSB_clEvENKSC_clEvEUljE_EEvS9_T2_RKT3_T4_EUlijE_EEvlNS_15PhiloxCudaStateET1_SJ_ --------------------------
	.section	.nv.info._ZN2at6native60_GLOBAL__N__fdc43544_27_DistributionRandomKernel_cu_f88cee4443distribution_elementwise_grid_stride_kernelIjLi4EZZZNS0_9templates4cuda13random_kernelIPNS_17CUDAGeneratorImplEEEvRNS_18TensorIteratorBaseET_ENKUlvE_clEvENKUlvE5_clEvEUlP24curandStatePhilox4_32_10E0_ZNS1_27distribution_nullary_kernelIfj5uint4S7_SF_ZZZS5_IS7_EvS9_SA_ENKSB_clEvENKSC_clEvEUljE_EEvS9_T2_RKT3_T4_EUlijE_EEvlNS_15PhiloxCudaStateET1_SJ_,"",@"SHT_CUDA_INFO"
	.sectionflags	@""
	.align	4


	//----- nvinfo : EIATTR_CUDA_API_VERSION
	.align		4
        /*0000*/ 	.byte	0x04, 0x37
        /*0002*/ 	.short	(.L_1240 - .L_1239)
.L_1239:
        /*0004*/ 	.word	0x00000082


	//----- nvinfo : EIATTR_SW2861232_WAR
	.align		4
.L_1240:
        /*0008*/ 	.byte	0x01, 0x35
	.zero		2


	//----- nvinfo : EIATTR_PARAM_CBANK
	.align		4
        /*000c*/ 	.byte	0x04, 0x0a
        /*000e*/ 	.short	(.L_1242 - .L_1241)
	.align		4
.L_1241:
        /*0010*/ 	.word	index@(.nv.constant0._ZN2at6native60_GLOBAL__N__fdc43544_27_DistributionRandomKernel_cu_f88cee4443distribution_elementwise_grid_stride_kernelIjLi4EZZZNS0_9templates4cuda13random_kernelIPNS_17CUDAGeneratorImplEEEvRNS_18TensorIteratorBaseET_ENKUlvE_clEvENKUlvE5_clEvEUlP24curandStatePhilox4_32_10E0_ZNS1_27distribution_nullary_kernelIfj5uint4S7_SF_ZZZS5_IS7_EvS9_SA_ENKSB_clEvENKSC_clEvEUljE_EEvS9_T2_RKT3_T4_EUlijE_EEvlNS_15PhiloxCudaStateET1_SJ_)
        /*0014*/ 	.short	0x0160
        /*0016*/ 	.short	0x0038


	//----- nvinfo : EIATTR_CBANK_PARAM_SIZE
	.align		4
.L_1242:
        /*0018*/ 	.byte	0x03, 0x19
        /*001a*/ 	.short	0x0038


	//----- nvinfo : EIATTR_KPARAM_INFO
	.align		4
        /*001c*/ 	.byte	0x04, 0x17
        /*001e*/ 	.short	(.L_1244 - .L_1243)
.L_1243:
        /*0020*/ 	.word	0x00000000
        /*0024*/ 	.short	0x0003
        /*0026*/ 	.short	0x0028
        /*0028*/ 	.byte	0x00, 0xf0, 0x41, 0x00


	//----- nvinfo : EIATTR_KPARAM_INFO
	.align		4
.L_1244:
        /*002c*/ 	.byte	0x04, 0x17
        /*002e*/ 	.short	(.L_1246 - .L_1245)
.L_1245:
        /*0030*/ 	.word	0x00000000
        /*0034*/ 	.short	0x0002
        /*0036*/ 	.short	0x0020
        /*0038*/ 	.byte	0x00, 0xf0, 0x05, 0x00


	//----- nvinfo : EIATTR_KPARAM_INFO
	.align		4
.L_1246:
        /*003c*/ 	.byte	0x04, 0x17
        /*003e*/ 	.short	(.L_1248 - .L_1247)
.L_1247:
        /*0040*/ 	.word	0x00000000
        /*0044*/ 	.short	0x0001
        /*0046*/ 	.short	0x0008
        /*0048*/ 	.byte	0x00, 0xf0, 0x61, 0x00


	//----- nvinfo : EIATTR_KPARAM_INFO
	.align		4
.L_1248:
        /*004c*/ 	.byte	0x04, 0x17
        /*004e*/ 	.short	(.L_1250 - .L_1249)
.L_1249:
        /*0050*/ 	.word	0x00000000
        /*0054*/ 	.short	0x0000
        /*0056*/ 	.short	0x0000
        /*0058*/ 	.byte	0x00, 0xf0, 0x21, 0x00


	//----- nvinfo : EIATTR_MAXREG_COUNT
	.align		4
.L_1250:
        /*005c*/ 	.byte	0x03, 0x1b
        /*005e*/ 	.short	0x0040


	//----- nvinfo : EIATTR_NUM_BARRIERS
	.align		4
        /*0060*/ 	.byte	0x02, 0x4c
        /*0062*/ 	.byte	0x01
	.zero		1


	//----- nvinfo : EIATTR_MERCURY_ISA_VERSION
	.align		4
        /*0064*/ 	.byte	0x03, 0x5f
        /*0066*/ 	.short	0x0000


	//----- nvinfo : EIATTR_EXIT_INSTR_OFFSETS
	.align		4
        /*0068*/ 	.byte	0x04, 0x1c
        /*006a*/ 	.short	(.L_1252 - .L_1251)


	//   ....[0]....
.L_1251:
        /*006c*/ 	.word	0x00000820


	//   ....[1]....
        /*0070*/ 	.word	0x000011a0


	//----- nvinfo : EIATTR_MAX_THREADS
	.align		4
.L_1252:
        /*0074*/ 	.byte	0x04, 0x05
        /*0076*/ 	.short	(.L_1254 - .L_1253)
.L_1253:
        /*0078*/ 	.word	0x00000100
        /*007c*/ 	.word	0x00000001
        /*0080*/ 	.word	0x00000001


	//----- nvinfo : EIATTR_CRS_STACK_SIZE
	.align		4
.L_1254:
        /*0084*/ 	.byte	0x04, 0x1e
        /*0086*/ 	.short	(.L_1256 - .L_1255)
.L_1255:
        /*0088*/ 	.word	0x00000000
.L_1256:


//--------------------- .nv.info._ZN2at6native60_GLOBAL__N__fdc43544_27_DistributionRandomKernel_cu_f88cee4443distribution_elementwise_grid_stride_kernelImLi2EZZZNS0_9templates4cuda13random_kernelIPNS_17CUDAGeneratorImplEEEvRNS_18TensorIteratorBaseET_ENKUlvE_clEvENKUlvE5_clEvEUlP24curandStatePhilox4_32_10E_ZNS1_27distribution_nullary_kernelIfm10ulonglong2S7_SF_ZZZS5_IS7_EvS9_SA_ENKSB_clEvENKSC_clEvEUlmE_EEvS9_T2_RKT3_T4_EUlimE0_EEvlNS_15PhiloxCudaStateET1_SJ_ --------------------------
	.section	.nv.info._ZN2at6native60_GLOBAL__N__fdc43544_27_DistributionRandomKernel_cu_f88cee4443distribution_elementwise_grid_stride_kernelImLi2EZZZNS0_9templates4cuda13random_kernelIPNS_17CUDAGeneratorImplEEEvRNS_18TensorIteratorBaseET_ENKUlvE_clEvENKUlvE5_clEvEUlP24curandStatePhilox4_32_10E_ZNS1_27distribution_nullary_kernelIfm10ulonglong2S7_SF_ZZZS5_IS7_EvS9_SA_ENKSB_clEvENKSC_clEvEUlmE_EEvS9_T2_RKT3_T4_EUlimE0_EEvlNS_15PhiloxCudaStateET1_SJ_,"",@"SHT_CUDA_INFO"
	.sectionflags	@""
	.align	4


	//----- nvinfo : EIATTR_CUDA_API_VERSION
	.align		4
        /*0000*/ 	.byte	0x04, 0x37
        /*0002*/ 	.short	(.L_1258 - .L_1257)
.L_1257:
        /*0004*/ 	.word	0x00000082


	//----- nvinfo : EIATTR_SW2861232_WAR
	.align		4
.L_1258:
        /*0008*/ 	.byte	0x01, 0x35
	.zero		2


	//----- nvinfo : EIATTR_PARAM_CBANK
	.align		4
        /*000c*/ 	.byte	0x04, 0x0a
        /*000e*/ 	.short	(.L_1260 - .L_1259)
	.align		4
.L_1259:
        /*0010*/ 	.word	index@(.nv.constant0._ZN2at6native60_GLOBAL__N__fdc43544_27_DistributionRandomKernel_cu_f88cee4443distribution_elementwise_grid_stride_kernelImLi2EZZZNS0_9templates4cuda13random_kernelIPNS_17CUDAGeneratorImplEEEvRNS_18TensorIteratorBaseET_ENKUlvE_clEvENKUlvE5_clEvEUlP24curandStatePhilox4_32_10E_ZNS1_27distribution_nullary_kernelIfm10ulonglong2S7_SF_ZZZS5_IS7_EvS9_SA_ENKSB_clEvENKSC_clEvEUlmE_EEvS9_T2_RKT3_T4_EUlimE0_EEvlNS_15PhiloxCudaStateET1_SJ_)
        /*0014*/ 	.short	0x0160
        /*0016*/ 	.short	0x01d0


	//----- nvinfo : EIATTR_CBANK_PARAM_SIZE
	.align		4
.L_1260:
        /*0018*/ 	.byte	0x03, 0x19
        /*001a*/ 	.short	0x01d0


	//----- nvinfo : EIATTR_KPARAM_INFO
	.align		4
        /*001c*/ 	.byte	0x04, 0x17
        /*001e*/ 	.short	(.L_1262 - .L_1261)
.L_1261:
        /*0020*/ 	.word	0x00000000
        /*0024*/ 	.short	0x0003
        /*0026*/ 	.short	0x0028
        /*0028*/ 	.byte	0x00, 0xf0, 0xa1, 0x06


	//----- nvinfo : EIATTR_KPARAM_INFO
	.align		4
.L_1262:
        /*002c*/ 	.byte	0x04, 0x17
        /*002e*/ 	.short	(.L_1264 - .L_1263)
.L_1263:
        /*0030*/ 	.word	0x00000000
        /*0034*/ 	.short	0x0002
        /*0036*/ 	.short	0x0020
        /*0038*/ 	.byte	0x00, 0xf0, 0x05, 0x00


	//----- nvinfo : EIATTR_KPARAM_INFO
	.align		4
.L_1264:
        /*003c*/ 	.byte	0x04, 0x17
        /*003e*/ 	.short	(.L_1266 - .L_1265)
.L_1265:
        /*0040*/ 	.word	0x00000000
        /*0044*/ 	.short	0x0001
        /*0046*/ 	.short	0x0008
        /*0048*/ 	.byte	0x00, 0xf0, 0x61, 0x00


	//----- nvinfo : EIATTR_KPARAM_INFO
	.align		4
.L_1266:
        /*004c*/ 	.byte	0x04, 0x17
        /*004e*/ 	.short	(.L_1268 - .L_1267)
.L_1267:
        /*0050*/ 	.word	0x00000000
        /*0054*/ 	.short	0x0000
        /*0056*/ 	.short	0x0000
        /*0058*/ 	.byte	0x00, 0xf0, 0x21, 0x00


	//----- nvinfo : EIATTR_MAXREG_COUNT
	.align		4
.L_1268:
        /*005c*/ 	.byte	0x03, 0x1b
        /*005e*/ 	.short	0x0040


	//----- nvinfo : EIATTR_NUM_BARRIERS
	.align		4
        /*0060*/ 	.byte	0x02, 0x4c
        /*0062*/ 	.byte	0x01
	.zero		1


	//----- nvinfo : EIATTR_MERCURY_ISA_VERSION
	.align		4
        /*0064*/ 	.byte	0x03, 0x5f
        /*0066*/ 	.short	0x0000


	//----- nvinfo : EIATTR_EXIT_INSTR_OFFSETS
	.align		4
        /*0068*/ 	.byte	0x04, 0x1c
        /*006a*/ 	.short	(.L_1270 - .L_1269)


	//   ....[0]....
.L_1269:
        /*006c*/ 	.word	0x00000810


	//   ....[1]....
        /*0070*/ 	.word	0x00002bf0


	//----- nvinfo : EIATTR_MAX_THREADS
	.align		4
.L_1270:
        /*0074*/ 	.byte	0x04, 0x05
        /*0076*/ 	.short	(.L_1272 - .L_1271)
.L_1271:
        /*0078*/ 	.word	0x00000100
        /*007c*/ 	.word	0x00000001
        /*0080*/ 	.word	0x00000001


	//----- nvinfo : EIATTR_CRS_STACK_SIZE
	.align		4
.L_1272:
        /*0084*/ 	.byte	0x04, 0x1e
        /*0086*/ 	.short	(.L_1274 - .L_1273)
.L_1273:
        /*0088*/ 	.word	0x00000000
.L_1274:


//--------------------- .nv.info._ZN2at6native60_GLOBAL__N__fdc43544_27_DistributionRandomKernel_cu_f88cee4443distribution_elementwise_grid_stride_kernelImLi2EZZZNS0_9templates4cuda13random_kernelIPNS_17CUDAGeneratorImplEEEvRNS_18TensorIteratorBaseET_ENKUlvE_clEvENKUlvE5_clEvEUlP24curandStatePhilox4_32_10E_ZNS1_27distribution_nullary_kernelIfm10ulonglong2S7_SF_ZZZS5_IS7_EvS9_SA_ENKSB_clEvENKSC_clEvEUlmE_EEvS9_T2_RKT3_T4_EUlimE_EEvlNS_15PhiloxCudaStateET1_SJ_ --------------------------
	.section	.nv.info._ZN2at6native60_GLOBAL__N__fdc43544_27_DistributionRandomKernel_cu_f88cee4443distribution_elementwise_grid_stride_kernelImLi2EZZZNS0_9templates4cuda13random_kernelIPNS_17CUDAGeneratorImplEEEvRNS_18TensorIteratorBaseET_ENKUlvE_clEvENKUlvE5_clEvEUlP24curandStatePhilox4_32_10E_ZNS1_27distribution_nullary_kernelIfm10ulonglong2S7_SF_ZZZS5_IS7_EvS9_SA_ENKSB_clEvENKSC_clEvEUlmE_EEvS9_T2_RKT3_T4_EUlimE_EEvlNS_15PhiloxCudaStateET1_SJ_,"",@"SHT_CUDA_INFO"
	.sectionflags	@""
	.align	4


	//----- nvinfo : EIATTR_CUDA_API_VERSION
	.align		4
        /*0000*/ 	.byte	0x04, 0x37
        /*0002*/ 	.short	(.L_1276 - .L_1275)
.L_1275:
        /*0004*/ 	.word	0x00000082


	//----- nvinfo : EIATTR_SW2861232_WAR
	.align		4
.L_1276:
        /*0008*/ 	.byte	0x01, 0x35
	.zero		2


	//----- nvinfo : EIATTR_PARAM_CBANK
	.align		4
        /*000c*/ 	.byte	0x04, 0x0a
        /*000e*/ 	.short	(.L_1278 - .L_1277)
	.align		4
.L_1277:
        /*0010*/ 	.word	index@(.nv.constant0._ZN2at6native60_GLOBAL__N__fdc43544_27_DistributionRandomKernel_cu_f88cee4443distribution_elementwise_grid_stride_kernelImLi2EZZZNS0_9templates4cuda13random_kernelIPNS_17CUDAGeneratorImplEEEvRNS_18TensorIteratorBaseET_ENKUlvE_clEvENKUlvE5_clEvEUlP24curandStatePhilox4_32_10E_ZNS1_27distribution_nullary_kernelIfm10ulonglong2S7_SF_ZZZS5_IS7_EvS9_SA_ENKSB_clEvENKSC_clEvEUlmE_EEvS9_T2_RKT3_T4_EUlimE_EEvlNS_15PhiloxCudaStateET1_SJ_)
        /*0014*/ 	.short	0x0160
        /*0016*/ 	.short	0x0038


	//----- nvinfo : EIATTR_CBANK_PARAM_SIZE
	.align		4
.L_1278:
        /*0018*/ 	.byte	0x03, 0x19
        /*001a*/ 	.short	0x0038


	//----- nvinfo : EIATTR_KPARAM_INFO
	.align		4
        /*001c*/ 	.byte	0x04, 0x17
        /*001e*/ 	.short	(.L_1280 - .L_1279)
.L_1279:
        /*0020*/ 	.word	0x00000000
        /*0024*/ 	.short	0x0003
        /*0026*/ 	.short	0x0028
        /*0028*/ 	.byte	0x00, 0xf0, 0x41, 0x00


	//----- nvinfo : EIATTR_KPARAM_INFO
	.align		4
.L_1280:
        /*002c*/ 	.byte	0x04, 0x17
        /*002e*/ 	.short	(.L_1282 - .L_1281)
.L_1281:
        /*0030*/ 	.word	0x00000000
        /*0034*/ 	.short	0x0002
        /*0036*/ 	.short	0x0020
        /*0038*/ 	.byte	0x00, 0xf0, 0x05, 0x00


	//----- nvinfo : EIATTR_KPARAM_INFO
	.align		4
.L_1282:
        /*003c*/ 	.byte	0x04, 0x17
        /*003e*/ 	.short	(.L_1284 - .L_1283)
.L_1283:
        /*0040*/ 	.word	0x00000000
        /*0044*/ 	.short	0x0001
        /*0046*/ 	.short	0x0008
        /*0048*/ 	.byte	0x00, 0xf0, 0x61, 0x00


	//----- nvinfo : EIATTR_KPARAM_INFO
	.align		4
.L_1284:
        /*004c*/ 	.byte	0x04, 0x17
        /*004e*/ 	.short	(.L_1286 - .L_1285)
.L_1285:
        /*0050*/ 	.word	0x00000000
        /*0054*/ 	.short	0x0000
        /*0056*/ 	.short	0x0000
        /*0058*/ 	.byte	0x00, 0xf0, 0x21, 0x00


	//----- nvinfo : EIATTR_MAXREG_COUNT
	.align		4
.L_1286:
        /*005c*/ 	.byte	0x03, 0x1b
        /*005e*/ 	.short	0x0040


	//----- nvinfo : EIATTR_NUM_BARRIERS
	.align		4
        /*0060*/ 	.byte	0x02, 0x4c
        /*0062*/ 	.byte	0x01
	.zero		1


	//----- nvinfo : EIATTR_MERCURY_ISA_VERSION
	.align		4
        /*0064*/ 	.byte	0x03, 0x5f
        /*0066*/ 	.short	0x0000


	//----- nvinfo : EIATTR_EXIT_INSTR_OFFSETS
	.align		4
        /*0068*/ 	.byte	0x04, 0x1c
        /*006a*/ 	.short	(.L_1288 - .L_1287)


	//   ....[0]....
.L_1287:
        /*006c*/ 	.word	0x00000820


	//   ....[1]....
        /*0070*/ 	.word	0x00001110


	//----- nvinfo : EIATTR_MAX_THREADS
	.align		4
.L_1288:
        /*0074*/ 	.byte	0x04, 0x05
        /*0076*/ 	.short	(.L_1290 - .L_1289)
.L_1289:
        /*0078*/ 	.word	0x00000100
        /*007c*/ 	.word	0x00000001
        /*0080*/ 	.word	0x00000001


	//----- nvinfo : EIATTR_CRS_STACK_SIZE
	.align		4
.L_1290:
        /*0084*/ 	.byte	0x04, 0x1e
        /*0086*/ 	.short	(.L_1292 - .L_1291)
.L_1291:
        /*0088*/ 	.word	0x00000000
.L_1292:


//--------------------- .nv.info._ZN2at6native60_GLOBAL__N__fdc43544_27_DistributionRandomKernel_cu_f88cee4443distribution_elementwise_grid_stride_kernelIjLi4EZZZNS0_9templates4cuda13random_kernelIPNS_17CUDAGeneratorImplEEEvRNS_18TensorIteratorBaseET_ENKUlvE_clEvENKUlvE4_clEvEUlP24curandStatePhilox4_32_10E0_ZNS1_27distribution_nullary_kernelIdj5uint4S7_SF_ZZZS5_IS7_EvS9_SA_ENKSB_clEvENKSC_clEvEUljE_EEvS9_T2_RKT3_T4_EUlijE0_EEvlNS_15PhiloxCudaStateET1_SJ_ --------------------------
	.section	.nv.info._ZN2at6native60_GLOBAL__N__fdc43544_27_DistributionRandomKernel_cu_f88cee4443distribution_elementwise_grid_stride_kernelIjLi4EZZZNS0_9templates4cuda13random_kernelIPNS_17CUDAGeneratorImplEEEvRNS_18TensorIteratorBaseET_ENKUlvE_clEvENKUlvE4_clEvEUlP24curandStatePhilox4_32_10E0_ZNS1_27distribution_nullary_kernelIdj5uint4S7_SF_ZZZS5_IS7_EvS9_SA_ENKSB_clEvENKSC_clEvEUljE_EEvS9_T2_RKT3_T4_EUlijE0_EEvlNS_15PhiloxCudaStateET1_SJ_,"",@"SHT_CUDA_INFO"
	.sectionflags	@""
	.align	4


	//----- nvinfo : EIATTR_CUDA_API_VERSION
	.align		4
        /*0000*/ 	.byte	0x04, 0x37
        /*0002*/ 	.short	(.L_1294 - .L_1293)
.L_1293:
        /*0004*/ 	.word	0x00000082


	//----- nvinfo : EIATTR_SW2861232_WAR
	.align		4
.L_1294:
        /*0008*/ 	.byte	0x01, 0x35
	.zero		2


	//----- nvinfo : EIATTR_PARAM_CBANK
	.align		4
        /*000c*/ 	.byte	0x04, 0x0a
        /*000e*/ 	.short	(.L_1296 - .L_1295)
	.align		4
.L_1295:
        /*0010*/ 	.word	index@(.nv.constant0._ZN2at6native60_GLOBAL__N__fdc43544_27_DistributionRandomKernel_cu_f88cee4443distribution_elementwise_grid_stride_kernelIjLi4EZZZNS0_9templates4cuda13random_kernelIPNS_17CUDAGeneratorImplEEEvRNS_18TensorIteratorBaseET_ENKUlvE_clEvENKUlvE4_clEvEUlP24curandStatePhilox4_32_10E0_ZNS1_27distribution_nullary_kernelIdj5uint4S7_SF_ZZZS5_IS7_EvS9_SA_ENKSB_clEvENKSC_clEvEUljE_EEvS9_T2_RKT3_T4_EUlijE0_EEvlNS_15PhiloxCudaStateET1_SJ_)
        /*0014*/ 	.short	0x0160
        /*0016*/ 	.short	0x01d0


	//----- nvinfo : EIATTR_CBANK_PARAM_SIZE
	.align		4
.L_1296:
        /*0018*/ 	.byte	0x03, 0x19
        /*001a*/ 	.short	0x01d0


	//----- nvinfo : EIATTR_KPARAM_INFO
	.align		4
        /*001c*/ 	.byte	0x04, 0x17
        /*001e*/ 	.short	(.L_1298 - .L_1297)
.L_1297:
        /*0020*/ 	.word	0x00000000
        /*0024*/ 	.short	0x0003
        /*0026*/ 	.short	0x0028
        /*0028*/ 	.byte	0x00, 0xf0, 0xa1, 0x06


	//----- nvinfo : EIATTR_KPARAM_INFO
	.align		4
.L_1298:
        /*002c*/ 	.byte	0x04, 0x17
        /*002e*/ 	.short	(.L_1300 - .L_1299)
.L_1299:
        /*0030*/ 	.word	0x00000000
        /*0034*/ 	.short	0x0002
        /*0036*/ 	.short	0x0020
        /*0038*/ 	.byte	0x00, 0xf0, 0x05, 0x00


	//----- nvinfo : EIATTR_KPARAM_INFO
	.align		4
.L_1300:
        /*003c*/ 	.byte	0x04, 0x17
        /*003e*/ 	.short	(.L_1302 - .L_1301)
.L_1301:
        /*0040*/ 	.word	0x00000000
        /*0044*/ 	.short	0x0001
        /*0046*/ 	.short	0x0008
        /*0048*/ 	.byte	0x00, 0xf0, 0x61, 0x00


	//----- nvinfo : EIATTR_KPARAM_INFO
	.align		4
.L_1302:
        /*004c*/ 	.byte	0x04, 0x17
        /*004e*/ 	.short	(.L_1304 - .L_1303)
.L_1303:
        /*0050*/ 	.word	0x00000000
        /*0054*/ 	.short	0x0000
        /*0056*/ 	.short	0x0000
        /*0058*/ 	.byte	0x00, 0xf0, 0x21, 0x00


	//----- nvinfo : EIATTR_MAXREG_COUNT
	.align		4
.L_1304:
        /*005c*/ 	.byte	0x03, 0x1b
        /*005e*/ 	.short	0x0040


	//----- nvinfo : EIATTR_NUM_BARRIERS
	.align		4
        /*0060*/ 	.byte	0x02, 0x4c
        /*0062*/ 	.byte	0x01
	.zero		1


	//----- nvinfo : EIATTR_MERCURY_ISA_VERSION
	.align		4
        /*0064*/ 	.byte	0x03, 0x5f
        /*0066*/ 	.short	0x0000


	//----- nvinfo : EIATTR_EXIT_INSTR_OFFSETS
	.align		4
        /*0068*/ 	.byte	0x04, 0x1c
        /*006a*/ 	.short	(.L_1306 - .L_1305)


	//   ....[0]....
.L_1305:
        /*006c*/ 	.word	0x00000810


	//   ....[1]....
        /*0070*/ 	.word	0x00004680


	//----- nvinfo : EIATTR_MAX_THREADS
	.align		4
.L_1306:
        /*0074*/ 	.byte	0x04, 0x05
        /*0076*/ 	.short	(.L_1308 - .L_1307)
.L_1307:
        /*0078*/ 	.word	0x00000100
        /*007c*/ 	.word	0x00000001
        /*0080*/ 	.word	0x00000001


	//----- nvinfo : EIATTR_CRS_STACK_SIZE
	.align		4
.L_1308:
        /*0084*/ 	.byte	0x04, 0x1e
        /*0086*/ 	.short	(.L_1310 - .L_1309)
.L_1309:
        /*0088*/ 	.word	0x00000000
.L_1310:


//--------------------- .nv.info._ZN2at6native60_GLOBAL__N__fdc43544_27_DistributionRandomKernel_cu_f88cee4443distribution_elementwise_grid_stride_kernelIjLi4EZZZNS0_9templates4cuda13random_kernelIPNS_17CUDAGeneratorImplEEEvRNS_18TensorIteratorBaseET_ENKUlvE_clEvENKUlvE4_clEvEUlP24curandStatePhilox4_32_10E0_ZNS1_27distribution_nullary_kernelIdj5uint4S7_SF_ZZZS5_IS7_EvS9_SA_ENKSB_clEvENKSC_clEvEUljE_EEvS9_T2_RKT3_T4_EUlijE_EEvlNS_15PhiloxCudaStateET1_SJ_ --------------------------
	.section	.nv.info._ZN2at6native60_GLOBAL__N__fdc43544_27_DistributionRandomKernel_cu_f88cee4443distribution_elementwise_grid_stride_kernelIjLi4EZZZNS0_9templates4cuda13random_kernelIPNS_17CUDAGeneratorImplEEEvRNS_18TensorIteratorBaseET_ENKUlvE_clEvENKUlvE4_clEvEUlP24curandStatePhilox4_32_10E0_ZNS1_27distribution_nullary_kernelIdj5uint4S7_SF_ZZZS5_IS7_EvS9_SA_ENKSB_clEvENKSC_clEvEUljE_EEvS9_T2_RKT3_T4_EUlijE_EEvlNS_15PhiloxCudaStateET1_SJ_,"",@"SHT_CUDA_INFO"
	.sectionflags	@""
	.align	4


	//----- nvinfo : EIATTR_CUDA_API_VERSION
	.align		4
        /*0000*/ 	.byte	0x04, 0x37
        /*0002*/ 	.short	(.L_1312 - .L_1311)
.L_1311:
        /*0004*/ 	.word	0x00000082


	//----- nvinfo : EIATTR_SW2861232_WAR
	.align		4
.L_1312:
        /*0008*/ 	.byte	0x01, 0x35
	.zero		2


	//----- nvinfo : EIATTR_PARAM_CBANK
	.align		4
        /*000c*/ 	.byte	0x04, 0x0a
        /*000e*/ 	.short	(.L_1314 - .L_1313)
	.align		4
.L_1313:
        /*0010*/ 	.word	index@(.nv.constant0._ZN2at6native60_GLOBAL__N__fdc43544_27_DistributionRandomKernel_cu_f88cee4443distribution_elementwise_grid_stride_kernelIjLi4EZZZNS0_9templates4cuda13random_kernelIPNS_17CUDAGeneratorImplEEEvRNS_18TensorIteratorBaseET_ENKUlvE_clEvENKUlvE4_clEvEUlP24curandStatePhilox4_32_10E0_ZNS1_27distribution_nullary_kernelIdj5uint4S7_SF_ZZZS5_IS7_EvS9_SA_ENKSB_clEvENKSC_clEvEUljE_EEvS9_T2_RKT3_T4_EUlijE_EEvlNS_15PhiloxCudaStateET1_SJ_)
        /*0014*/ 	.short	0x0160
        /*0016*/ 	.short	0x0038


	//----- nvinfo : EIATTR_CBANK_PARAM_SIZE
	.align		4
.L_1314:
        /*0018*/ 	.byte	0x03, 0x19
        /*001a*/ 	.short	0x0038


	//----- nvinfo : EIATTR_KPARAM_INFO
	.align		4
        /*001c*/ 	.byte	0x04, 0x17
        /*001e*/ 	.short	(.L_1316 - .L_1315)
.L_1315:
        /*0020*/ 	.word	0x00000000
        /*0024*/ 	.short	0x0003
        /*0026*/ 	.short	0x0028
        /*0028*/ 	.byte	0x00, 0xf0, 0x41, 0x00


	//----- nvinfo : EIATTR_KPARAM_INFO
	.align		4
.L_1316:
        /*002c*/ 	.byte	0x04, 0x17
        /*002e*/ 	.short	(.L_1318 - .L_1317)
.L_1317:
        /*0030*/ 	.word	0x00000000
        /*0034*/ 	.short	0x0002
        /*0036*/ 	.short	0x0020
        /*0038*/ 	.byte	0x00, 0xf0, 0x05, 0x00


	//----- nvinfo : EIATTR_KPARAM_INFO
	.align		4
.L_1318:
        /*003c*/ 	.byte	0x04, 0x17
        /*003e*/ 	.short	(.L_1320 - .L_1319)
.L_1319:
        /*0040*/ 	.word	0x00000000
        /*0044*/ 	.short	0x0001
        /*0046*/ 	.short	0x0008
        /*0048*/ 	.byte	0x00, 0xf0, 0x61, 0x00


	//----- nvinfo : EIATTR_KPARAM_INFO
	.align		4
.L_1320:
        /*004c*/ 	.byte	0x04, 0x17
        /*004e*/ 	.short	(.L_1322 - .L_1321)
.L_1321:
        /*0050*/ 	.word	0x00000000
        /*0054*/ 	.short	0x0000
        /*0056*/ 	.short	0x0000
        /*0058*/ 	.byte	0x00, 0xf0, 0x21, 0x00


	//----- nvinfo : EIATTR_MAXREG_COUNT
	.align		4
.L_1322:
        /*005c*/ 	.byte	0x03, 0x1b
        /*005e*/ 	.short	0x0040


	//----- nvinfo : EIATTR_NUM_BARRIERS
	.align		4
        /*0060*/ 	.byte	0x02, 0x4c
        /*0062*/ 	.byte	0x01
	.zero		1


	//----- nvinfo : EIATTR_MERCURY_ISA_VERSION
	.align		4
        /*0064*/ 	.byte	0x03, 0x5f
        /*0066*/ 	.short	0x0000


	//----- nvinfo : EIATTR_EXIT_INSTR_OFFSETS
	.align		4
        /*0068*/ 	.byte	0x04, 0x1c
        /*006a*/ 	.short	(.L_1324 - .L_1323)


	//   ....[0]....
.L_1323:
        /*006c*/ 	.word	0x00000830


	//   ....[1]....
        /*0070*/ 	.word	0x00001050


	//----- nvinfo : EIATTR_MAX_THREADS
	.align		4
.L_1324:
        /*0074*/ 	.byte	0x04, 0x05
        /*0076*/ 	.short	(.L_1326 - .L_1325)
.L_1325:
        /*0078*/ 	.word	0x00000100
        /*007c*/ 	.word	0x00000001
        /*0080*/ 	.word	0x00000001


	//----- nvinfo : EIATTR_CRS_STACK_SIZE
	.align		4
.L_1326:
        /*0084*/ 	.byte	0x04, 0x1e
        /*0086*/ 	.short	(.L_1328 - .L_1327)
.L_1327:
        /*0088*/ 	.word	0x00000000
.L_1328:


//--------------------- .nv.info._ZN2at6native60_GLOBAL__N__fdc43544_27_DistributionRandomKernel_cu_f88cee4443distribution_elementwise_grid_stride_kernelImLi2EZZZNS0_9templates4cuda13random_kernelIPNS_17CUDAGeneratorImplEEEvRNS_18TensorIteratorBaseET_ENKUlvE_clEvENKUlvE4_clEvEUlP24curandStatePhilox4_32_10E_ZNS1_27distribution_nullary_kernelIdm10ulonglong2S7_SF_ZZZS5_IS7_EvS9_SA_ENKSB_clEvENKSC_clEvEUlmE_EEvS9_T2_RKT3_T4_EUlimE0_EEvlNS_15PhiloxCudaStateET1_SJ_ --------------------------
	.section	.nv.info._ZN2at6native60_GLOBAL__N__fdc43544_27_DistributionRandomKernel_cu_f88cee4443distribution_elementwise_grid_stride_kernelImLi2EZZZNS0_9templates4cuda13random_kernelIPNS_17CUDAGeneratorImplEEEvRNS_18TensorIteratorBaseET_ENKUlvE_clEvENKUlvE4_clEvEUlP24curandStatePhilox4_32_10E_ZNS1_27distribution_nullary_kernelIdm10ulonglong2S7_SF_ZZZS5_IS7_EvS9_SA_ENKSB_clEvENKSC_clEvEUlmE_EEvS9_T2_RKT3_T4_EUlimE0_EEvlNS_15PhiloxCudaStateET1_SJ_,"",@"SHT_CUDA_INFO"
	.sectionflags	@""
	.align	4


	//----- nvinfo : EIATTR_CUDA_API_VERSION
	.align		4
        /*0000*/ 	.byte	0x04, 0x37
        /*0002*/ 	.short	(.L_1330 - .L_1329)
.L_1329:
        /*0004*/ 	.word	0x00000082


	//----- nvinfo : EIATTR_SW2861232_WAR
	.align		4
.L_1330:
        /*0008*/ 	.byte	0x01, 0x35
	.zero		2


	//----- nvinfo : EIATTR_PARAM_CBANK
	.align		4
        /*000c*/ 	.byte	0x04, 0x0a
        /*000e*/ 	.short	(.L_1332 - .L_1331)
	.align		4
.L_1331:
        /*0010*/ 	.word	index@(.nv.constant0._ZN2at6native60_GLOBAL__N__fdc43544_27_DistributionRandomKernel_cu_f88cee4443distribution_elementwise_grid_stride_kernelImLi2EZZZNS0_9templates4cuda13random_kernelIPNS_17CUDAGeneratorImplEEEvRNS_18TensorIteratorBaseET_ENKUlvE_clEvENKUlvE4_clEvEUlP24curandStatePhilox4_32_10E_ZNS1_27distribution_nullary_kernelIdm10ulonglong2S7_SF_ZZZS5_IS7_EvS9_SA_ENKSB_clEvENKSC_clEvEUlmE_EEvS9_T2_RKT3_T4_EUlimE0_EEvlNS_15PhiloxCudaStateET1_SJ_)
        /*0014*/ 	.short	0x0160
        /*0016*/ 	.short	0x01d0


	//----- nvinfo : EIATTR_CBANK_PARAM_SIZE
	.align		4
.L_1332:
        /*0018*/ 	.byte	0x03, 0x19
        /*001a*/ 	.short	0x01d0


	//----- nvinfo : EIATTR_KPARAM_INFO
	.align		4
        /*001c*/ 	.byte	0x04, 0x17
        /*001e*/ 	.short	(.L_1334 - .L_1333)
.L_1333:
        /*0020*/ 	.word	0x00000000
        /*0024*/ 	.short	0x0003
        /*0026*/ 	.short	0x0028
        /*0028*/ 	.byte	0x00, 0xf0, 0xa1, 0x06


	//----- nvinfo : EIATTR_KPARAM_INFO
	.align		4
.L_1334:
        /*002c*/ 	.byte	0x04, 0x17
        /*002e*/ 	.short	(.L_1336 - .L_1335)
.L_1335:
        /*0030*/ 	.word	0x00000000
        /*0034*/ 	.short	0x0002
        /*0036*/ 	.short	0x0020
        /*0038*/ 	.byte	0x00, 0xf0, 0x05, 0x00


	//----- nvinfo : EIATTR_KPARAM_INFO
	.align		4
.L_1336:
        /*003c*/ 	.byte	0x04, 0x17
        /*003e*/ 	.short	(.L_1338 - .L_1337)
.L_1337:
        /*0040*/ 	.word	0x00000000
        /*0044*/ 	.short	0x0001
        /*0046*/ 	.short	0x0008
        /*0048*/ 	.byte	0x00, 0xf0, 0x61, 0x00


	//----- nvinfo : EIATTR_KPARAM_INFO
	.align		4
.L_1338:
        /*004c*/ 	.byte	0x04, 0x17
        /*004e*/ 	.short	(.L_1340 - .L_1339)
.L_1339:
        /*0050*/ 	.word	0x00000000
        /*0054*/ 	.short	0x0000
        /*0056*/ 	.short	0x0000
        /*0058*/ 	.byte	0x00, 0xf0, 0x21, 0x00


	//----- nvinfo : EIATTR_MAXREG_COUNT
	.align		4
.L_1340:
        /*005c*/ 	.byte	0x03, 0x1b
        /*005e*/ 	.short	0x0040


	//----- nvinfo : EIATTR_NUM_BARRIERS
	.align		4
        /*0060*/ 	.byte	0x02, 0x4c
        /*0062*/ 	.byte	0x01
	.zero		1


	//----- nvinfo : EIATTR_MERCURY_ISA_VERSION
	.align		4
        /*0064*/ 	.byte	0x03, 0x5f
        /*0066*/ 	.short	0x0000


	//----- nvinfo : EIATTR_EXIT_INSTR_OFFSETS
	.align		4
        /*0068*/ 	.byte	0x04, 0x1c
        /*006a*/ 	.short	(.L_1342 - .L_1341)


	//   ....[0]....
.L_1341:
        /*006c*/ 	.word	0x00000810


	//   ....[1]....
        /*0070*/ 	.word	0x00002bb0


	//----- nvinfo : EIATTR_MAX_THREADS
	.align		4
.L_1342:
        /*0074*/ 	.byte	0x04, 0x05
        /*0076*/ 	.short	(.L_1344 - .L_1343)
.L_1343:
        /*0078*/ 	.word	0x00000100
        /*007c*/ 	.word	0x00000001
        /*0080*/ 	.word	0x00000001


	//----- nvinfo : EIATTR_CRS_STACK_SIZE
	.align		4
.L_1344:
        /*0084*/ 	.byte	0x04, 0x1e
        /*0086*/ 	.short	(.L_1346 - .L_1345)
.L_1345:
        /*0088*/ 	.word	0x00000000
.L_1346:


//--------------------- .nv.info._ZN2at6native60_GLOBAL__N__fdc43544_27_DistributionRandomKernel_cu_f88cee4443distribution_elementwise_grid_stride_kernelImLi2EZZZNS0_9templates4cuda13random_kernelIPNS_17CUDAGeneratorImplEEEvRNS_18TensorIteratorBaseET_ENKUlvE_clEvENKUlvE4_clEvEUlP24curandStatePhilox4_32_10E_ZNS1_27distribution_nullary_kernelIdm10ulonglong2S7_SF_ZZZS5_IS7_EvS9_SA_ENKSB_clEvENKSC_clEvEUlmE_EEvS9_T2_RKT3_T4_EUlimE_EEvlNS_15PhiloxCudaStateET1_SJ_ --------------------------
	.section	.nv.info._ZN2at6native60_GLOBAL__N__fdc43544_27_DistributionRandomKernel_cu_f88cee4443distribution_elementwise_grid_stride_kernelImLi2EZZZNS0_9templates4cuda13random_kernelIPNS_17CUDAGeneratorImplEEEvRNS_18TensorIteratorBaseET_ENKUlvE_clEvENKUlvE4_clEvEUlP24curandStatePhilox4_32_10E_ZNS1_27distribution_nullary_kernelIdm10ulonglong2S7_SF_ZZZS5_IS7_EvS9_SA_ENKSB_clEvENKSC_clEvEUlmE_EEvS9_T2_RKT3_T4_EUlimE_EEvlNS_15PhiloxCudaStateET1_SJ_,"",@"SHT_CUDA_INFO"
	.sectionflags	@""
	.align	4


	//----- nvinfo : EIATTR_CUDA_API_VERSION
	.align		4
        /*0000*/ 	.byte	0x04, 0x37
        /*0002*/ 	.short	(.L_1348 - .L_1347)
.L_1347:
        /*0004*/ 	.word	0x00000082


	//----- nvinfo : EIATTR_SW2861232_WAR
	.align		4
.L_1348:
        /*0008*/ 	.byte	0x01, 0x35
	.zero		2


	//----- nvinfo : EIATTR_PARAM_CBANK
	.align		4
        /*000c*/ 	.byte	0x04, 0x0a
        /*000e*/ 	.short	(.L_1350 - .L_1349)
	.align		4
.L_1349:
        /*0010*/ 	.word	index@(.nv.constant0._ZN2at6native60_GLOBAL__N__fdc43544_27_DistributionRandomKernel_cu_f88cee4443distribution_elementwise_grid_stride_kernelImLi2EZZZNS0_9templates4cuda13random_kernelIPNS_17CUDAGeneratorImplEEEvRNS_18TensorIteratorBaseET_ENKUlvE_clEvENKUlvE4_clEvEUlP24curandStatePhilox4_32_10E_ZNS1_27distribution_nullary_kernelIdm10ulonglong2S7_SF_ZZZS5_IS7_EvS9_SA_ENKSB_clEvENKSC_clEvEUlmE_EEvS9_T2_RKT3_T4_EUlimE_EEvlNS_15PhiloxCudaStateET1_SJ_)
        /*0014*/ 	.short	0x0160
        /*0016*/ 	.short	0x0038


	//----- nvinfo : EIATTR_CBANK_PARAM_SIZE
	.align		4
.L_1350:
        /*0018*/ 	.byte	0x03, 0x19
        /*001a*/ 	.short	0x0038


	//----- nvinfo : EIATTR_KPARAM_INFO
	.align		4
        /*001c*/ 	.byte	0x04, 0x17
        /*001e*/ 	.short	(.L_1352 - .L_1351)
.L_1351:
        /*0020*/ 	.word	0x00000000
        /*0024*/ 	.short	0x0003
        /*0026*/ 	.short	0x0028
        /*0028*/ 	.byte	0x00, 0xf0, 0x41, 0x00


	//----- nvinfo : EIATTR_KPARAM_INFO
	.align		4
.L_1352:
        /*002c*/ 	.byte	0x04, 0x17
        /*002e*/ 	.short	(.L_1354 - .L_1353)
.L_1353:
        /*0030*/ 	.word	0x00000000
        /*0034*/ 	.short	0x0002
        /*0036*/ 	.short	0x0020
        /*0038*/ 	.byte	0x00, 0xf0, 0x05, 0x00


	//----- nvinfo : EIATTR_KPARAM_INFO
	.align		4
.L_1354:
        /*003c*/ 	.byte	0x04, 0x17
        /*003e*/ 	.short	(.L_1356 - .L_1355)
.L_1355:
        /*0040*/ 	.word	0x00000000
        /*0044*/ 	.short	0x0001
        /*0046*/ 	.short	0x0008
        /*0048*/ 	.byte	0x00, 0xf0, 0x61, 0x00


	//----- nvinfo : EIATTR_KPARAM_INFO
	.align		4
.L_1356:
        /*004c*/ 	.byte	0x04, 0x17
        /*004e*/ 	.short	(.L_1358 - .L_1357)
.L_1357:
        /*0050*/ 	.word	0x00000000
        /*0054*/ 	.short	0x0000
        /*0056*/ 	.short	0x0000
        /*0058*/ 	.byte	0x00, 0xf0, 0x21, 0x00


	//----- nvinfo : EIATTR_MAXREG_COUNT
	.align		4
.L_1358:
        /*005c*/ 	.byte	0x03, 0x1b
        /*005e*/ 	.short	0x0040


	//----- nvinfo : EIATTR_NUM_BARRIERS
	.align		4
        /*0060*/ 	.byte	0x02, 0x4c
        /*0062*/ 	.byte	0x01
	.zero		1


	//----- nvinfo : EIATTR_MERCURY_ISA_VERSION
	.align		4
        /*0064*/ 	.byte	0x03, 0x5f
        /*0066*/ 	.short	0x0000


	//----- nvinfo : EIATTR_EXIT_INSTR_OFFSETS
	.align		4
        /*0068*/ 	.byte	0x04, 0x1c
        /*006a*/ 	.short	(.L_1360 - .L_1359)


	//   ....[0]....
.L_1359:
        /*006c*/ 	.word	0x00000820


	//   ....[1]....
        /*0070*/ 	.word	0x000010c0


	//----- nvinfo : EIATTR_MAX_THREADS
	.align		4
.L_1360:
        /*0074*/ 	.byte	0x04, 0x05
        /*0076*/ 	.short	(.L_1362 - .L_1361)
.L_1361:
        /*0078*/ 	.word	0x00000100
        /*007c*/ 	.word	0x00000001
        /*0080*/ 	.word	0x00000001


	//----- nvinfo : EIATTR_CRS_STACK_SIZE
	.align		4
.L_1362:
        /*0084*/ 	.byte	0x04, 0x1e
        /*0086*/ 	.short	(.L_1364 - .L_1363)
.L_1363:
        /*0088*/ 	.word	0x00000000
.L_1364:


//--------------------- .nv.info._ZN2at6native60_GLOBAL__N__fdc43544_27_DistributionRandomKernel_cu_f88cee4443distribution_elementwise_grid_stride_kernelIjLi4EZZZNS0_9templates4cuda13random_kernelIPNS_17CUDAGeneratorImplEEEvRNS_18TensorIteratorBaseET_ENKUlvE_clEvENKUlvE3_clEvEUlP24curandStatePhilox4_32_10E0_ZNS1_27distribution_nullary_kernelIsj5uint4S7_SF_ZZZS5_IS7_EvS9_SA_ENKSB_clEvENKSC_clEvEUljE_EEvS9_T2_RKT3_T4_EUlijE0_EEvlNS_15PhiloxCudaStateET1_SJ_ --------------------------
	.section	.nv.info._ZN2at6native60_GLOBAL__N__fdc43544_27_DistributionRandomKernel_cu_f88cee4443distribution_elementwise_grid_stride_kernelIjLi4EZZZNS0_9templates4cuda13random_kernelIPNS_17CUDAGeneratorImplEEEvRNS_18TensorIteratorBaseET_ENKUlvE_clEvENKUlvE3_clEvEUlP24curandStatePhilox4_32_10E0_ZNS1_27distribution_nullary_kernelIsj5uint4S7_SF_ZZZS5_IS7_EvS9_SA_ENKSB_clEvENKSC_clEvEUljE_EEvS9_T2_RKT3_T4_EUlijE0_EEvlNS_15PhiloxCudaStateET1_SJ_,"",@"SHT_CUDA_INFO"
	.sectionflags	@""
	.align	4


	//----- nvinfo : EIATTR_CUDA_API_VERSION
	.align		4
        /*0000*/ 	.byte	0x04, 0x37
        /*0002*/ 	.short	(.L_1366 - .L_1365)
.L_1365:
        /*0004*/ 	.word	0x00000082


	//----- nvinfo : EIATTR_SW2861232_WAR
	.align		4
.L_1366:
        /*0008*/ 	.byte	0x01, 0x35
	.zero		2


	//----- nvinfo : EIATTR_PARAM_CBANK
	.align		4
        /*000c*/ 	.byte	0x04, 0x0a
        /*000e*/ 	.short	(.L_1368 - .L_1367)
	.align		4
.L_1367:
        /*0010*/ 	.word	index@(.nv.constant0._ZN2at6native60_GLOBAL__N__fdc43544_27_DistributionRandomKernel_cu_f88cee4443distribution_elementwise_grid_stride_kernelIjLi4EZZZNS0_9templates4cuda13random_kernelIPNS_17CUDAGeneratorImplEEEvRNS_18TensorIteratorBaseET_ENKUlvE_clEvENKUlvE3_clEvEUlP24curandStatePhilox4_32_10E0_ZNS1_27distribution_nullary_kernelIsj5uint4S7_SF_ZZZS5_IS7_EvS9_SA_ENKSB_clEvENKSC_clEvEUljE_EEvS9_T2_RKT3_T4_EUlijE0_EEvlNS_15PhiloxCudaStateET1_SJ_)
        /*0014*/ 	.short	0x0160
        /*0016*/ 	.short	0x01d0


	//----- nvinfo : EIATTR_CBANK_PARAM_SIZE
	.align		4
.L_1368:
        /*0018*/ 	.byte	0x03, 0x19
        /*001a*/ 	.short	0x01d0


	//----- nvinfo : EIATTR_KPARAM_INFO
	.align		4
        /*001c*/ 	.byte	0x04, 0x17
        /*001e*/ 	.short	(.L_1370 - .L_1369)
.L_1369:
        /*0020*/ 	.word	0x00000000
        /*0024*/ 	.short	0x0003
        /*0026*/ 	.short	0x0028
        /*0028*/ 	.byte	0x00, 0xf0, 0xa1, 0x06


	//----- nvinfo : EIATTR_KPARAM_INFO
	.align		4
.L_1370:
        /*002c*/ 	.byte	0x04, 0x17
        /*002e*/ 	.short	(.L_1372 - .L_1371)
.L_1371:
        /*0030*/ 	.word	0x00000000
        /*0034*/ 	.short	0x0002
        /*0036*/ 	.short	0x0020
        /*0038*/ 	.byte	0x00, 0xf0, 0x05, 0x00


	//----- nvinfo : EIATTR_KPARAM_INFO
	.align		4
.L_1372:
        /*003c*/ 	.byte	0x04, 0x17
        /*003e*/ 	.short	(.L_1374 - .L_1373)
.L_1373:
        /*0040*/ 	.word	0x00000000
        /*0044*/ 	.short	0x0001
        /*0046*/ 	.short	0x0008
        /*0048*/ 	.byte	0x00, 0xf0, 0x61, 0x00


	//----- nvinfo : EIATTR_KPARAM_INFO
	.align		4
.L_1374:
        /*004c*/ 	.byte	0x04, 0x17
        /*004e*/ 	.short	(.L_1376 - .L_1375)
.L_1375:
        /*0050*/ 	.word	0x00000000
        /*0054*/ 	.short	0x0000
        /*0056*/ 	.short	0x0000
        /*0058*/ 	.byte	0x00, 0xf0, 0x21, 0x00


	//----- nvinfo : EIATTR_MAXREG_COUNT
	.align		4
.L_1376:
        /*005c*/ 	.byte	0x03, 0x1b
        /*005e*/ 	.short	0x0040


	//----- nvinfo : EIATTR_NUM_BARRIERS
	.align		4
        /*0060*/ 	.byte	0x02, 0x4c
        /*0062*/ 	.byte	0x01
	.zero		1


	//----- nvinfo : EIATTR_MERCURY_ISA_VERSION
	.align		4
        /*0064*/ 	.byte	0x03, 0x5f
        /*0066*/ 	.short	0x0000


	//----- nvinfo : EIATTR_EXIT_INSTR_OFFSETS
	.align		4
        /*0068*/ 	.byte	0x04, 0x1c
        /*006a*/ 	.short	(.L_1378 - .L_1377)


	//   ....[0]....
.L_1377:
        /*006c*/ 	.word	0x00000810


	//   ....[1]....
        /*0070*/ 	.word	0x00004680


	//----- nvinfo : EIATTR_MAX_THREADS
	.align		4
.L_1378:
        /*0074*/ 	.byte	0x04, 0x05
        /*0076*/ 	.short	(.L_1380 - .L_1379)
.L_1379:
        /*0078*/ 	.word	0x00000100
        /*007c*/ 	.word	0x00000001
        /*0080*/ 	.word	0x00000001


	//----- nvinfo : EIATTR_CRS_STACK_SIZE
	.align		4
.L_1380:
        /*0084*/ 	.byte	0x04, 0x1e
        /*0086*/ 	.short	(.L_1382 - .L_1381)
.L_1381:
        /*0088*/ 	.word	0x00000000
.L_1382:


//--------------------- .nv.info._ZN2at6native60_GLOBAL__N__fdc43544_27_DistributionRandomKernel_cu_f88cee4443distribution_elementwise_grid_stride_kernelIjLi4EZZZNS0_9templates4cuda13random_kernelIPNS_17CUDAGeneratorImplEEEvRNS_18TensorIteratorBaseET_ENKUlvE_clEvENKUlvE3_clEvEUlP24curandStatePhilox4_32_10E0_ZNS1_27distribution_nullary_kernelIsj5uint4S7_SF_ZZZS5_IS7_EvS9_SA_ENKSB_clEvENKSC_clEvEUljE_EEvS9_T2_RKT3_T4_EUlijE_EEvlNS_15PhiloxCudaStateET1_SJ_ --------------------------
	.section	.nv.info._ZN2at6native60_GLOBAL__N__fdc43544_27_DistributionRandomKernel_cu_f88cee4443distribution_elementwise_grid_stride_kernelIjLi4EZZZNS0_9templates4cuda13random_kernelIPNS_17CUDAGeneratorImplEEEvRNS_18TensorIteratorBaseET_ENKUlvE_clEvENKUlvE3_clEvEUlP24curandStatePhilox4_32_10E0_ZNS1_27distribution_nullary_kernelIsj5uint4S7_SF_ZZZS5_IS7_EvS9_SA_ENKSB_clEvENKSC_clEvEUljE_EEvS9_T2_RKT3_T4_EUlijE_EEvlNS_15PhiloxCudaStateET1_SJ_,"",@"SHT_CUDA_INFO"
	.sectionflags	@""
	.align	4


	//----- nvinfo : EIATTR_CUDA_API_VERSION
	.align		4
        /*0000*/ 	.byte	0x04, 0x37
        /*0002*/ 	.short	(.L_1384 - .L_1383)
.L_1383:
        /*0004*/ 	.word	0x00000082


	//----- nvinfo : EIATTR_SW2861232_WAR
	.align		4
.L_1384:
        /*0008*/ 	.byte	0x01, 0x35
	.zero		2


	//----- nvinfo : EIATTR_PARAM_CBANK
	.align		4
        /*000c*/ 	.byte	0x04, 0x0a
        /*000e*/ 	.short	(.L_1386 - .L_1385)
	.align		4
.L_1385:
        /*0010*/ 	.word	index@(.nv.constant0._ZN2at6native60_GLOBAL__N__fdc43544_27_DistributionRandomKernel_cu_f88cee4443distribution_elementwise_grid_stride_kernelIjLi4EZZZNS0_9templates4cuda13random_kernelIPNS_17CUDAGeneratorImplEEEvRNS_18TensorIteratorBaseET_ENKUlvE_clEvENKUlvE3_clEvEUlP24curandStatePhilox4_32_10E0_ZNS1_27distribution_nullary_kernelIsj5uint4S7_SF_ZZZS5_IS7_EvS9_SA_ENKSB_clEvENKSC_clEvEUljE_EEvS9_T2_RKT3_T4_EUlijE_EEvlNS_15PhiloxCudaStateET1_SJ_)
        /*0014*/ 	.short	0x0160
        /*0016*/ 	.short	0x0038


	//----- nvinfo : EIATTR_CBANK_PARAM_SIZE
	.align		4
.L_1386:
        /*0018*/ 	.byte	0x03, 0x19
        /*001a*/ 	.short	0x0038


	//----- nvinfo : EIATTR_KPARAM_INFO
	.align		4
        /*001c*/ 	.byte	0x04, 0x17
        /*001e*/ 	.short	(.L_1388 - .L_1387)
.L_1387:
        /*0020*/ 	.word	0x00000000
        /*0024*/ 	.short	0x0003
        /*0026*/ 	.short	0x0028
        /*0028*/ 	.byte	0x00, 0xf0, 0x41, 0x00


	//----- nvinfo : EIATTR_KPARAM_INFO
	.align		4
.L_1388:
        /*002c*/ 	.byte	0x04, 0x17
        /*002e*/ 	.short	(.L_1390 - .L_1389)
.L_1389:
        /*0030*/ 	.word	0x00000000
        /*0034*/ 	.short	0x0002
        /*0036*/ 	.short	0x0020
        /*0038*/ 	.byte	0x00, 0xf0, 0x05, 0x00


	//----- nvinfo : EIATTR_KPARAM_INFO
	.align		4
.L_1390:
        /*003c*/ 	.byte	0x04, 0x17
        /*003e*/ 	.short	(.L_1392 - .L_1391)
.L_1391:
        /*0040*/ 	.word	0x00000000
        /*0044*/ 	.short	0x0001
        /*0046*/ 	.short	0x0008
        /*0048*/ 	.byte	0x00, 0xf0, 0x61, 0x00


	//----- nvinfo : EIATTR_KPARAM_INFO
	.align		4
.L_1392:
        /*004c*/ 	.byte	0x04, 0x17
        /*004e*/ 	.short	(.L_1394 - .L_1393)
.L_1393:
        /*0050*/ 	.word	0x00000000
        /*0054*/ 	.short	0x0000
        /*0056*/ 	.short	0x0000
        /*0058*/ 	.byte	0x00, 0xf0, 0x21, 0x00


	//----- nvinfo : EIATTR_MAXREG_COUNT
	.align		4
.L_1394:
        /*005c*/ 	.byte	0x03, 0x1b
        /*005e*/ 	.short	0x0040


	//----- nvinfo : EIATTR_NUM_BARRIERS
	.align		4
        /*0060*/ 	.byte	0x02, 0x4c
        /*0062*/ 	.byte	0x01
	.zero		1


	//----- nvinfo : EIATTR_MERCURY_ISA_VERSION
	.align		4
        /*0064*/ 	.byte	0x03, 0x5f
        /*0066*/ 	.short	0x0000


	//----- nvinfo : EIATTR_EXIT_INSTR_OFFSETS
	.align		4
        /*0068*/ 	.byte	0x04, 0x1c
        /*006a*/ 	.short	(.L_1396 - .L_1395)


	//   ....[0]....
.L_1395:
        /*006c*/ 	.word	0x00000820


	//   ....[1]....
        /*0070*/ 	.word	0x00001040


	//----- nvinfo : EIATTR_MAX_THREADS
	.align		4
.L_1396:
        /*0074*/ 	.byte	0x04, 0x05
        /*0076*/ 	.short	(.L_1398 - .L_1397)
.L_1397:
        /*0078*/ 	.word	0x00000100
        /*007c*/ 	.word	0x00000001
        /*0080*/ 	.word	0x00000001


	//----- nvinfo : EIATTR_CRS_STACK_SIZE
	.align		4
.L_1398:
        /*0084*/ 	.byte	0x04, 0x1e
        /*0086*/ 	.short	(.L_1400 - .L_1399)
.L_1399:
        /*0088*/ 	.word	0x00000000
.L_1400:


//--------------------- .nv.info._ZN2at6native60_GLOBAL__N__fdc43544_27_DistributionRandomKernel_cu_f88cee4443distribution_elementwise_grid_stride_kernelImLi2EZZZNS0_9templates4cuda13random_kernelIPNS_17CUDAGeneratorImplEEEvRNS_18TensorIteratorBaseET_ENKUlvE_clEvENKUlvE3_clEvEUlP24curandStatePhilox4_32_10E_ZNS1_27distribution_nullary_kernelIsm10ulonglong2S7_SF_ZZZS5_IS7_EvS9_SA_ENKSB_clEvENKSC_clEvEUlmE_EEvS9_T2_RKT3_T4_EUlimE0_EEvlNS_15PhiloxCudaStateET1_SJ_ --------------------------
	.section	.nv.info._ZN2at6native60_GLOBAL__N__fdc43544_27_DistributionRandomKernel_cu_f88cee4443distribution_elementwise_grid_stride_kernelImLi2EZZZNS0_9templates4cuda13random_kernelIPNS_17CUDAGeneratorImplEEEvRNS_18TensorIteratorBaseET_ENKUlvE_clEvENKUlvE3_clEvEUlP24curandStatePhilox4_32_10E_ZNS1_27distribution_nullary_kernelIsm10ulonglong2S7_SF_ZZZS5_IS7_EvS9_SA_ENKSB_clEvENKSC_clEvEUlmE_EEvS9_T2_RKT3_T4_EUlimE0_EEvlNS_15PhiloxCudaStateET1_SJ_,"",@"SHT_CUDA_INFO"
	.sectionflags	@""
	.align	4


	//----- nvinfo : EIATTR_CUDA_API_VERSION
	.align		4
        /*0000*/ 	.byte	0x04, 0x37
        /*0002*/ 	.short	(.L_1402 - .L_1401)
.L_1401:
        /*0004*/ 	.word	0x00000082


	//----- nvinfo : EIATTR_SW2861232_WAR
	.align		4
.L_1402:
        /*0008*/ 	.byte	0x01, 0x35
	.zero		2


	//----- nvinfo : EIATTR_PARAM_CBANK
	.align		4
        /*000c*/ 	.byte	0x04, 0x0a
        /*000e*/ 	.short	(.L_1404 - .L_1403)
	.align		4
.L_1403:
        /*0010*/ 	.word	index@(.nv.constant0._ZN2at6native60_GLOBAL__N__fdc43544_27_DistributionRandomKernel_cu_f88cee4443distribution_elementwise_grid_stride_kernelImLi2EZZZNS0_9templates4cuda13random_kernelIPNS_17CUDAGeneratorImplEEEvRNS_18TensorIteratorBaseET_ENKUlvE_clEvENKUlvE3_clEvEUlP24curandStatePhilox4_32_10E_ZNS1_27distribution_nullary_kernelIsm10ulonglong2S7_SF_ZZZS5_IS7_EvS9_SA_ENKSB_clEvENKSC_clEvEUlmE_EEvS9_T2_RKT3_T4_EUlimE0_EEvlNS_15PhiloxCudaStateET1_SJ_)
        /*0014*/ 	.short	0x0160
        /*0016*/ 	.short	0x01d0


	//----- nvinfo : EIATTR_CBANK_PARAM_SIZE
	.align		4
.L_1404:
        /*0018*/ 	.byte	0x03, 0x19
        /*001a*/ 	.short	0x01d0


	//----- nvinfo : EIATTR_KPARAM_INFO
	.align		4
        /*001c*/ 	.byte	0x04, 0x17
        /*001e*/ 	.short	(.L_1406 - .L_1405)
.L_1405:
        /*0020*/ 	.word	0x00000000
        /*0024*/ 	.short	0x0003
        /*0026*/ 	.short	0x0028
        /*0028*/ 	.byte	0x00, 0xf0, 0xa1, 0x06


	//----- nvinfo : EIATTR_KPARAM_INFO
	.align		4
.L_1406:
        /*002c*/ 	.byte	0x04, 0x17
        /*002e*/ 	.short	(.L_1408 - .L_1407)
.L_1407:
        /*0030*/ 	.word	0x00000000
        /*0034*/ 	.short	0x0002
        /*0036*/ 	.short	0x0020
        /*0038*/ 	.byte	0x00, 0xf0, 0x05, 0x00


	//----- nvinfo : EIATTR_KPARAM_INFO
	.align		4
.L_1408:
        /*003c*/ 	.byte	0x04, 0x17
        /*003e*/ 	.short	(.L_1410 - .L_1409)
.L_1409:
        /*0040*/ 	.word	0x00000000
        /*0044*/ 	.short	0x0001
        /*0046*/ 	.short	0x0008
        /*0048*/ 	.byte	0x00, 0xf0, 0x61, 0x00


	//----- nvinfo : EIATTR_KPARAM_INFO
	.align		4
.L_1410:
        /*004c*/ 	.byte	0x04, 0x17
        /*004e*/ 	.short	(.L_1412 - .L_1411)
.L_1411:
        /*0050*/ 	.word	0x00000000
        /*0054*/ 	.short	0x0000
        /*0056*/ 	.short	0x0000
        /*0058*/ 	.byte	0x00, 0xf0, 0x21, 0x00


	//----- nvinfo : EIATTR_MAXREG_COUNT
	.align		4
.L_1412:
        /*005c*/ 	.byte	0x03, 0x1b
        /*005e*/ 	.short	0x0040


	//----- nvinfo : EIATTR_NUM_BARRIERS
	.align		4
        /*0060*/ 	.byte	0x02, 0x4c
        /*0062*/ 	.byte	0x01
	.zero		1


	//----- nvinfo : EIATTR_MERCURY_ISA_VERSION
	.align		4
        /*0064*/ 	.byte	0x03, 0x5f
        /*0066*/ 	.short	0x0000


	//----- nvinfo : EIATTR_EXIT_INSTR_OFFSETS
	.align		4
        /*0068*/ 	.byte	0x04, 0x1c
        /*006a*/ 	.short	(.L_1414 - .L_1413)


	//   ....[0]....
.L_1413:
        /*006c*/ 	.word	0x000007e0


	//   ....[1]....
        /*0070*/ 	.word	0x00002ae0


	//----- nvinfo : EIATTR_MAX_THREADS
	.align		4
.L_1414:
        /*0074*/ 	.byte	0x04, 0x05
        /*0076*/ 	.short	(.L_1416 - .L_1415)
.L_1415:
        /*0078*/ 	.word	0x00000100
        /*007c*/ 	.word	0x00000001
        /*0080*/ 	.word	0x00000001


	//----- nvinfo : EIATTR_CRS_STACK_SIZE
	.align		4
.L_1416:
        /*0084*/ 	.byte	0x04, 0x1e
        /*0086*/ 	.short	(.L_1418 - .L_1417)
.L_1417:
        /*0088*/ 	.word	0x00000000
.L_1418:


//--------------------- .nv.info._ZN2at6native60_GLOBAL__N__fdc43544_27_DistributionRandomKernel_cu_f88cee4443distribution_elementwise_grid_stride_kernelImLi2EZZZNS0_9templates4cuda13random_kernelIPNS_17CUDAGeneratorImplEEEvRNS_18TensorIteratorBaseET_ENKUlvE_clEvENKUlvE3_clEvEUlP24curandStatePhilox4_32_10E_ZNS1_27distribution_nullary_kernelIsm10ulonglong2S7_SF_ZZZS5_IS7_EvS9_SA_ENKSB_clEvENKSC_clEvEUlmE_EEvS9_T2_RKT3_T4_EUlimE_EEvlNS_15PhiloxCudaStateET1_SJ_ --------------------------
	.section	.nv.info._ZN2at6native60_GLOBAL__N__fdc43544_27_DistributionRandomKernel_cu_f88cee4443distribution_elementwise_grid_stride_kernelImLi2EZZZNS0_9templates4cuda13random_kernelIPNS_17CUDAGeneratorImplEEEvRNS_18TensorIteratorBaseET_ENKUlvE_clEvENKUlvE3_clEvEUlP24curandStatePhilox4_32_10E_ZNS1_27distribution_nullary_kernelIsm10ulonglong2S7_SF_ZZZS5_IS7_EvS9_SA_ENKSB_clEvENKSC_clEvEUlmE_EEvS9_T2_RKT3_T4_EUlimE_EEvlNS_15PhiloxCudaStateET1_SJ_,"",@"SHT_CUDA_INFO"
	.sectionflags	@""
	.align	4


	//----- nvinfo : EIATTR_CUDA_API_VERSION
	.align		4
        /*0000*/ 	.byte	0x04, 0x37
        /*0002*/ 	.short	(.L_1420 - .L_1419)
.L_1419:
        /*0004*/ 	.word	0x00000082


	//----- nvinfo : EIATTR_SW2861232_WAR
	.align		4
.L_1420:
        /*0008*/ 	.byte	0x01, 0x35
	.zero		2


	//----- nvinfo : EIATTR_PARAM_CBANK
	.align		4
        /*000c*/ 	.byte	0x04, 0x0a
        /*000e*/ 	.short	(.L_1422 - .L_1421)
	.align		4
.L_1421:
        /*0010*/ 	.word	index@(.nv.constant0._ZN2at6native60_GLOBAL__N__fdc43544_27_DistributionRandomKernel_cu_f88cee4443distribution_elementwise_grid_stride_kernelImLi2EZZZNS0_9templates4cuda13random_kernelIPNS_17CUDAGeneratorImplEEEvRNS_18TensorIteratorBaseET_ENKUlvE_clEvENKUlvE3_clEvEUlP24curandStatePhilox4_32_10E_ZNS1_27distribution_nullary_kernelIsm10ulonglong2S7_SF_ZZZS5_IS7_EvS9_SA_ENKSB_clEvENKSC_clEvEUlmE_EEvS9_T2_RKT3_T4_EUlimE_EEvlNS_15PhiloxCudaStateET1_SJ_)
        /*0014*/ 	.short	0x0160
        /*0016*/ 	.short	0x0038


	//----- nvinfo : EIATTR_CBANK_PARAM_SIZE
	.align		4
.L_1422:
        /*0018*/ 	.byte	0x03, 0x19
        /*001a*/ 	.short	0x0038


	//----- nvinfo : EIATTR_KPARAM_INFO
	.align		4
        /*001c*/ 	.byte	0x04, 0x17
        /*001e*/ 	.short	(.L_1424 - .L_1423)
.L_1423:
        /*0020*/ 	.word	0x00000000
        /*0024*/ 	.short	0x0003
        /*0026*/ 	.short	0x0028
        /*0028*/ 	.byte	0x00, 0xf0, 0x41, 0x00


	//----- nvinfo : EIATTR_KPARAM_INFO
	.align		4
.L_1424:
        /*002c*/ 	.byte	0x04, 0x17
        /*002e*/ 	.short	(.L_1426 - .L_1425)
.L_1425:
        /*0030*/ 	.word	0x00000000
        /*0034*/ 	.short	0x0002
        /*0036*/ 	.short	0x0020
        /*0038*/ 	.byte	0x00, 0xf0, 0x05, 0x00


	//----- nvinfo : EIATTR_KPARAM_INFO
	.align		4
.L_1426:
        /*003c*/ 	.byte	0x04, 0x17
        /*003e*/ 	.short	(.L_1428 - .L_1427)
.L_1427:
        /*0040*/ 	.word	0x00000000
        /*0044*/ 	.short	0x0001
        /*0046*/ 	.short	0x0008
        /*0048*/ 	.byte	0x00, 0xf0, 0x61, 0x00


	//----- nvinfo : EIATTR_KPARAM_INFO
	.align		4
.L_1428:
        /*004c*/ 	.byte	0x04, 0x17
        /*004e*/ 	.short	(.L_1430 - .L_1429)
.L_1429:
        /*0050*/ 	.word	0x00000000
        /*0054*/ 	.short	0x0000
        /*0056*/ 	.short	0x0000
        /*0058*/ 	.byte	0x00, 0xf0, 0x21, 0x00


	//----- nvinfo : EIATTR_MAXREG_COUNT
	.align		4
.L_1430:
        /*005c*/ 	.byte	0x03, 0x1b
        /*005e*/ 	.short	0x0040


	//----- nvinfo : EIATTR_NUM_BARRIERS
	.align		4
        /*0060*/ 	.byte	0x02, 0x4c
        /*0062*/ 	.byte	0x01
	.zero		1


	//----- nvinfo : EIATTR_MERCURY_ISA_VERSION
	.align		4
        /*0064*/ 	.byte	0x03, 0x5f
        /*0066*/ 	.short	0x0000


	//----- nvinfo : EIATTR_EXIT_INSTR_OFFSETS
	.align		4
        /*0068*/ 	.byte	0x04, 0x1c
        /*006a*/ 	.short	(.L_1432 - .L_1431)


	//   ....[0]....
.L_1431:
        /*006c*/ 	.word	0x00000800


	//   ....[1]....
        /*0070*/ 	.word	0x00000e30


	//----- nvinfo : EIATTR_MAX_THREADS
	.align		4
.L_1432:
        /*0074*/ 	.byte	0x04, 0x05
        /*0076*/ 	.short	(.L_1434 - .L_1433)
.L_1433:
        /*0078*/ 	.word	0x00000100
        /*007c*/ 	.word	0x00000001
        /*0080*/ 	.word	0x00000001


	//----- nvinfo : EIATTR_CRS_STACK_SIZE
	.align		4
.L_1434:
        /*0084*/ 	.byte	0x04, 0x1e
        /*0086*/ 	.short	(.L_1436 - .L_1435)
.L_1435:
        /*0088*/ 	.word	0x00000000
.L_1436:


//--------------------- .nv.info._ZN2at6native60_GLOBAL__N__fdc43544_27_DistributionRandomKernel_cu_f88cee4443distribution_elementwise_grid_stride_kernelIjLi4EZZZNS0_9templates4cuda13random_kernelIPNS_17CUDAGeneratorImplEEEvRNS_18TensorIteratorBaseET_ENKUlvE_clEvENKUlvE2_clEvEUlP24curandStatePhilox4_32_10E0_ZNS1_27distribution_nullary_kernelIlj5uint4S7_SF_ZZZS5_IS7_EvS9_SA_ENKSB_clEvENKSC_clEvEUljE_EEvS9_T2_RKT3_T4_EUlijE0_EEvlNS_15PhiloxCudaStateET1_SJ_ --------------------------
	.section	.nv.info._ZN2at6native60_GLOBAL__N__fdc43544_27_DistributionRandomKernel_cu_f88cee4443distribution_elementwise_grid_stride_kernelIjLi4EZZZNS0_9templates4cuda13random_kernelIPNS_17CUDAGeneratorImplEEEvRNS_18TensorIteratorBaseET_ENKUlvE_clEvENKUlvE2_clEvEUlP24curandStatePhilox4_32_10E0_ZNS1_27distribution_nullary_kernelIlj5uint4S7_SF_ZZZS5_IS7_EvS9_SA_ENKSB_clEvENKSC_clEvEUljE_EEvS9_T2_RKT3_T4_EUlijE0_EEvlNS_15PhiloxCudaStateET1_SJ_,"",@"SHT_CUDA_INFO"
	.sectionflags	@""
	.align	4


	//----- nvinfo : EIATTR_CUDA_API_VERSION
	.align		4
        /*0000*/ 	.byte	0x04, 0x37
        /*0002*/ 	.short	(.L_1438 - .L_1437)
.L_1437:
        /*0004*/ 	.word	0x00000082


	//----- nvinfo : EIATTR_SW2861232_WAR
	.align		4
.L_1438:
        /*0008*/ 	.byte	0x01, 0x35
	.zero		2


	//----- nvinfo : EIATTR_PARAM_CBANK
	.align		4
        /*000c*/ 	.byte	0x04, 0x0a
        /*000e*/ 	.short	(.L_1440 - .L_1439)
	.align		4
.L_1439:
        /*0010*/ 	.word	index@(.nv.constant0._ZN2at6native60_GLOBAL__N__fdc43544_27_DistributionRandomKernel_cu_f88cee4443distribution_elementwise_grid_stride_kernelIjLi4EZZZNS0_9templates4cuda13random_kernelIPNS_17CUDAGeneratorImplEEEvRNS_18TensorIteratorBaseET_ENKUlvE_clEvENKUlvE2_clEvEUlP24curandStatePhilox4_32_10E0_ZNS1_27distribution_nullary_kernelIlj5uint4S7_SF_ZZZS5_IS7_EvS9_SA_ENKSB_clEvENKSC_clEvEUljE_EEvS9_T2_RKT3_T4_EUlijE0_EEvlNS_15PhiloxCudaStateET1_SJ_)
        /*0014*/ 	.short	0x0160
        /*0016*/ 	.short	0x01d0


	//----- nvinfo : EIATTR_CBANK_PARAM_SIZE
	.align		4
.L_1440:
        /*0018*/ 	.byte	0x03, 0x19
        /*001a*/ 	.short	0x01d0


	//----- nvinfo : EIATTR_KPARAM_INFO
	.align		4
        /*001c*/ 	.byte	0x04, 0x17
        /*001e*/ 	.short	(.L_1442 - .L_1441)
.L_1441:
        /*0020*/ 	.word	0x00000000
        /*0024*/ 	.short	0x0003
        /*0026*/ 	.short	0x0028
        /*0028*/ 	.byte	0x00, 0xf0, 0xa1, 0x06


	//----- nvinfo : EIATTR_KPARAM_INFO
	.align		4
.L_1442:
        /*002c*/ 	.byte	0x04, 0x17
        /*002e*/ 	.short	(.L_1444 - .L_1443)
.L_1443:
        /*0030*/ 	.word	0x00000000
        /*0034*/ 	.short	0x0002
        /*0036*/ 	.short	0x0020
        /*0038*/ 	.byte	0x00, 0xf0, 0x05, 0x00


	//----- nvinfo : EIATTR_KPARAM_INFO
	.align		4
.L_1444:
        /*003c*/ 	.byte	0x04, 0x17
        /*003e*/ 	.short	(.L_1446 - .L_1445)
.L_1445:
        /*0040*/ 	.word	0x00000000
        /*0044*/ 	.short	0x0001
        /*0046*/ 	.short	0x0008
        /*0048*/ 	.byte	0x00, 0xf0, 0x61, 0x00


	//----- nvinfo : EIATTR_KPARAM_INFO
	.align		4
.L_1446:
        /*004c*/ 	.byte	0x04, 0x17
        /*004e*/ 	.short	(.L_1448 - .L_1447)
.L_1447:
        /*0050*/ 	.word	0x00000000
        /*0054*/ 	.short	0x0000
        /*0056*/ 	.short	0x0000
        /*0058*/ 	.byte	0x00, 0xf0, 0x21, 0x00


	//----- nvinfo : EIATTR_MAXREG_COUNT
	.align		4
.L_1448:
        /*005c*/ 	.byte	0x03, 0x1b
        /*005e*/ 	.short	0x0040


	//----- nvinfo : EIATTR_NUM_BARRIERS
	.align		4
        /*0060*/ 	.byte	0x02, 0x4c
        /*0062*/ 	.byte	0x01
	.zero		1


	//----- nvinfo : EIATTR_MERCURY_ISA_VERSION
	.align		4
        /*0064*/ 	.byte	0x03, 0x5f
        /*0066*/ 	.short	0x0000


	//----- nvinfo : EIATTR_EXIT_INSTR_OFFSETS
	.align		4
        /*0068*/ 	.byte	0x04, 0x1c
        /*006a*/ 	.short	(.L_1450 - .L_1449)


	//   ....[0]....
.L_1449:
        /*006c*/ 	.word	0x00000810


	//   ....[1]....
        /*0070*/ 	.word	0x00004690


	//----- nvinfo : EIATTR_MAX_THREADS
	.align		4
.L_1450:
        /*0074*/ 	.byte	0x04, 0x05
        /*0076*/ 	.short	(.L_1452 - .L_1451)
.L_1451:
        /*0078*/ 	.word	0x00000100
        /*007c*/ 	.word	0x00000001
        /*0080*/ 	.word	0x00000001


	//----- nvinfo : EIATTR_CRS_STACK_SIZE
	.align		4
.L_1452:
        /*0084*/ 	.byte	0x04, 0x1e
        /*0086*/ 	.short	(.L_1454 - .L_1453)
.L_1453:
        /*0088*/ 	.word	0x00000000
.L_1454:


//--------------------- .nv.info._ZN2at6native60_GLOBAL__N__fdc43544_27_DistributionRandomKernel_cu_f88cee4443distribution_elementwise_grid_stride_kernelIjLi4EZZZNS0_9templates4cuda13random_kernelIPNS_17CUDAGeneratorImplEEEvRNS_18TensorIteratorBaseET_ENKUlvE_clEvENKUlvE2_clEvEUlP24curandStatePhilox4_32_10E0_ZNS1_27distribution_nullary_kernelIlj5uint4S7_SF_ZZZS5_IS7_EvS9_SA_ENKSB_clEvENKSC_clEvEUljE_EEvS9_T2_RKT3_T4_EUlijE_EEvlNS_15PhiloxCudaStateET1_SJ_ --------------------------
	.section	.nv.info._ZN2at6native60_GLOBAL__N__fdc43544_27_DistributionRandomKernel_cu_f88cee4443distribution_elementwise_grid_stride_kernelIjLi4EZZZNS0_9templates4cuda13random_kernelIPNS_17CUDAGeneratorImplEEEvRNS_18TensorIteratorBaseET_ENKUlvE_clEvENKUlvE2_clEvEUlP24curandStatePhilox4_32_10E0_ZNS1_27distribution_nullary_kernelIlj5uint4S7_SF_ZZZS5_IS7_EvS9_SA_ENKSB_clEvENKSC_clEvEUljE_EEvS9_T2_RKT3_T4_EUlijE_EEvlNS_15PhiloxCudaStateET1_SJ_,"",@"SHT_CUDA_INFO"
	.sectionflags	@""
	.align	4


	//----- nvinfo : EIATTR_CUDA_API_VERSION
	.align		4
        /*0000*/ 	.byte	0x04, 0x37
        /*0002*/ 	.short	(.L_1456 - .L_1455)
.L_1455:
        /*0004*/ 	.word	0x00000082


	//----- nvinfo : EIATTR_SW2861232_WAR
	.align		4
.L_1456:
        /*0008*/ 	.byte	0x01, 0x35
	.zero		2


	//----- nvinfo : EIATTR_PARAM_CBANK
	.align		4
        /*000c*/ 	.byte	0x04, 0x0a
        /*000e*/ 	.short	(.L_1458 - .L_1457)
	.align		4
.L_1457:
        /*0010*/ 	.word	index@(.nv.constant0._ZN2at6native60_GLOBAL__N__fdc43544_27_DistributionRandomKernel_cu_f88cee4443distribution_elementwise_grid_stride_kernelIjLi4EZZZNS0_9templates4cuda13random_kernelIPNS_17CUDAGeneratorImplEEEvRNS_18TensorIteratorBaseET_ENKUlvE_clEvENKUlvE2_clEvEUlP24curandStatePhilox4_32_10E0_ZNS1_27distribution_nullary_kernelIlj5uint4S7_SF_ZZZS5_IS7_EvS9_SA_ENKSB_clEvENKSC_clEvEUljE_EEvS9_T2_RKT3_T4_EUlijE_EEvlNS_15PhiloxCudaStateET1_SJ_)
        /*0014*/ 	.short	0x0160
        /*0016*/ 	.short	0x0038


	//----- nvinfo : EIATTR_CBANK_PARAM_SIZE
	.align		4
.L_1458:
        /*0018*/ 	.byte	0x03, 0x19
        /*001a*/ 	.short	0x0038


	//----- nvinfo : EIATTR_KPARAM_INFO
	.align		4
        /*001c*/ 	.byte	0x04, 0x17
        /*001e*/ 	.short	(.L_1460 - .L_1459)
.L_1459:
        /*0020*/ 	.word	0x00000000
        /*0024*/ 	.short	0x0003
        /*0026*/ 	.short	0x0028
        /*0028*/ 	.byte	0x00, 0xf0, 0x41, 0x00


	//----- nvinfo : EIATTR_KPARAM_INFO
	.align		4
.L_1460:
        /*002c*/ 	.byte	0x04, 0x17
        /*002e*/ 	.short	(.L_1462 - .L_1461)
.L_1461:
        /*0030*/ 	.word	0x00000000
        /*0034*/ 	.short	0x0002
        /*0036*/ 	.short	0x0020
        /*0038*/ 	.byte	0x00, 0xf0, 0x05, 0x00


	//----- nvinfo : EIATTR_KPARAM_INFO
	.align		4
.L_1462:
        /*003c*/ 	.byte	0x04, 0x17
        /*003e*/ 	.short	(.L_1464 - .L_1463)
.L_1463:
        /*0040*/ 	.word	0x00000000
        /*0044*/ 	.short	0x0001
        /*0046*/ 	.short	0x0008
        /*0048*/ 	.byte	0x00, 0xf0, 0x61, 0x00


	//----- nvinfo : EIATTR_KPARAM_INFO
	.align		4
.L_1464:
        /*004c*/ 	.byte	0x04, 0x17
        /*004e*/ 	.short	(.L_1466 - .L_1465)
.L_1465:
        /*0050*/ 	.word	0x00000000
        /*0054*/ 	.short	0x0000
        /*0056*/ 	.short	0x0000
        /*0058*/ 	.byte	0x00, 0xf0, 0x21, 0x00


	//----- nvinfo : EIATTR_MAXREG_COUNT
	.align		4
.L_1466:
        /*005c*/ 	.byte	0x03, 0x1b
        /*005e*/ 	.short	0x0040


	//----- nvinfo : EIATTR_NUM_BARRIERS
	.align		4
        /*0060*/ 	.byte	0x02, 0x4c
        /*0062*/ 	.byte	0x01
	.zero		1


	//----- nvinfo : EIATTR_MERCURY_ISA_VERSION
	.align		4
        /*0064*/ 	.byte	0x03, 0x5f
        /*0066*/ 	.short	0x0000


	//----- nvinfo : EIATTR_EXIT_INSTR_OFFSETS
	.align		4
        /*0068*/ 	.byte	0x04, 0x1c
        /*006a*/ 	.short	(.L_1468 - .L_1467)


	//   ....[0]....
.L_1467:
        /*006c*/ 	.word	0x00000830


	//   ....[1]....
        /*0070*/ 	.word	0x00001080


	//----- nvinfo : EIATTR_MAX_THREADS
	.align		4
.L_1468:
        /*0074*/ 	.byte	0x04, 0x05
        /*0076*/ 	.short	(.L_1470 - .L_1469)
.L_1469:
        /*0078*/ 	.word	0x00000100
        /*007c*/ 	.word	0x00000001
        /*0080*/ 	.word	0x00000001


	//----- nvinfo : EIATTR_CRS_STACK_SIZE
	.align		4
.L_1470:
        /*0084*/ 	.byte	0x04, 0x1e
        /*0086*/ 	.short	(.L_1472 - .L_1471)
.L_1471:
        /*0088*/ 	.word	0x00000000
.L_1472:


//--------------------- .nv.info._ZN2at6native60_GLOBAL__N__fdc43544_27_DistributionRandomKernel_cu_f88cee4443distribution_elementwise_grid_stride_kernelImLi2EZZZNS0_9templates4cuda13random_kernelIPNS_17CUDAGeneratorImplEEEvRNS_18TensorIteratorBaseET_ENKUlvE_clEvENKUlvE2_clEvEUlP24curandStatePhilox4_32_10E_ZNS1_27distribution_nullary_kernelIlm10ulonglong2S7_SF_ZZZS5_IS7_EvS9_SA_ENKSB_clEvENKSC_clEvEUlmE_EEvS9_T2_RKT3_T4_EUlimE0_EEvlNS_15PhiloxCudaStateET1_SJ_ --------------------------
	.section	.nv.info._ZN2at6native60_GLOBAL__N__fdc43544_27_DistributionRandomKernel_cu_f88cee4443distribution_elementwise_grid_stride_kernelImLi2EZZZNS0_9templates4cuda13random_kernelIPNS_17CUDAGeneratorImplEEEvRNS_18TensorIteratorBaseET_ENKUlvE_clEvENKUlvE2_clEvEUlP24curandStatePhilox4_32_10E_ZNS1_27distribution_nullary_kernelIlm10ulonglong2S7_SF_ZZZS5_IS7_EvS9_SA_ENKSB_clEvENKSC_clEvEUlmE_EEvS9_T2_RKT3_T4_EUlimE0_EEvlNS_15PhiloxCudaStateET1_SJ_,"",@"SHT_CUDA_INFO"
	.sectionflags	@""
	.align	4


	//----- nvinfo : EIATTR_CUDA_API_VERSION
	.align		4
        /*0000*/ 	.byte	0x04, 0x37
        /*0002*/ 	.short	(.L_1474 - .L_1473)
.L_1473:
        /*0004*/ 	.word	0x00000082


	//----- nvinfo : EIATTR_SW2861232_WAR
	.align		4
.L_1474:
        /*0008*/ 	.byte	0x01, 0x35
	.zero		2


	//----- nvinfo : EIATTR_PARAM_CBANK
	.align		4
        /*000c*/ 	.byte	0x04, 0x0a
        /*000e*/ 	.short	(.L_1476 - .L_1475)
	.align		4
.L_1475:
        /*0010*/ 	.word	index@(.nv.constant0._ZN2at6native60_GLOBAL__N__fdc43544_27_DistributionRandomKernel_cu_f88cee4443distribution_elementwise_grid_stride_kernelImLi2EZZZNS0_9templates4cuda13random_kernelIPNS_17CUDAGeneratorImplEEEvRNS_18TensorIteratorBaseET_ENKUlvE_clEvENKUlvE2_clEvEUlP24curandStatePhilox4_32_10E_ZNS1_27distribution_nullary_kernelIlm10ulonglong2S7_SF_ZZZS5_IS7_EvS9_SA_ENKSB_clEvENKSC_clEvEUlmE_EEvS9_T2_RKT3_T4_EUlimE0_EEvlNS_15PhiloxCudaStateET1_SJ_)
        /*0014*/ 	.short	0x0160
        /*0016*/ 	.short	0x01d0


	//----- nvinfo : EIATTR_CBANK_PARAM_SIZE
	.align		4
.L_1476:
        /*0018*/ 	.byte	0x03, 0x19
        /*001a*/ 	.short	0x01d0


	//----- nvinfo : EIATTR_KPARAM_INFO
	.align		4
        /*001c*/ 	.byte	0x04, 0x17
        /*001e*/ 	.short	(.L_1478 - .L_1477)
.L_1477:
        /*0020*/ 	.word	0x00000000
        /*0024*/ 	.short	0x0003
        /*0026*/ 	.short	0x0028
        /*0028*/ 	.byte	0x00, 0xf0, 0xa1, 0x06


	//----- nvinfo : EIATTR_KPARAM_INFO
	.align		4
.L_1478:
        /*002c*/ 	.byte	0x04, 0x17
        /*002e*/ 	.short	(.L_1480 - .L_1479)
.L_1479:
        /*0030*/ 	.word	0x00000000
        /*0034*/ 	.short	0x0002
        /*0036*/ 	.short	0x0020
        /*0038*/ 	.byte	0x00, 0xf0, 0x05, 0x00


	//----- nvinfo : EIATTR_KPARAM_INFO
	.align		4
.L_1480:
        /*003c*/ 	.byte	0x04, 0x17
        /*003e*/ 	.short	(.L_1482 - .L_1481)
.L_1481:
        /*0040*/ 	.word	0x00000000
        /*0044*/ 	.short	0x0001
        /*0046*/ 	.short	0x0008
        /*0048*/ 	.byte	0x00, 0xf0, 0x61, 0x00


	//----- nvinfo : EIATTR_KPARAM_INFO
	.align		4
.L_1482:
        /*004c*/ 	.byte	0x04, 0x17
        /*004e*/ 	.short	(.L_1484 - .L_1483)
.L_1483:
        /*0050*/ 	.word	0x00000000
        /*0054*/ 	.short	0x0000
        /*0056*/ 	.short	0x0000
        /*0058*/ 	.byte	0x00, 0xf0, 0x21, 0x00


	//----- nvinfo : EIATTR_MAXREG_COUNT
	.align		4
.L_1484:
        /*005c*/ 	.byte	0x03, 0x1b
        /*005e*/ 	.short	0x0040


	//----- nvinfo : EIATTR_NUM_BARRIERS
	.align		4
        /*0060*/ 	.byte	0x02, 0x4c
        /*0062*/ 	.byte	0x01
	.zero		1


	//----- nvinfo : EIATTR_MERCURY_ISA_VERSION
	.align		4
        /*0064*/ 	.byte	0x03, 0x5f
        /*0066*/ 	.short	0x0000


	//----- nvinfo : EIATTR_EXIT_INSTR_OFFSETS
	.align		4
        /*0068*/ 	.byte	0x04, 0x1c
        /*006a*/ 	.short	(.L_1486 - .L_1485)


	//   ....[0]....
.L_1485:
        /*006c*/ 	.word	0x00000810


	//   ....[1]....
        /*0070*/ 	.word	0x00002a70


	//----- nvinfo : EIATTR_MAX_THREADS
	.align		4
.L_1486:
        /*0074*/ 	.byte	0x04, 0x05
        /*0076*/ 	.short	(.L_1488 - .L_1487)
.L_1487:
        /*0078*/ 	.word	0x00000100
        /*007c*/ 	.word	0x00000001
        /*0080*/ 	.word	0x00000001


	//----- nvinfo : EIATTR_CRS_STACK_SIZE
	.align		4
.L_1488:
        /*0084*/ 	.byte	0x04, 0x1e
        /*0086*/ 	.short	(.L_1490 - .L_1489)
.L_1489:
        /*0088*/ 	.word	0x00000000
.L_1490:


//--------------------- .nv.info._ZN2at6native60_GLOBAL__N__fdc43544_27_DistributionRandomKernel_cu_f88cee4443distribution_elementwise_grid_stride_kernelImLi2EZZZNS0_9templates4cuda13random_kernelIPNS_17CUDAGeneratorImplEEEvRNS_18TensorIteratorBaseET_ENKUlvE_clEvENKUlvE2_clEvEUlP24curandStatePhilox4_32_10E_ZNS1_27distribution_nullary_kernelIlm10ulonglong2S7_SF_ZZZS5_IS7_EvS9_SA_ENKSB_clEvENKSC_clEvEUlmE_EEvS9_T2_RKT3_T4_EUlimE_EEvlNS_15PhiloxCudaStateET1_SJ_ --------------------------
	.section	.nv.info._ZN2at6native60_GLOBAL__N__fdc43544_27_DistributionRandomKernel_cu_f88cee4443distribution_elementwise_grid_stride_kernelImLi2EZZZNS0_9templates4cuda13random_kernelIPNS_17CUDAGeneratorImplEEEvRNS_18TensorIteratorBaseET_ENKUlvE_clEvENKUlvE2_clEvEUlP24curandStatePhilox4_32_10E_ZNS1_27distribution_nullary_kernelIlm10ulonglong2S7_SF_ZZZS5_IS7_EvS9_SA_ENKSB_clEvENKSC_clEvEUlmE_EEvS9_T2_RKT3_T4_EUlimE_EEvlNS_15PhiloxCudaStateET1_SJ_,"",@"SHT_CUDA_INFO"
	.sectionflags	@""
	.align	4


	//----- nvinfo : EIATTR_CUDA_API_VERSION
	.align		4
        /*0000*/ 	.byte	0x04, 0x37
        /*0002*/ 	.short	(.L_1492 - .L_1491)
.L_1491:
        /*0004*/ 	.word	0x00000082


	//----- nvinfo : EIATTR_SW2861232_WAR
	.align		4
.L_1492:
        /*0008*/ 	.byte	0x01, 0x35
	.zero		2


	//----- nvinfo : EIATTR_PARAM_CBANK
	.align		4
        /*000c*/ 	.byte	0x04, 0x0a
        /*000e*/ 	.short	(.L_1494 - .L_1493)
	.align		4
.L_1493:
        /*0010*/ 	.word	index@(.nv.constant0._ZN2at6native60_GLOBAL__N__fdc43544_27_DistributionRandomKernel_cu_f88cee4443distribution_elementwise_grid_stride_kernelImLi2EZZZNS0_9templates4cuda13random_kernelIPNS_17CUDAGeneratorImplEEEvRNS_18TensorIteratorBaseET_ENKUlvE_clEvENKUlvE2_clEvEUlP24curandStatePhilox4_32_10E_ZNS1_27distribution_nullary_kernelIlm10ulonglong2S7_SF_ZZZS5_IS7_EvS9_SA_ENKSB_clEvENKSC_clEvEUlmE_EEvS9_T2_RKT3_T4_EUlimE_EEvlNS_15PhiloxCudaStateET1_SJ_)
        /*0014*/ 	.short	0x0160
        /*0016*/ 	.short	0x0038


	//----- nvinfo : EIATTR_CBANK_PARAM_SIZE
	.align		4
.L_1494:
        /*0018*/ 	.byte	0x03, 0x19
        /*001a*/ 	.short	0x0038


	//----- nvinfo : EIATTR_KPARAM_INFO
	.align		4
        /*001c*/ 	.byte	0x04, 0x17
        /*001e*/ 	.short	(.L_1496 - .L_1495)
.L_1495:
        /*0020*/ 	.word	0x00000000
        /*0024*/ 	.short	0x0003
        /*0026*/ 	.short	0x0028
        /*0028*/ 	.byte	0x00, 0xf0, 0x41, 0x00


	//----- nvinfo : EIATTR_KPARAM_INFO
	.align		4
.L_1496:
        /*002c*/ 	.byte	0x04, 0x17
        /*002e*/ 	.short	(.L_1498 - .L_1497)
.L_1497:
        /*0030*/ 	.word	0x00000000
        /*0034*/ 	.short	0x0002
        /*0036*/ 	.short	0x0020
        /*0038*/ 	.byte	0x00, 0xf0, 0x05, 0x00


	//----- nvinfo : EIATTR_KPARAM_INFO
	.align		4
.L_1498:
        /*003c*/ 	.byte	0x04, 0x17
        /*003e*/ 	.short	(.L_1500 - .L_1499)
.L_1499:
        /*0040*/ 	.word	0x00000000
        /*0044*/ 	.short	0x0001
        /*0046*/ 	.short	0x0008
        /*0048*/ 	.byte	0x00, 0xf0, 0x61, 0x00


	//----- nvinfo : EIATTR_KPARAM_INFO
	.align		4
.L_1500:
        /*004c*/ 	.byte	0x04, 0x17
        /*004e*/ 	.short	(.L_1502 - .L_1501)
.L_1501:
        /*0050*/ 	.word	0x00000000
        /*0054*/ 	.short	0x0000
        /*0056*/ 	.short	0x0000
        /*0058*/ 	.byte	0x00, 0xf0, 0x21, 0x00


	//----- nvinfo : EIATTR_MAXREG_COUNT
	.align		4
.L_1502:
        /*005c*/ 	.byte	0x03, 0x1b
        /*005e*/ 	.short	0x0040


	//----- nvinfo : EIATTR_NUM_BARRIERS
	.align		4
        /*0060*/ 	.byte	0x02, 0x4c
        /*0062*/ 	.byte	0x01
	.zero		1


	//----- nvinfo : EIATTR_MERCURY_ISA_VERSION
	.align		4
        /*0064*/ 	.byte	0x03, 0x5f
        /*0066*/ 	.short	0x0000


	//----- nvinfo : EIATTR_EXIT_INSTR_OFFSETS
	.align		4
        /*0068*/ 	.byte	0x04, 0x1c
        /*006a*/ 	.short	(.L_1504 - .L_1503)


	//   ....[0]....
.L_1503:
        /*006c*/ 	.word	0x00000840


	//   ....[1]....
        /*0070*/ 	.word	0x00000f30


	//----- nvinfo : EIATTR_MAX_THREADS
	.align		4
.L_1504:
        /*0074*/ 	.byte	0x04, 0x05
        /*0076*/ 	.short	(.L_1506 - .L_1505)
.L_1505:
        /*0078*/ 	.word	0x00000100
        /*007c*/ 	.word	0x00000001
        /*0080*/ 	.word	0x00000001


	//----- nvinfo : EIATTR_CRS_STACK_SIZE
	.align		4
.L_1506:
        /*0084*/ 	.byte	0x04, 0x1e
        /*0086*/ 	.short	(.L_1508 - .L_1507)
.L_1507:
        /*0088*/ 	.word	0x00000000
.L_1508:


//--------------------- .nv.info._ZN2at6native60_GLOBAL__N__fdc43544_27_DistributionRandomKernel_cu_f88cee4443distribution_elementwise_grid_stride_kernelIjLi4EZZZNS0_9templates4cuda13random_kernelIPNS_17CUDAGeneratorImplEEEvRNS_18TensorIteratorBaseET_ENKUlvE_clEvENKUlvE1_clEvEUlP24curandStatePhilox4_32_10E0_ZNS1_27distribution_nullary_kernelIij5uint4S7_SF_ZZZS5_IS7_EvS9_SA_ENKSB_clEvENKSC_clEvEUljE_EEvS9_T2_RKT3_T4_EUlijE0_EEvlNS_15PhiloxCudaStateET1_SJ_ --------------------------
	.section	.nv.info._ZN2at6native60_GLOBAL__N__fdc43544_27_DistributionRandomKernel_cu_f88cee4443distribution_elementwise_grid_stride_kernelIjLi4EZZZNS0_9templates4cuda13random_kernelIPNS_17CUDAGeneratorImplEEEvRNS_18TensorIteratorBaseET_ENKUlvE_clEvENKUlvE1_clEvEUlP24curandStatePhilox4_32_10E0_ZNS1_27distribution_nullary_kernelIij5uint4S7_SF_ZZZS5_IS7_EvS9_SA_ENKSB_clEvENKSC_clEvEUljE_EEvS9_T2_RKT3_T4_EUlijE0_EEvlNS_15PhiloxCudaStateET1_SJ_,"",@"SHT_CUDA_INFO"
	.sectionflags	@""
	.align	4


	//----- nvinfo : EIATTR_CUDA_API_VERSION
	.align		4
        /*0000*/ 	.byte	0x04, 0x37
        /*0002*/ 	.short	(.L_1510 - .L_1509)
.L_1509:
        /*0004*/ 	.word	0x00000082


	//----- nvinfo : EIATTR_SW2861232_WAR
	.align		4
.L_1510:
        /*0008*/ 	.byte	0x01, 0x35
	.zero		2


	//----- nvinfo : EIATTR_PARAM_CBANK
	.align		4
        /*000c*/ 	.byte	0x04, 0x0a
        /*000e*/ 	.short	(.L_1512 - .L_1511)
	.align		4
.L_1511:
        /*0010*/ 	.word	index@(.nv.constant0._ZN2at6native60_GLOBAL__N__fdc43544_27_DistributionRandomKernel_cu_f88cee4443distribution_elementwise_grid_stride_kernelIjLi4EZZZNS0_9templates4cuda13random_kernelIPNS_17CUDAGeneratorImplEEEvRNS_18TensorIteratorBaseET_ENKUlvE_clEvENKUlvE1_clEvEUlP24curandStatePhilox4_32_10E0_ZNS1_27distribution_nullary_kernelIij5uint4S7_SF_ZZZS5_IS7_EvS9_SA_ENKSB_clEvENKSC_clEvEUljE_EEvS9_T2_RKT3_T4_EUlijE0_EEvlNS_15PhiloxCudaStateET1_SJ_)
        /*0014*/ 	.short	0x0160
        /*0016*/ 	.short	0x01d0


	//----- nvinfo : EIATTR_CBANK_PARAM_SIZE
	.align		4
.L_1512:
        /*0018*/ 	.byte	0x03, 0x19
        /*001a*/ 	.short	0x01d0


	//----- nvinfo : EIATTR_KPARAM_INFO
	.align		4
        /*001c*/ 	.byte	0x04, 0x17
        /*001e*/ 	.short	(.L_1514 - .L_1513)
.L_1513:
        /*0020*/ 	.word	0x00000000
        /*0024*/ 	.short	0x0003
        /*0026*/ 	.short	0x0028
        /*0028*/ 	.byte	0x00, 0xf0, 0xa1, 0x06


	//----- nvinfo : EIATTR_KPARAM_INFO
	.align		4
.L_1514:
        /*002c*/ 	.byte	0x04, 0x17
        /*002e*/ 	.short	(.L_1516 - .L_1515)
.L_1515:
        /*0030*/ 	.word	0x00000000
        /*0034*/ 	.short	0x0002
        /*0036*/ 	.short	0x0020
        /*0038*/ 	.byte	0x00, 0xf0, 0x05, 0x00


	//----- nvinfo : EIATTR_KPARAM_INFO
	.align		4
.L_1516:
        /*003c*/ 	.byte	0x04, 0x17
        /*003e*/ 	.short	(.L_1518 - .L_1517)
.L_1517:
        /*0040*/ 	.word	0x00000000
        /*0044*/ 	.short	0x0001
        /*0046*/ 	.short	0x0008
        /*0048*/ 	.byte	0x00, 0xf0, 0x61, 0x00


	//----- nvinfo : EIATTR_KPARAM_INFO
	.align		4
.L_1518:
        /*004c*/ 	.byte	0x04, 0x17
        /*004e*/ 	.short	(.L_1520 - .L_1519)
.L_1519:
        /*0050*/ 	.word	0x00000000
        /*0054*/ 	.short	0x0000
        /*0056*/ 	.short	0x0000
        /*0058*/ 	.byte	0x00, 0xf0, 0x21, 0x00


	//----- nvinfo : EIATTR_MAXREG_COUNT
	.align		4
.L_1520:
        /*005c*/ 	.byte	0x03, 0x1b
        /*005e*/ 	.short	0x0040


	//----- nvinfo : EIATTR_NUM_BARRIERS
	.align		4
        /*0060*/ 	.byte	0x02, 0x4c
        /*0062*/ 	.byte	0x01
	.zero		1


	//----- nvinfo : EIATTR_MERCURY_ISA_VERSION
	.align		4
        /*0064*/ 	.byte	0x03, 0x5f
        /*0066*/ 	.short	0x0000


	//----- nvinfo : EIATTR_EXIT_INSTR_OFFSETS
	.align		4
        /*0068*/ 	.byte	0x04, 0x1c
        /*006a*/ 	.short	(.L_1522 - .L_1521)


	//   ....[0]....
.L_1521:
        /*006c*/ 	.word	0x00000810


	//   ....[1]....
        /*0070*/ 	.word	0x00004680


	//----- nvinfo : EIATTR_MAX_THREADS
	.align		4
.L_1522:
        /*0074*/ 	.byte	0x04, 0x05
        /*0076*/ 	.short	(.L_1524 - .L_1523)
.L_1523:
        /*0078*/ 	.word	0x00000100
        /*007c*/ 	.word	0x00000001
        /*0080*/ 	.word	0x00000001


	//----- nvinfo : EIATTR_CRS_STACK_SIZE
	.align		4
.L_1524:
        /*0084*/ 	.byte	0x04, 0x1e
        /*0086*/ 	.short	(.L_1526 - .L_1525)
.L_1525:
        /*0088*/ 	.word	0x00000000
.L_1526:


//--------------------- .nv.info._ZN2at6native60_GLOBAL__N__fdc43544_27_DistributionRandomKernel_cu_f88cee4443distribution_elementwise_grid_stride_kernelIjLi4EZZZNS0_9templates4cuda13random_kernelIPNS_17CUDAGeneratorImplEEEvRNS_18TensorIteratorBaseET_ENKUlvE_clEvENKUlvE1_clEvEUlP24curandStatePhilox4_32_10E0_ZNS1_27distribution_nullary_kernelIij5uint4S7_SF_ZZZS5_IS7_EvS9_SA_ENKSB_clEvENKSC_clEvEUljE_EEvS9_T2_RKT3_T4_EUlijE_EEvlNS_15PhiloxCudaStateET1_SJ_ --------------------------
	.section	.nv.info._ZN2at6native60_GLOBAL__N__fdc43544_27_DistributionRandomKernel_cu_f88cee4443distribution_elementwise_grid_stride_kernelIjLi4EZZZNS0_9templates4cuda13random_kernelIPNS_17CUDAGeneratorImplEEEvRNS_18TensorIteratorBaseET_ENKUlvE_clEvENKUlvE1_clEvEUlP24curandStatePhilox4_32_10E0_ZNS1_27distribution_nullary_kernelIij5uint4S7_SF_ZZZS5_IS7_EvS9_SA_ENKSB_clEvENKSC_clEvEUljE_EEvS9_T2_RKT3_T4_EUlijE_EEvlNS_15PhiloxCudaStateET1_SJ_,"",@"SHT_CUDA_INFO"
	.sectionflags	@""
	.align	4


	//----- nvinfo : EIATTR_CUDA_API_VERSION
	.align		4
        /*0000*/ 	.byte	0x04, 0x37
        /*0002*/ 	.short	(.L_1528 - .L_1527)
.L_1527:
        /*0004*/ 	.word	0x00000082


	//----- nvinfo : EIATTR_SW2861232_WAR
	.align		4
.L_1528:
        /*0008*/ 	.byte	0x01, 0x35
	.zero		2


	//----- nvinfo : EIATTR_PARAM_CBANK
	.align		4
        /*000c*/ 	.byte	0x04, 0x0a
        /*000e*/ 	.short	(.L_1530 - .L_1529)
	.align		4
.L_1529:
        /*0010*/ 	.word	index@(.nv.constant0._ZN2at6native60_GLOBAL__N__fdc43544_27_DistributionRandomKernel_cu_f88cee4443distribution_elementwise_grid_stride_kernelIjLi4EZZZNS0_9templates4cuda13random_kernelIPNS_17CUDAGeneratorImplEEEvRNS_18TensorIteratorBaseET_ENKUlvE_clEvENKUlvE1_clEvEUlP24curandStatePhilox4_32_10E0_ZNS1_27distribution_nullary_kernelIij5uint4S7_SF_ZZZS5_IS7_EvS9_SA_ENKSB_clEvENKSC_clEvEUljE_EEvS9_T2_RKT3_T4_EUlijE_EEvlNS_15PhiloxCudaStateET1_SJ_)
        /*0014*/ 	.short	0x0160
        /*0016*/ 	.short	0x0038


	//----- nvinfo : EIATTR_CBANK_PARAM_SIZE
	.align		4
.L_1530:
        /*0018*/ 	.byte	0x03, 0x19
        /*001a*/ 	.short	0x0038


	//----- nvinfo : EIATTR_KPARAM_INFO
	.align		4
        /*001c*/ 	.byte	0x04, 0x17
        /*001e*/ 	.short	(.L_1532 - .L_1531)
.L_1531:
        /*0020*/ 	.word	0x00000000
        /*0024*/ 	.short	0x0003
        /*0026*/ 	.short	0x0028
        /*0028*/ 	.byte	0x00, 0xf0, 0x41, 0x00


	//----- nvinfo : EIATTR_KPARAM_INFO
	.align		4
.L_1532:
        /*002c*/ 	.byte	0x04, 0x17
        /*002e*/ 	.short	(.L_1534 - .L_1533)
.L_1533:
        /*0030*/ 	.word	0x00000000
        /*0034*/ 	.short	0x0002
        /*0036*/ 	.short	0x0020
        /*0038*/ 	.byte	0x00, 0xf0, 0x05, 0x00


	//----- nvinfo : EIATTR_KPARAM_INFO
	.align		4
.L_1534:
        /*003c*/ 	.byte	0x04, 0x17
        /*003e*/ 	.short	(.L_1536 - .L_1535)
.L_1535:
        /*0040*/ 	.word	0x00000000
        /*0044*/ 	.short	0x0001
        /*0046*/ 	.short	0x0008
        /*0048*/ 	.byte	0x00, 0xf0, 0x61, 0x00


	//----- nvinfo : EIATTR_KPARAM_INFO
	.align		4
.L_1536:
        /*004c*/ 	.byte	0x04, 0x17
        /*004e*/ 	.short	(.L_1538 - .L_1537)
.L_1537:
        /*0050*/ 	.word	0x00000000
        /*0054*/ 	.short	0x0000
        /*0056*/ 	.short	0x0000
        /*0058*/ 	.byte	0x00, 0xf0, 0x21, 0x00


	//----- nvinfo : EIATTR_MAXREG_COUNT
	.align		4
.L_1538:
        /*005c*/ 	.byte	0x03, 0x1b
        /*005e*/ 	.short	0x0040


	//----- nvinfo : EIATTR_NUM_BARRIERS
	.align		4
        /*0060*/ 	.byte	0x02, 0x4c
        /*0062*/ 	.byte	0x01
	.zero		1


	//----- nvinfo : EIATTR_MERCURY_ISA_VERSION
	.align		4
        /*0064*/ 	.byte	0x03, 0x5f
        /*0066*/ 	.short	0x0000


	//----- nvinfo : EIATTR_EXIT_INSTR_OFFSETS
	.align		4
        /*0068*/ 	.byte	0x04, 0x1c
        /*006a*/ 	.short	(.L_1540 - .L_1539)


	//   ....[0]....
.L_1539:
        /*006c*/ 	.word	0x00000820


	//   ....[1]....
        /*0070*/ 	.word	0x00001040


	//----- nvinfo : EIATTR_MAX_THREADS
	.align		4
.L_1540:
        /*0074*/ 	.byte	0x04, 0x05
        /*0076*/ 	.short	(.L_1542 - .L_1541)
.L_1541:
        /*0078*/ 	.word	0x00000100
        /*007c*/ 	.word	0x00000001
        /*0080*/ 	.word	0x00000001


	//----- nvinfo : EIATTR_CRS_STACK_SIZE
	.align		4
.L_1542:
        /*0084*/ 	.byte	0x04, 0x1e
        /*0086*/ 	.short	(.L_1544 - .L_1543)
.L_1543:
        /*0088*/ 	.word	0x00000000
.L_1544:


//--------------------- .nv.info._ZN2at6native60_GLOBAL__N__fdc43544_27_DistributionRandomKernel_cu_f88cee4443distribution_elementwise_grid_stride_kernelImLi2EZZZNS0_9templates4cuda13random_kernelIPNS_17CUDAGeneratorImplEEEvRNS_18TensorIteratorBaseET_ENKUlvE_clEvENKUlvE1_clEvEUlP24curandStatePhilox4_32_10E_ZNS1_27distribution_nullary_kernelIim10ulonglong2S7_SF_ZZZS5_IS7_EvS9_SA_ENKSB_clEvENKSC_clEvEUlmE_EEvS9_T2_RKT3_T4_EUlimE0_EEvlNS_15PhiloxCudaStateET1_SJ_ --------------------------
	.section	.nv.info._ZN2at6native60_GLOBAL__N__fdc43544_27_DistributionRandomKernel_cu_f88cee4443distribution_elementwise_grid_stride_kernelImLi2EZZZNS0_9templates4cuda13random_kernelIPNS_17CUDAGeneratorImplEEEvRNS_18TensorIteratorBaseET_ENKUlvE_clEvENKUlvE1_clEvEUlP24curandStatePhilox4_32_10E_ZNS1_27distribution_nullary_kernelIim10ulonglong2S7_SF_ZZZS5_IS7_EvS9_SA_ENKSB_clEvENKSC_clEvEUlmE_EEvS9_T2_RKT3_T4_EUlimE0_EEvlNS_15PhiloxCudaStateET1_SJ_,"",@"SHT_CUDA_INFO"
	.sectionflags	@""
	.align	4


	//----- nvinfo : EIATTR_CUDA_API_VERSION
	.align		4
        /*0000*/ 	.byte	0x04, 0x37
        /*0002*/ 	.short	(.L_1546 - .L_1545)
.L_1545:
        /*0004*/ 	.word	0x00000082


	//----- nvinfo : EIATTR_SW2861232_WAR
	.align		4
.L_1546:
        /*0008*/ 	.byte	0x01, 0x35
	.zero		2


	//----- nvinfo : EIATTR_PARAM_CBANK
	.align		4
        /*000c*/ 	.byte	0x04, 0x0a
        /*000e*/ 	.short	(.L_1548 - .L_1547)
	.align		4
.L_1547:
        /*0010*/ 	.word	index@(.nv.constant0._ZN2at6native60_GLOBAL__N__fdc43544_27_DistributionRandomKernel_cu_f88cee4443distribution_elementwise_grid_stride_kernelImLi2EZZZNS0_9templates4cuda13random_kernelIPNS_17CUDAGeneratorImplEEEvRNS_18TensorIteratorBaseET_ENKUlvE_clEvENKUlvE1_clEvEUlP24curandStatePhilox4_32_10E_ZNS1_27distribution_nullary_kernelIim10ulonglong2S7_SF_ZZZS5_IS7_EvS9_SA_ENKSB_clEvENKSC_clEvEUlmE_EEvS9_T2_RKT3_T4_EUlimE0_EEvlNS_15PhiloxCudaStateET1_SJ_)
        /*0014*/ 	.short	0x0160
        /*0016*/ 	.short	0x01d0


	//----- nvinfo : EIATTR_CBANK_PARAM_SIZE
	.align		4
.L_1548:
        /*0018*/ 	.byte	0x03, 0x19
        /*001a*/ 	.short	0x01d0


	//----- nvinfo : EIATTR_KPARAM_INFO
	.align		4
        /*001c*/ 	.byte	0x04, 0x17
        /*001e*/ 	.short	(.L_1550 - .L_1549)
.L_1549:
        /*0020*/ 	.word	0x00000000
        /*0024*/ 	.short	0x0003
        /*0026*/ 	.short	0x0028
        /*0028*/ 	.byte	0x00, 0xf0, 0xa1, 0x06


	//----- nvinfo : EIATTR_KPARAM_INFO
	.align		4
.L_1550:
        /*002c*/ 	.byte	0x04, 0x17
        /*002e*/ 	.short	(.L_1552 - .L_1551)
.L_1551:
        /*0030*/ 	.word	0x00000000
        /*0034*/ 	.short	0x0002
        /*0036*/ 	.short	0x0020
        /*0038*/ 	.byte	0x00, 0xf0, 0x05, 0x00


	//----- nvinfo : EIATTR_KPARAM_INFO
	.align		4
.L_1552:
        /*003c*/ 	.byte	0x04, 0x17
        /*003e*/ 	.short	(.L_1554 - .L_1553)
.L_1553:
        /*0040*/ 	.word	0x00000000
        /*0044*/ 	.short	0x0001
        /*0046*/ 	.short	0x0008
        /*0048*/ 	.byte	0x00, 0xf0, 0x61, 0x00


	//----- nvinfo : EIATTR_KPARAM_INFO
	.align		4
.L_1554:
        /*004c*/ 	.byte	0x04, 0x17
        /*004e*/ 	.short	(.L_1556 - .L_1555)
.L_1555:
        /*0050*/ 	.word	0x00000000
        /*0054*/ 	.short	0x0000
        /*0056*/ 	.short	0x0000
        /*0058*/ 	.byte	0x00, 0xf0, 0x21, 0x00


	//----- nvinfo : EIATTR_MAXREG_COUNT
	.align		4
.L_1556:
        /*005c*/ 	.byte	0x03, 0x1b
        /*005e*/ 	.short	0x0040


	//----- nvinfo : EIATTR_NUM_BARRIERS
	.align		4
        /*0060*/ 	.byte	0x02, 0x4c
        /*0062*/ 	.byte	0x01
	.zero		1


	//----- nvinfo : EIATTR_MERCURY_ISA_VERSION
	.align		4
        /*0064*/ 	.byte	0x03, 0x5f
        /*0066*/ 	.short	0x0000


	//----- nvinfo : EIATTR_EXIT_INSTR_OFFSETS
	.align		4
        /*0068*/ 	.byte	0x04, 0x1c
        /*006a*/ 	.short	(.L_1558 - .L_1557)


	//   ....[0]....
.L_1557:
        /*006c*/ 	.word	0x000007e0


	//   ....[1]....
        /*0070*/ 	.word	0x00002ae0


	//----- nvinfo : EIATTR_MAX_THREADS
	.align		4
.L_1558:
        /*0074*/ 	.byte	0x04, 0x05
        /*0076*/ 	.short	(.L_1560 - .L_1559)
.L_1559:
        /*0078*/ 	.word	0x00000100
        /*007c*/ 	.word	0x00000001
        /*0080*/ 	.word	0x00000001


	//----- nvinfo : EIATTR_CRS_STACK_SIZE
	.align		4
.L_1560:
        /*0084*/ 	.byte	0x04, 0x1e
        /*0086*/ 	.short	(.L_1562 - .L_1561)
.L_1561:
        /*0088*/ 	.word	0x00000000
.L_1562:


//--------------------- .nv.info._ZN2at6native60_GLOBAL__N__fdc43544_27_DistributionRandomKernel_cu_f88cee4443distribution_elementwise_grid_stride_kernelImLi2EZZZNS0_9templates4cuda13random_kernelIPNS_17CUDAGeneratorImplEEEvRNS_18TensorIteratorBaseET_ENKUlvE_clEvENKUlvE1_clEvEUlP24curandStatePhilox4_32_10E_ZNS1_27distribution_nullary_kernelIim10ulonglong2S7_SF_ZZZS5_IS7_EvS9_SA_ENKSB_clEvENKSC_clEvEUlmE_EEvS9_T2_RKT3_T4_EUlimE_EEvlNS_15PhiloxCudaStateET1_SJ_ --------------------------
	.section	.nv.info._ZN2at6native60_GLOBAL__N__fdc43544_27_DistributionRandomKernel_cu_f88cee4443distribution_elementwise_grid_stride_kernelImLi2EZZZNS0_9templates4cuda13random_kernelIPNS_17CUDAGeneratorImplEEEvRNS_18TensorIteratorBaseET_ENKUlvE_clEvENKUlvE1_clEvEUlP24curandStatePhilox4_32_10E_ZNS1_27distribution_nullary_kernelIim10ulonglong2S7_SF_ZZZS5_IS7_EvS9_SA_ENKSB_clEvENKSC_clEvEUlmE_EEvS9_T2_RKT3_T4_EUlimE_EEvlNS_15PhiloxCudaStateET1_SJ_,"",@"SHT_CUDA_INFO"
	.sectionflags	@""
	.align	4


	//----- nvinfo : EIATTR_CUDA_API_VERSION
	.align		4
        /*0000*/ 	.byte	0x04, 0x37
        /*0002*/ 	.short	(.L_1564 - .L_1563)
.L_1563:
        /*0004*/ 	.word	0x00000082


	//----- nvinfo : EIATTR_SW2861232_WAR
	.align		4
.L_1564:
        /*0008*/ 	.byte	0x01, 0x35
	.zero		2


	//----- nvinfo : EIATTR_PARAM_CBANK
	.align		4
        /*000c*/ 	.byte	0x04, 0x0a
        /*000e*/ 	.short	(.L_1566 - .L_1565)
	.align		4
.L_1565:
        /*0010*/ 	.word	index@(.nv.constant0._ZN2at6native60_GLOBAL__N__fdc43544_27_DistributionRandomKernel_cu_f88cee4443distribution_elementwise_grid_stride_kernelImLi2EZZZNS0_9templates4cuda13random_kernelIPNS_17CUDAGeneratorImplEEEvRNS_18TensorIteratorBaseET_ENKUlvE_clEvENKUlvE1_clEvEUlP24curandStatePhilox4_32_10E_ZNS1_27distribution_nullary_kernelIim10ulonglong2S7_SF_ZZZS5_IS7_EvS9_SA_ENKSB_clEvENKSC_clEvEUlmE_EEvS9_T2_RKT3_T4_EUlimE_EEvlNS_15PhiloxCudaStateET1_SJ_)
        /*0014*/ 	.short	0x0160
        /*0016*/ 	.short	0x0038


	//----- nvinfo : EIATTR_CBANK_PARAM_SIZE
	.align		4
.L_1566:
        /*0018*/ 	.byte	0x03, 0x19
        /*001a*/ 	.short	0x0038


	//----- nvinfo : EIATTR_KPARAM_INFO
	.align		4
        /*001c*/ 	.byte	0x04, 0x17
        /*001e*/ 	.short	(.L_1568 - .L_1567)
.L_1567:
        /*0020*/ 	.word	0x00000000
        /*0024*/ 	.short	0x0003
        /*0026*/ 	.short	0x0028
        /*0028*/ 	.byte	0x00, 0xf0, 0x41, 0x00


	//----- nvinfo : EIATTR_KPARAM_INFO
	.align		4
.L_1568:
        /*002c*/ 	.byte	0x04, 0x17
        /*002e*/ 	.short	(.L_1570 - .L_1569)
.L_1569:
        /*0030*/ 	.word	0x00000000
        /*0034*/ 	.short	0x0002
        /*0036*/ 	.short	0x0020
        /*0038*/ 	.byte	0x00, 0xf0, 0x05, 0x00


	//----- nvinfo : EIATTR_KPARAM_INFO
	.align		4
.L_1570:
        /*003c*/ 	.byte	0x04, 0x17
        /*003e*/ 	.short	(.L_1572 - .L_1571)
.L_1571:
        /*0040*/ 	.word	0x00000000
        /*0044*/ 	.short	0x0001
        /*0046*/ 	.short	0x0008
        /*0048*/ 	.byte	0x00, 0xf0, 0x61, 0x00


	//----- nvinfo : EIATTR_KPARAM_INFO
	.align		4
.L_1572:
        /*004c*/ 	.byte	0x04, 0x17
        /*004e*/ 	.short	(.L_1574 - .L_1573)
.L_1573:
        /*0050*/ 	.word	0x00000000
        /*0054*/ 	.short	0x0000
        /*0056*/ 	.short	0x0000
        /*0058*/ 	.byte	0x00, 0xf0, 0x21, 0x00


	//----- nvinfo : EIATTR_MAXREG_COUNT
	.align		4
.L_1574:
        /*005c*/ 	.byte	0x03, 0x1b
        /*005e*/ 	.short	0x0040


	//----- nvinfo : EIATTR_NUM_BARRIERS
	.align		4
        /*0060*/ 	.byte	0x02, 0x4c
        /*0062*/ 	.byte	0x01
	.zero		1


	//----- nvinfo : EIATTR_MERCURY_ISA_VERSION
	.align		4
        /*0064*/ 	.byte	0x03, 0x5f
        /*0066*/ 	.short	0x0000


	//----- nvinfo : EIATTR_EXIT_INSTR_OFFSETS
	.align		4
        /*0068*/ 	.byte	0x04, 0x1c
        /*006a*/ 	.short	(.L_1576 - .L_1575)


	//   ....[0]....
.L_1575:
        /*006c*/ 	.word	0x00000800


	//   ....[1]....
        /*0070*/ 	.word	0x00000e30


	//----- nvinfo : EIATTR_MAX_THREADS
	.align		4
.L_1576:
        /*0074*/ 	.byte	0x04, 0x05
        /*0076*/ 	.short	(.L_1578 - .L_1577)
.L_1577:
        /*0078*/ 	.word	0x00000100
        /*007c*/ 	.word	0x00000001
        /*0080*/ 	.word	0x00000001


	//----- nvinfo : EIATTR_CRS_STACK_SIZE
	.align		4
.L_1578:
        /*0084*/ 	.byte	0x04, 0x1e
        /*0086*/ 	.short	(.L_1580 - .L_1579)
.L_1579:
        /*0088*/ 	.word	0x00000000
.L_1580:


//--------------------- .nv.info._ZN2at6native60_GLOBAL__N__fdc43544_27_DistributionRandomKernel_cu_f88cee4443distribution_elementwise_grid_stride_kernelIjLi4EZZZNS0_9templates4cuda13random_kernelIPNS_17CUDAGeneratorImplEEEvRNS_18TensorIteratorBaseET_ENKUlvE_clEvENKUlvE0_clEvEUlP24curandStatePhilox4_32_10E0_ZNS1_27distribution_nullary_kernelIaj5uint4S7_SF_ZZZS5_IS7_EvS9_SA_ENKSB_clEvENKSC_clEvEUljE_EEvS9_T2_RKT3_T4_EUlijE0_EEvlNS_15PhiloxCudaStateET1_SJ_ --------------------------
	.section	.nv.info._ZN2at6native60_GLOBAL__N__fdc43544_27_DistributionRandomKernel_cu_f88cee4443distribution_elementwise_grid_stride_kernelIjLi4EZZZNS0_9templates4cuda13random_kernelIPNS_17CUDAGeneratorImplEEEvRNS_18TensorIteratorBaseET_ENKUlvE_clEvENKUlvE0_clEvEUlP24curandStatePhilox4_32_10E0_ZNS1_27distribution_nullary_kernelIaj5uint4S7_SF_ZZZS5_IS7_EvS9_SA_ENKSB_clEvENKSC_clEvEUljE_EEvS9_T2_RKT3_T4_EUlijE0_EEvlNS_15PhiloxCudaStateET1_SJ_,"",@"SHT_CUDA_INFO"
	.sectionflags	@""
	.align	4


	//----- nvinfo : EIATTR_CUDA_API_VERSION
	.align		4
        /*0000*/ 	.byte	0x04, 0x37
        /*0002*/ 	.short	(.L_1582 - .L_1581)
.L_1581:
        /*0004*/ 	.word	0x00000082


	//----- nvinfo : EIATTR_SW2861232_WAR
	.align		4
.L_1582:
        /*0008*/ 	.byte	0x01, 0x35
	.zero		2


	//----- nvinfo : EIATTR_PARAM_CBANK
	.align		4
        /*000c*/ 	.byte	0x04, 0x0a
        /*000e*/ 	.short	(.L_1584 - .L_1583)
	.align		4
.L_1583:
        /*0010*/ 	.word	index@(.nv.constant0._ZN2at6native60_GLOBAL__N__fdc43544_27_DistributionRandomKernel_cu_f88cee4443distribution_elementwise_grid_stride_kernelIjLi4EZZZNS0_9templates4cuda13random_kernelIPNS_17CUDAGeneratorImplEEEvRNS_18TensorIteratorBaseET_ENKUlvE_clEvENKUlvE0_clEvEUlP24curandStatePhilox4_32_10E0_ZNS1_27distribution_nullary_kernelIaj5uint4S7_SF_ZZZS5_IS7_EvS9_SA_ENKSB_clEvENKSC_clEvEUljE_EEvS9_T2_RKT3_T4_EUlijE0_EEvlNS_15PhiloxCudaStateET1_SJ_)
        /*0014*/ 	.short	0x0160
        /*0016*/ 	.short	0x01d0


	//----- nvinfo : EIATTR_CBANK_PARAM_SIZE
	.align		4
.L_1584:
        /*0018*/ 	.byte	0x03, 0x19
        /*001a*/ 	.short	0x01d0


	//----- nvinfo : EIATTR_KPARAM_INFO
	.align		4
        /*001c*/ 	.byte	0x04, 0x17
        /*001e*/ 	.short	(.L_1586 - .L_1585)
.L_1585:
        /*0020*/ 	.word	0x00000000
        /*0024*/ 	.short	0x0003
        /*0026*/ 	.short	0x0028
        /*0028*/ 	.byte	0x00, 0xf0, 0xa1, 0x06


	//----- nvinfo : EIATTR_KPARAM_INFO
	.align		4
.L_1586:
        /*002c*/ 	.byte	0x04, 0x17
        /*002e*/ 	.short	(.L_1588 - .L_1587)
.L_1587:
        /*0030*/ 	.word	0x00000000
        /*0034*/ 	.short	0x0002
        /*0036*/ 	.short	0x0020
        /*0038*/ 	.byte	0x00, 0xf0, 0x05, 0x00


	//----- nvinfo : EIATTR_KPARAM_INFO
	.align		4
.L_1588:
        /*003c*/ 	.byte	0x04, 0x17
        /*003e*/ 	.short	(.L_1590 - .L_1589)
.L_1589:
        /*0040*/ 	.word	0x00000000
        /*0044*/ 	.short	0x0001
        /*0046*/ 	.short	0x0008
        /*0048*/ 	.byte	0x00, 0xf0, 0x61, 0x00


	//----- nvinfo : EIATTR_KPARAM_INFO
	.align		4
.L_1590:
        /*004c*/ 	.byte	0x04, 0x17
        /*004e*/ 	.short	(.L_1592 - .L_1591)
.L_1591:
        /*0050*/ 	.word	0x00000000
        /*0054*/ 	.short	0x0000
        /*0056*/ 	.short	0x0000
        /*0058*/ 	.byte	0x00, 0xf0, 0x21, 0x00


	//----- nvinfo : EIATTR_MAXREG_COUNT
	.align		4
.L_1592:
        /*005c*/ 	.byte	0x03, 0x1b
        /*005e*/ 	.short	0x0040


	//----- nvinfo : EIATTR_NUM_BARRIERS
	.align		4
        /*0060*/ 	.byte	0x02, 0x4c
        /*0062*/ 	.byte	0x01
	.zero		1


	//----- nvinfo : EIATTR_MERCURY_ISA_VERSION
	.align		4
        /*0064*/ 	.byte	0x03, 0x5f
        /*0066*/ 	.short	0x0000


	//----- nvinfo : EIATTR_EXIT_INSTR_OFFSETS
	.align		4
        /*0068*/ 	.byte	0x04, 0x1c
        /*006a*/ 	.short	(.L_1594 - .L_1593)


	//   ....[0]....
.L_1593:
        /*006c*/ 	.word	0x00000810


	//   ....[1]....
        /*0070*/ 	.word	0x00004680


	//----- nvinfo : EIATTR_MAX_THREADS
	.align		4
.L_1594:
        /*0074*/ 	.byte	0x04, 0x05
        /*0076*/ 	.short	(.L_1596 - .L_1595)
.L_1595:
        /*0078*/ 	.word	0x00000100
        /*007c*/ 	.word	0x00000001
        /*0080*/ 	.word	0x00000001


	//----- nvinfo : EIATTR_CRS_STACK_SIZE
	.align		4
.L_1596:
        /*0084*/ 	.byte	0x04, 0x1e
        /*0086*/ 	.short	(.L_1598 - .L_1597)
.L_1597:
        /*0088*/ 	.word	0x00000000
.L_1598:


//--------------------- .nv.info._ZN2at6native60_GLOBAL__N__fdc43544_27_DistributionRandomKernel_cu_f88cee4443distribution_elementwise_grid_stride_kernelIjLi4EZZZNS0_9templates4cuda13random_kernelIPNS_17CUDAGeneratorImplEEEvRNS_18TensorIteratorBaseET_ENKUlvE_clEvENKUlvE0_clEvEUlP24curandStatePhilox4_32_10E0_ZNS1_27distribution_nullary_kernelIaj5uint4S7_SF_ZZZS5_IS7_EvS9_SA_ENKSB_clEvENKSC_clEvEUljE_EEvS9_T2_RKT3_T4_EUlijE_EEvlNS_15PhiloxCudaStateET1_SJ_ --------------------------
	.section	.nv.info._ZN2at6native60_GLOBAL__N__fdc43544_27_DistributionRandomKernel_cu_f88cee4443distribution_elementwise_grid_stride_kernelIjLi4EZZZNS0_9templates4cuda13random_kernelIPNS_17CUDAGeneratorImplEEEvRNS_18TensorIteratorBaseET_ENKUlvE_clEvENKUlvE0_clEvEUlP24curandStatePhilox4_32_10E0_ZNS1_27distribution_nullary_kernelIaj5uint4S7_SF_ZZZS5_IS7_EvS9_SA_ENKSB_clEvENKSC_clEvEUljE_EEvS9_T2_RKT3_T4_EUlijE_EEvlNS_15PhiloxCudaStateET1_SJ_,"",@"SHT_CUDA_INFO"
	.sectionflags	@""
	.align	4


	//----- nvinfo : EIATTR_CUDA_API_VERSION
	.align		4
        /*0000*/ 	.byte	0x04, 0x37
        /*0002*/ 	.short	(.L_1600 - .L_1599)
.L_1599:
        /*0004*/ 	.word	0x00000082


	//----- nvinfo : EIATTR_SW2861232_WAR
	.align		4
.L_1600:
        /*0008*/ 	.byte	0x01, 0x35
	.zero		2


	//----- nvinfo : EIATTR_PARAM_CBANK
	.align		4
        /*000c*/ 	.byte	0x04, 0x0a
        /*000e*/ 	.short	(.L_1602 - .L_1601)
	.align		4
.L_1601:
        /*0010*/ 	.word	index@(.nv.constant0._ZN2at6native60_GLOBAL__N__fdc43544_27_DistributionRandomKernel_cu_f88cee4443distribution_elementwise_grid_stride_kernelIjLi4EZZZNS0_9templates4cuda13random_kernelIPNS_17CUDAGeneratorImplEEEvRNS_18TensorIteratorBaseET_ENKUlvE_clEvENKUlvE0_clEvEUlP24curandStatePhilox4_32_10E0_ZNS1_27distribution_nullary_kernelIaj5uint4S7_SF_ZZZS5_IS7_EvS9_SA_ENKSB_clEvENKSC_clEvEUljE_EEvS9_T2_RKT3_T4_EUlijE_EEvlNS_15PhiloxCudaStateET1_SJ_)
        /*0014*/ 	.short	0x0160
        /*0016*/ 	.short	0x0038


	//----- nvinfo : EIATTR_CBANK_PARAM_SIZE
	.align		4
.L_1602:
        /*0018*/ 	.byte	0x03, 0x19
        /*001a*/ 	.short	0x0038


	//----- nvinfo : EIATTR_KPARAM_INFO
	.align		4
        /*001c*/ 	.byte	0x04, 0x17
        /*001e*/ 	.short	(.L_1604 - .L_1603)
.L_1603:
        /*0020*/ 	.word	0x00000000
        /*0024*/ 	.short	0x0003
        /*0026*/ 	.short	0x0028
        /*0028*/ 	.byte	0x00, 0xf0, 0x41, 0x00


	//----- nvinfo : EIATTR_KPARAM_INFO
	.align		4
.L_1604:
        /*002c*/ 	.byte	0x04, 0x17
        /*002e*/ 	.short	(.L_1606 - .L_1605)
.L_1605:
        /*0030*/ 	.word	0x00000000
        /*0034*/ 	.short	0x0002
        /*0036*/ 	.short	0x0020
        /*0038*/ 	.byte	0x00, 0xf0, 0x05, 0x00


	//----- nvinfo : EIATTR_KPARAM_INFO
	.align		4
.L_1606:
        /*003c*/ 	.byte	0x04, 0x17
        /*003e*/ 	.short	(.L_1608 - .L_1607)
.L_1607:
        /*0040*/ 	.word	0x00000000
        /*0044*/ 	.short	0x0001
        /*0046*/ 	.short	0x0008
        /*0048*/ 	.byte	0x00, 0xf0, 0x61, 0x00


	//----- nvinfo : EIATTR_KPARAM_INFO
	.align		4
.L_1608:
        /*004c*/ 	.byte	0x04, 0x17
        /*004e*/ 	.short	(.L_1610 - .L_1609)
.L_1609:
        /*0050*/ 	.word	0x00000000
        /*0054*/ 	.short	0x0000
        /*0056*/ 	.short	0x0000
        /*0058*/ 	.byte	0x00, 0xf0, 0x21, 0x00


	//----- nvinfo : EIATTR_MAXREG_COUNT
	.align		4
.L_1610:
        /*005c*/ 	.byte	0x03, 0x1b
        /*005e*/ 	.short	0x0040


	//----- nvinfo : EIATTR_NUM_BARRIERS
	.align		4
        /*0060*/ 	.byte	0x02, 0x4c
        /*0062*/ 	.byte	0x01
	.zero		1


	//----- nvinfo : EIATTR_MERCURY_ISA_VERSION
	.align		4
        /*0064*/ 	.byte	0x03, 0x5f
        /*0066*/ 	.short	0x0000


	//----- nvinfo : EIATTR_EXIT_INSTR_OFFSETS
	.align		4
        /*0068*/ 	.byte	0x04, 0x1c
        /*006a*/ 	.short	(.L_1612 - .L_1611)


	//   ....[0]....
.L_1611:
        /*006c*/ 	.word	0x00000820


	//   ....[1]....
        /*0070*/ 	.word	0x00001040


	//----- nvinfo : EIATTR_MAX_THREADS
	.align		4
.L_1612:
        /*0074*/ 	.byte	0x04, 0x05
        /*0076*/ 	.short	(.L_1614 - .L_1613)
.L_1613:
        /*0078*/ 	.word	0x00000100
        /*007c*/ 	.word	0x00000001
        /*0080*/ 	.word	0x00000001


	//----- nvinfo : EIATTR_CRS_STACK_SIZE
	.align		4
.L_1614:
        /*0084*/ 	.byte	0x04, 0x1e
        /*0086*/ 	.short	(.L_1616 - .L_1615)
.L_1615:
        /*0088*/ 	.word	0x00000000
.L_1616:


//--------------------- .nv.info._ZN2at6native60_GLOBAL__N__fdc43544_27_DistributionRandomKernel_cu_f88cee4443distribution_elementwise_grid_stride_kernelImLi2EZZZNS0_9templates4cuda13random_kernelIPNS_17CUDAGeneratorImplEEEvRNS_18TensorIteratorBaseET_ENKUlvE_clEvENKUlvE0_clEvEUlP24curandStatePhilox4_32_10E_ZNS1_27distribution_nullary_kernelIam10ulonglong2S7_SF_ZZZS5_IS7_EvS9_SA_ENKSB_clEvENKSC_clEvEUlmE_EEvS9_T2_RKT3_T4_EUlimE0_EEvlNS_15PhiloxCudaStateET1_SJ_ --------------------------
	.section	.nv.info._ZN2at6native60_GLOBAL__N__fdc43544_27_DistributionRandomKernel_cu_f88cee4443distribution_elementwise_grid_stride_kernelImLi2EZZZNS0_9templates4cuda13random_kernelIPNS_17CUDAGeneratorImplEEEvRNS_18TensorIteratorBaseET_ENKUlvE_clEvENKUlvE0_clEvEUlP24curandStatePhilox4_32_10E_ZNS1_27distribution_nullary_kernelIam10ulonglong2S7_SF_ZZZS5_IS7_EvS9_SA_ENKSB_clEvENKSC_clEvEUlmE_EEvS9_T2_RKT3_T4_EUlimE0_EEvlNS_15PhiloxCudaStateET1_SJ_,"",@"SHT_CUDA_INFO"
	.sectionflags	@""
	.align	4


	//----- nvinfo : EIATTR_CUDA_API_VERSION
	.align		4
        /*0000*/ 	.byte	0x04, 0x37
        /*0002*/ 	.short	(.L_1618 - .L_1617)
.L_1617:
        /*0004*/ 	.word	0x00000082


	//----- nvinfo : EIATTR_SW2861232_WAR
	.align		4
.L_1618:
        /*0008*/ 	.byte	0x01, 0x35
	.zero		2


	//----- nvinfo : EIATTR_PARAM_CBANK
	.align		4
        /*000c*/ 	.byte	0x04, 0x0a
        /*000e*/ 	.short	(.L_1620 - .L_1619)
	.align		4
.L_1619:
        /*0010*/ 	.word	index@(.nv.constant0._ZN2at6native60_GLOBAL__N__fdc43544_27_DistributionRandomKernel_cu_f88cee4443distribution_elementwise_grid_stride_kernelImLi2EZZZNS0_9templates4cuda13random_kernelIPNS_17CUDAGeneratorImplEEEvRNS_18TensorIteratorBaseET_ENKUlvE_clEvENKUlvE0_clEvEUlP24curandStatePhilox4_32_10E_ZNS1_27distribution_nullary_kernelIam10ulonglong2S7_SF_ZZZS5_IS7_EvS9_SA_ENKSB_clEvENKSC_clEvEUlmE_EEvS9_T2_RKT3_T4_EUlimE0_EEvlNS_15PhiloxCudaStateET1_SJ_)
        /*0014*/ 	.short	0x0160
        /*0016*/ 	.short	0x01d0


	//----- nvinfo : EIATTR_CBANK_PARAM_SIZE
	.align		4
.L_1620:
        /*0018*/ 	.byte	0x03, 0x19
        /*001a*/ 	.short	0x01d0


	//----- nvinfo : EIATTR_KPARAM_INFO
	.align		4
        /*001c*/ 	.byte	0x04, 0x17
        /*001e*/ 	.short	(.L_1622 - .L_1621)
.L_1621:
        /*0020*/ 	.word	0x00000000
        /*0024*/ 	.short	0x0003
        /*0026*/ 	.short	0x0028
        /*0028*/ 	.byte	0x00, 0xf0, 0xa1, 0x06


	//----- nvinfo : EIATTR_KPARAM_INFO
	.align		4
.L_1622:
        /*002c*/ 	.byte	0x04, 0x17
        /*002e*/ 	.short	(.L_1624 - .L_1623)
.L_1623:
        /*0030*/ 	.word	0x00000000
        /*0034*/ 	.short	0x0002
        /*0036*/ 	.short	0x0020
        /*0038*/ 	.byte	0x00, 0xf0, 0x05, 0x00


	//----- nvinfo : EIATTR_KPARAM_INFO
	.align		4
.L_1624:
        /*003c*/ 	.byte	0x04, 0x17
        /*003e*/ 	.short	(.L_1626 - .L_1625)
.L_1625:
        /*0040*/ 	.word	0x00000000
        /*0044*/ 	.short	0x0001
        /*0046*/ 	.short	0x0008
        /*0048*/ 	.byte	0x00, 0xf0, 0x61, 0x00


	//----- nvinfo : EIATTR_KPARAM_INFO
	.align		4
.L_1626:
        /*004c*/ 	.byte	0x04, 0x17
        /*004e*/ 	.short	(.L_1628 - .L_1627)
.L_1627:
        /*0050*/ 	.word	0x00000000
        /*0054*/ 	.short	0x0000
        /*0056*/ 	.short	0x0000
        /*0058*/ 	.byte	0x00, 0xf0, 0x21, 0x00


	//----- nvinfo : EIATTR_MAXREG_COUNT
	.align		4
.L_1628:
        /*005c*/ 	.byte	0x03, 0x1b
        /*005e*/ 	.short	0x0040


	//----- nvinfo : EIATTR_NUM_BARRIERS
	.align		4
        /*0060*/ 	.byte	0x02, 0x4c
        /*0062*/ 	.byte	0x01
	.zero		1


	//----- nvinfo : EIATTR_MERCURY_ISA_VERSION
	.align		4
        /*0064*/ 	.byte	0x03, 0x5f
        /*0066*/ 	.short	0x0000


	//----- nvinfo : EIATTR_EXIT_INSTR_OFFSETS
	.align		4
        /*0068*/ 	.byte	0x04, 0x1c
        /*006a*/ 	.short	(.L_1630 - .L_1629)


	//   ....[0]....
.L_1629:
        /*006c*/ 	.word	0x000007e0


	//   ....[1]....
        /*0070*/ 	.word	0x00002ae0


	//----- nvinfo : EIATTR_MAX_THREADS
	.align		4
.L_1630:
        /*0074*/ 	.byte	0x04, 0x05
        /*0076*/ 	.short	(.L_1632 - .L_1631)
.L_1631:
        /*0078*/ 	.word	0x00000100
        /*007c*/ 	.word	0x00000001
        /*0080*/ 	.word	0x00000001


	//----- nvinfo : EIATTR_CRS_STACK_SIZE
	.align		4
.L_1632:
        /*0084*/ 	.byte	0x04, 0x1e
        /*0086*/ 	.short	(.L_1634 - .L_1633)
.L_1633:
        /*0088*/ 	.word	0x00000000
.L_1634:


//--------------------- .nv.info._ZN2at6native60_GLOBAL__N__fdc43544_27_DistributionRandomKernel_cu_f88cee4443distribution_elementwise_grid_stride_kernelImLi2EZZZNS0_9templates4cuda13random_kernelIPNS_17CUDAGeneratorImplEEEvRNS_18TensorIteratorBaseET_ENKUlvE_clEvENKUlvE0_clEvEUlP24curandStatePhilox4_32_10E_ZNS1_27distribution_nullary_kernelIam10ulonglong2S7_SF_ZZZS5_IS7_EvS9_SA_ENKSB_clEvENKSC_clEvEUlmE_EEvS9_T2_RKT3_T4_EUlimE_EEvlNS_15PhiloxCudaStateET1_SJ_ --------------------------
	.section	.nv.info._ZN2at6native60_GLOBAL__N__fdc43544_27_DistributionRandomKernel_cu_f88cee4443distribution_elementwise_grid_stride_kernelImLi2EZZZNS0_9templates4cuda13random_kernelIPNS_17CUDAGeneratorImplEEEvRNS_18TensorIteratorBaseET_ENKUlvE_clEvENKUlvE0_clEvEUlP24curandStatePhilox4_32_10E_ZNS1_27distribution_nullary_kernelIam10ulonglong2S7_SF_ZZZS5_IS7_EvS9_SA_ENKSB_clEvENKSC_clEvEUlmE_EEvS9_T2_RKT3_T4_EUlimE_EEvlNS_15PhiloxCudaStateET1_SJ_,"",@"SHT_CUDA_INFO"
	.sectionflags	@""
	.align	4


	//----- nvinfo : EIATTR_CUDA_API_VERSION
	.align		4
        /*0000*/ 	.byte	0x04, 0x37
        /*0002*/ 	.short	(.L_1636 - .L_1635)
.L_1635:
        /*0004*/ 	.word	0x00000082


	//----- nvinfo : EIATTR_SW2861232_WAR
	.align		4
.L_1636:
        /*0008*/ 	.byte	0x01, 0x35
	.zero		2


	//----- nvinfo : EIATTR_PARAM_CBANK
	.align		4
        /*000c*/ 	.byte	0x04, 0x0a
        /*000e*/ 	.short	(.L_1638 - .L_1637)
	.align		4
.L_1637:
        /*0010*/ 	.word	index@(.nv.constant0._ZN2at6native60_GLOBAL__N__fdc43544_27_DistributionRandomKernel_cu_f88cee4443distribution_elementwise_grid_stride_kernelImLi2EZZZNS0_9templates4cuda13random_kernelIPNS_17CUDAGeneratorImplEEEvRNS_18TensorIteratorBaseET_ENKUlvE_clEvENKUlvE0_clEvEUlP24curandStatePhilox4_32_10E_ZNS1_27distribution_nullary_kernelIam10ulonglong2S7_SF_ZZZS5_IS7_EvS9_SA_ENKSB_clEvENKSC_clEvEUlmE_EEvS9_T2_RKT3_T4_EUlimE_EEvlNS_15PhiloxCudaStateET1_SJ_)
        /*0014*/ 	.short	0x0160
        /*0016*/ 	.short	0x0038


	//----- nvinfo : EIATTR_CBANK_PARAM_SIZE
	.align		4
.L_1638:
        /*0018*/ 	.byte	0x03, 0x19
        /*001a*/ 	.short	0x0038


	//----- nvinfo : EIATTR_KPARAM_INFO
	.align		4
        /*001c*/ 	.byte	0x04, 0x17
        /*001e*/ 	.short	(.L_1640 - .L_1639)
.L_1639:
        /*0020*/ 	.word	0x00000000
        /*0024*/ 	.short	0x0003
        /*0026*/ 	.short	0x0028
        /*0028*/ 	.byte	0x00, 0xf0, 0x41, 0x00


	//----- nvinfo : EIATTR_KPARAM_INFO
	.align		4
.L_1640:
        /*002c*/ 	.byte	0x04, 0x17
        /*002e*/ 	.short	(.L_1642 - .L_1641)
.L_1641:
        /*0030*/ 	.word	0x00000000
        /*0034*/ 	.short	0x0002
        /*0036*/ 	.short	0x0020
        /*0038*/ 	.byte	0x00, 0xf0, 0x05, 0x00


	//----- nvinfo : EIATTR_KPARAM_INFO
	.align		4
.L_1642:
        /*003c*/ 	.byte	0x04, 0x17
        /*003e*/ 	.short	(.L_1644 - .L_1643)
.L_1643:
        /*0040*/ 	.word	0x00000000
        /*0044*/ 	.short	0x0001
        /*0046*/ 	.short	0x0008
        /*0048*/ 	.byte	0x00, 0xf0, 0x61, 0x00


	//----- nvinfo : EIATTR_KPARAM_INFO
	.align		4
.L_1644:
        /*004c*/ 	.byte	0x04, 0x17
        /*004e*/ 	.short	(.L_1646 - .L_1645)
.L_1645:
        /*0050*/ 	.word	0x00000000
        /*0054*/ 	.short	0x0000
        /*0056*/ 	.short	0x0000
        /*0058*/ 	.byte	0x00, 0xf0, 0x21, 0x00


	//----- nvinfo : EIATTR_MAXREG_COUNT
	.align		4
.L_1646:
        /*005c*/ 	.byte	0x03, 0x1b
        /*005e*/ 	.short	0x0040


	//----- nvinfo : EIATTR_NUM_BARRIERS
	.align		4
        /*0060*/ 	.byte	0x02, 0x4c
        /*0062*/ 	.byte	0x01
	.zero		1


	//----- nvinfo : EIATTR_MERCURY_ISA_VERSION
	.align		4
        /*0064*/ 	.byte	0x03, 0x5f
        /*0066*/ 	.short	0x0000


	//----- nvinfo : EIATTR_EXIT_INSTR_OFFSETS
	.align		4
        /*0068*/ 	.byte	0x04, 0x1c
        /*006a*/ 	.short	(.L_1648 - .L_1647)


	//   ....[0]....
.L_1647:
        /*006c*/ 	.word	0x00000800


	//   ....[1]....
        /*0070*/ 	.word	0x00000e30


	//----- nvinfo : EIATTR_MAX_THREADS
	.align		4
.L_1648:
        /*0074*/ 	.byte	0x04, 0x05
        /*0076*/ 	.short	(.L_1650 - .L_1649)
.L_1649:
        /*0078*/ 	.word	0x00000100
        /*007c*/ 	.word	0x00000001
        /*0080*/ 	.word	0x00000001


	//----- nvinfo : EIATTR_CRS_STACK_SIZE
	.align		4
.L_1650:
        /*0084*/ 	.byte	0x04, 0x1e
        /*0086*/ 	.short	(.L_1652 - .L_1651)
.L_1651:
        /*0088*/ 	.word	0x00000000
.L_1652:


//--------------------- .nv.info._ZN2at6native60_GLOBAL__N__fdc43544_27_DistributionRandomKernel_cu_f88cee4443distribution_elementwise_grid_stride_kernelIjLi4EZZZNS0_9templates4cuda13random_kernelIPNS_17CUDAGeneratorImplEEEvRNS_18TensorIteratorBaseET_ENKUlvE_clEvENKUlvE_clEvEUlP24curandStatePhilox4_32_10E0_ZNS1_27distribution_nullary_kernelIhj5uint4S7_SF_ZZZS5_IS7_EvS9_SA_ENKSB_clEvENKSC_clEvEUljE_EEvS9_T2_RKT3_T4_EUlijE0_EEvlNS_15PhiloxCudaStateET1_SJ_ --------------------------
	.section	.nv.info._ZN2at6native60_GLOBAL__N__fdc43544_27_DistributionRandomKernel_cu_f88cee4443distribution_elementwise_grid_stride_kernelIjLi4EZZZNS0_9templates4cuda13random_kernelIPNS_17CUDAGeneratorImplEEEvRNS_18TensorIteratorBaseET_ENKUlvE_clEvENKUlvE_clEvEUlP24curandStatePhilox4_32_10E0_ZNS1_27distribution_nullary_kernelIhj5uint4S7_SF_ZZZS5_IS7_EvS9_SA_ENKSB_clEvENKSC_clEvEUljE_EEvS9_T2_RKT3_T4_EUlijE0_EEvlNS_15PhiloxCudaStateET1_SJ_,"",@"SHT_CUDA_INFO"
	.sectionflags	@""
	.align	4


	//----- nvinfo : EIATTR_CUDA_API_VERSION
	.align		4
        /*0000*/ 	.byte	0x04, 0x37
        /*0002*/ 	.short	(.L_1654 - .L_1653)
.L_1653:
        /*0004*/ 	.word	0x00000082


	//----- nvinfo : EIATTR_SW2861232_WAR
	.align		4
.L_1654:
        /*0008*/ 	.byte	0x01, 0x35
	.zero		2


	//----- nvinfo : EIATTR_PARAM_CBANK
	.align		4
        /*000c*/ 	.byte	0x04, 0x0a
        /*000e*/ 	.short	(.L_1656 - .L_1655)
	.align		4
.L_1655:
        /*0010*/ 	.word	index@(.nv.constant0._ZN2at6native60_GLOBAL__N__fdc43544_27_DistributionRandomKernel_cu_f88cee4443distribution_elementwise_grid_stride_kernelIjLi4EZZZNS0_9templates4cuda13random_kernelIPNS_17CUDAGeneratorImplEEEvRNS_18TensorIteratorBaseET_ENKUlvE_clEvENKUlvE_clEvEUlP24curandStatePhilox4_32_10E0_ZNS1_27distribution_nullary_kernelIhj5uint4S7_SF_ZZZS5_IS7_EvS9_SA_ENKSB_clEvENKSC_clEvEUljE_EEvS9_T2_RKT3_T4_EUlijE0_EEvlNS_15PhiloxCudaStateET1_SJ_)
        /*0014*/ 	.short	0x0160
        /*0016*/ 	.short	0x01d0


	//----- nvinfo : EIATTR_CBANK_PARAM_SIZE
	.align		4
.L_1656:
        /*0018*/ 	.byte	0x03, 0x19
        /*001a*/ 	.short	0x01d0


	//----- nvinfo : EIATTR_KPARAM_INFO
	.align		4
        /*001c*/ 	.byte	0x04, 0x17
        /*001e*/ 	.short	(.L_1658 - .L_1657)
.L_1657:
        /*0020*/ 	.word	0x00000000
        /*0024*/ 	.short	0x0003
        /*0026*/ 	.short	0x0028
        /*0028*/ 	.byte	0x00, 0xf0, 0xa1, 0x06


	//----- nvinfo : EIATTR_KPARAM_INFO
	.align		4
.L_1658:
        /*002c*/ 	.byte	0x04, 0x17
        /*002e*/ 	.short	(.L_1660 - .L_1659)
.L_1659:
        /*0030*/ 	.word	0x00000000
        /*0034*/ 	.short	0x0002
        /*0036*/ 	.short	0x0020
        /*0038*/ 	.byte	0x00, 0xf0, 0x05, 0x00


	//----- nvinfo : EIATTR_KPARAM_INFO
	.align		4
.L_1660:
        /*003c*/ 	.byte	0x04, 0x17
        /*003e*/ 	.short	(.L_1662 - .L_1661)
.L_1661:
        /*0040*/ 	.word	0x00000000
        /*0044*/ 	.short	0x0001
        /*0046*/ 	.short	0x0008
        /*0048*/ 	.byte	0x00, 0xf0, 0x61, 0x00


	//----- nvinfo : EIATTR_KPARAM_INFO
	.align		4
.L_1662:
        /*004c*/ 	.byte	0x04, 0x17
        /*004e*/ 	.short	(.L_1664 - .L_1663)
.L_1663:
        /*0050*/ 	.word	0x00000000
        /*0054*/ 	.short	0x0000
        /*0056*/ 	.short	0x0000
        /*0058*/ 	.byte	0x00, 0xf0, 0x21, 0x00


	//----- nvinfo : EIATTR_MAXREG_COUNT
	.align		4
.L_1664:
        /*005c*/ 	.byte	0x03, 0x1b
        /*005e*/ 	.short	0x0040


	//----- nvinfo : EIATTR_NUM_BARRIERS
	.align		4
        /*0060*/ 	.byte	0x02, 0x4c
        /*0062*/ 	.byte	0x01
	.zero		1


	//----- nvinfo : EIATTR_MERCURY_ISA_VERSION
	.align		4
        /*0064*/ 	.byte	0x03, 0x5f
        /*0066*/ 	.short	0x0000


	//----- nvinfo : EIATTR_EXIT_INSTR_OFFSETS
	.align		4
        /*0068*/ 	.byte	0x04, 0x1c
        /*006a*/ 	.short	(.L_1666 - .L_1665)


	//   ....[0]....
.L_1665:
        /*006c*/ 	.word	0x00000810


	//   ....[1]....
        /*0070*/ 	.word	0x00004640


	//----- nvinfo : EIATTR_MAX_THREADS
	.align		4
.L_1666:
        /*0074*/ 	.byte	0x04, 0x05
        /*0076*/ 	.short	(.L_1668 - .L_1667)
.L_1667:
        /*0078*/ 	.word	0x00000100
        /*007c*/ 	.word	0x00000001
        /*0080*/ 	.word	0x00000001


	//----- nvinfo : EIATTR_CRS_STACK_SIZE
	.align		4
.L_1668:
        /*0084*/ 	.byte	0x04, 0x1e
        /*0086*/ 	.short	(.L_1670 - .L_1669)
.L_1669:
        /*0088*/ 	.word	0x00000000
.L_1670:


//--------------------- .nv.info._ZN2at6native60_GLOBAL__N__fdc43544_27_DistributionRandomKernel_cu_f88cee4443distribution_elementwise_grid_stride_kernelIjLi4EZZZNS0_9templates4cuda13random_kernelIPNS_17CUDAGeneratorImplEEEvRNS_18TensorIteratorBaseET_ENKUlvE_clEvENKUlvE_clEvEUlP24curandStatePhilox4_32_10E0_ZNS1_27distribution_nullary_kernelIhj5uint4S7_SF_ZZZS5_IS7_EvS9_SA_ENKSB_clEvENKSC_clEvEUljE_EEvS9_T2_RKT3_T4_EUlijE_EEvlNS_15PhiloxCudaStateET1_SJ_ --------------------------
	.section	.nv.info._ZN2at6native60_GLOBAL__N__fdc43544_27_DistributionRandomKernel_cu_f88cee4443distribution_elementwise_grid_stride_kernelIjLi4EZZZNS0_9templates4cuda13random_kernelIPNS_17CUDAGeneratorImplEEEvRNS_18TensorIteratorBaseET_ENKUlvE_clEvENKUlvE_clEvEUlP24curandStatePhilox4_32_10E0_ZNS1_27distribution_nullary_kernelIhj5uint4S7_SF_ZZZS5_IS7_EvS9_SA_ENKSB_clEvENKSC_clEvEUljE_EEvS9_T2_RKT3_T4_EUlijE_EEvlNS_15PhiloxCudaStateET1_SJ_,"",@"SHT_CUDA_INFO"
	.sectionflags	@""
	.align	4


	//----- nvinfo : EIATTR_CUDA_API_VERSION
	.align		4
        /*0000*/ 	.byte	0x04, 0x37
        /*0002*/ 	.short	(.L_1672 - .L_1671)
.L_1671:
        /*0004*/ 	.word	0x00000082


	//----- nvinfo : EIATTR_SW2861232_WAR
	.align		4
.L_1672:
        /*0008*/ 	.byte	0x01, 0x35
	.zero		2


	//----- nvinfo : EIATTR_PARAM_CBANK
	.align		4
        /*000c*/ 	.byte	0x04, 0x0a
        /*000e*/ 	.short	(.L_1674 - .L_1673)
	.align		4
.L_1673:
        /*0010*/ 	.word	index@(.nv.constant0._ZN2at6native60_GLOBAL__N__fdc43544_27_DistributionRandomKernel_cu_f88cee4443distribution_elementwise_grid_stride_kernelIjLi4EZZZNS0_9templates4cuda13random_kernelIPNS_17CUDAGeneratorImplEEEvRNS_18TensorIteratorBaseET_ENKUlvE_clEvENKUlvE_clEvEUlP24curandStatePhilox4_32_10E0_ZNS1_27distribution_nullary_kernelIhj5uint4S7_SF_ZZZS5_IS7_EvS9_SA_ENKSB_clEvENKSC_clEvEUljE_EEvS9_T2_RKT3_T4_EUlijE_EEvlNS_15PhiloxCudaStateET1_SJ_)
        /*0014*/ 	.short	0x0160
        /*0016*/ 	.short	0x0038


	//----- nvinfo : EIATTR_CBANK_PARAM_SIZE
	.align		4
.L_1674:
        /*0018*/ 	.byte	0x03, 0x19
        /*001a*/ 	.short	0x0038


	//----- nvinfo : EIATTR_KPARAM_INFO
	.align		4
        /*001c*/ 	.byte	0x04, 0x17
        /*001e*/ 	.short	(.L_1676 - .L_1675)
.L_1675:
        /*0020*/ 	.word	0x00000000
        /*0024*/ 	.short	0x0003
        /*0026*/ 	.short	0x0028
        /*0028*/ 	.byte	0x00, 0xf0, 0x41, 0x00


	//----- nvinfo : EIATTR_KPARAM_INFO
	.align		4
.L_1676:
        /*002c*/ 	.byte	0x04, 0x17
        /*002e*/ 	.short	(.L_1678 - .L_1677)
.L_1677:
        /*0030*/ 	.word	0x00000000
        /*0034*/ 	.short	0x0002
        /*0036*/ 	.short	0x0020
        /*0038*/ 	.byte	0x00, 0xf0, 0x05, 0x00


	//----- nvinfo : EIATTR_KPARAM_INFO
	.align		4
.L_1678:
        /*003c*/ 	.byte	0x04, 0x17
        /*003e*/ 	.short	(.L_1680 - .L_1679)
.L_1679:
        /*0040*/ 	.word	0x00000000
        /*0044*/ 	.short	0x0001
        /*0046*/ 	.short	0x0008
        /*0048*/ 	.byte	0x00, 0xf0, 0x61, 0x00


	//----- nvinfo : EIATTR_KPARAM_INFO
	.align		4
.L_1680:
        /*004c*/ 	.byte	0x04, 0x17
        /*004e*/ 	.short	(.L_1682 - .L_1681)
.L_1681:
        /*0050*/ 	.word	0x00000000
        /*0054*/ 	.short	0x0000
        /*0056*/ 	.short	0x0000
        /*0058*/ 	.byte	0x00, 0xf0, 0x21, 0x00


	//----- nvinfo : EIATTR_MAXREG_COUNT
	.align		4
.L_1682:
        /*005c*/ 	.byte	0x03, 0x1b
        /*005e*/ 	.short	0x0040


	//----- nvinfo : EIATTR_NUM_BARRIERS
	.align		4
        /*0060*/ 	.byte	0x02, 0x4c
        /*0062*/ 	.byte	0x01
	.zero		1


	//----- nvinfo : EIATTR_MERCURY_ISA_VERSION
	.align		4
        /*0064*/ 	.byte	0x03, 0x5f
        /*0066*/ 	.short	0x0000


	//----- nvinfo : EIATTR_EXIT_INSTR_OFFSETS
	.align		4
        /*0068*/ 	.byte	0x04, 0x1c
        /*006a*/ 	.short	(.L_1684 - .L_1683)


	//   ....[0]....
.L_1683:
        /*006c*/ 	.word	0x00000820


	//   ....[1]....
        /*0070*/ 	.word	0x00001000


	//----- nvinfo : EIATTR_MAX_THREADS
	.align		4
.L_1684:
        /*0074*/ 	.byte	0x04, 0x05
        /*0076*/ 	.short	(.L_1686 - .L_1685)
.L_1685:
        /*0078*/ 	.word	0x00000100
        /*007c*/ 	.word	0x00000001
        /*0080*/ 	.word	0x00000001


	//----- nvinfo : EIATTR_CRS_STACK_SIZE
	.align		4
.L_1686:
        /*0084*/ 	.byte	0x04, 0x1e
        /*0086*/ 	.short	(.L_1688 - .L_1687)
.L_1687:
        /*0088*/ 	.word	0x00000000
.L_1688:


//--------------------- .nv.info._ZN2at6native60_GLOBAL__N__fdc43544_27_DistributionRandomKernel_cu_f88cee4443distribution_elementwise_grid_stride_kernelImLi2EZZZNS0_9templates4cuda13random_kernelIPNS_17CUDAGeneratorImplEEEvRNS_18TensorIteratorBaseET_ENKUlvE_clEvENKUlvE_clEvEUlP24curandStatePhilox4_32_10E_ZNS1_27distribution_nullary_kernelIhm10ulonglong2S7_SF_ZZZS5_IS7_EvS9_SA_ENKSB_clEvENKSC_clEvEUlmE_EEvS9_T2_RKT3_T4_EUlimE0_EEvlNS_15PhiloxCudaStateET1_SJ_ --------------------------
	.section	.nv.info._ZN2at6native60_GLOBAL__N__fdc43544_27_DistributionRandomKernel_cu_f88cee4443distribution_elementwise_grid_stride_kernelImLi2EZZZNS0_9templates4cuda13random_kernelIPNS_17CUDAGeneratorImplEEEvRNS_18TensorIteratorBaseET_ENKUlvE_clEvENKUlvE_clEvEUlP24curandStatePhilox4_32_10E_ZNS1_27distribution_nullary_kernelIhm10ulonglong2S7_SF_ZZZS5_IS7_EvS9_SA_ENKSB_clEvENKSC_clEvEUlmE_EEvS9_T2_RKT3_T4_EUlimE0_EEvlNS_15PhiloxCudaStateET1_SJ_,"",@"SHT_CUDA_INFO"
	.sectionflags	@""
	.align	4


	//----- nvinfo : EIATTR_CUDA_API_VERSION
	.align		4
        /*0000*/ 	.byte	0x04, 0x37
        /*0002*/ 	.short	(.L_1690 - .L_1689)
.L_1689:
        /*0004*/ 	.word	0x00000082


	//----- nvinfo : EIATTR_SW2861232_WAR
	.align		4
.L_1690:
        /*0008*/ 	.byte	0x01, 0x35
	.zero		2


	//----- nvinfo : EIATTR_PARAM_CBANK
	.align		4
        /*000c*/ 	.byte	0x04, 0x0a
        /*000e*/ 	.short	(.L_1692 - .L_1691)
	.align		4
.L_1691:
        /*0010*/ 	.word	index@(.nv.constant0._ZN2at6native60_GLOBAL__N__fdc43544_27_DistributionRandomKernel_cu_f88cee4443distribution_elementwise_grid_stride_kernelImLi2EZZZNS0_9templates4cuda13random_kernelIPNS_17CUDAGeneratorImplEEEvRNS_18TensorIteratorBaseET_ENKUlvE_clEvENKUlvE_clEvEUlP24curandStatePhilox4_32_10E_ZNS1_27distribution_nullary_kernelIhm10ulonglong2S7_SF_ZZZS5_IS7_EvS9_SA_ENKSB_clEvENKSC_clEvEUlmE_EEvS9_T2_RKT3_T4_EUlimE0_EEvlNS_15PhiloxCudaStateET1_SJ_)
        /*0014*/ 	.short	0x0160
        /*0016*/ 	.short	0x01d0


	//----- nvinfo : EIATTR_CBANK_PARAM_SIZE
	.align		4
.L_1692:
        /*0018*/ 	.byte	0x03, 0x19
        /*001a*/ 	.short	0x01d0


	//----- nvinfo : EIATTR_KPARAM_INFO
	.align		4
        /*001c*/ 	.byte	0x04, 0x17
        /*001e*/ 	.short	(.L_1694 - .L_1693)
.L_1693:
        /*0020*/ 	.word	0x00000000
        /*0024*/ 	.short	0x0003
        /*0026*/ 	.short	0x0028
        /*0028*/ 	.byte	0x00, 0xf0, 0xa1, 0x06


	//----- nvinfo : EIATTR_KPARAM_INFO
	.align		4
.L_1694:
        /*002c*/ 	.byte	0x04, 0x17
        /*002e*/ 	.short	(.L_1696 - .L_1695)
.L_1695:
        /*0030*/ 	.word	0x00000000
        /*0034*/ 	.short	0x0002
        /*0036*/ 	.short	0x0020
        /*0038*/ 	.byte	0x00, 0xf0, 0x05, 0x00


	//----- nvinfo : EIATTR_KPARAM_INFO
	.align		4
.L_1696:
        /*003c*/ 	.byte	0x04, 0x17
        /*003e*/ 	.short	(.L_1698 - .L_1697)
.L_1697:
        /*0040*/ 	.word	0x00000000
        /*0044*/ 	.short	0x0001
        /*0046*/ 	.short	0x0008
        /*0048*/ 	.byte	0x00, 0xf0, 0x61, 0x00


	//----- nvinfo : EIATTR_KPARAM_INFO
	.align		4
.L_1698:
        /*004c*/ 	.byte	0x04, 0x17
        /*004e*/ 	.short	(.L_1700 - .L_1699)
.L_1699:
        /*0050*/ 	.word	0x00000000
        /*0054*/ 	.short	0x0000
        /*0056*/ 	.short	0x0000
        /*0058*/ 	.byte	0x00, 0xf0, 0x21, 0x00


	//----- nvinfo : EIATTR_MAXREG_COUNT
	.align		4
.L_1700:
        /*005c*/ 	.byte	0x03, 0x1b
        /*005e*/ 	.short	0x0040


	//----- nvinfo : EIATTR_NUM_BARRIERS
	.align		4
        /*0060*/ 	.byte	0x02, 0x4c
        /*0062*/ 	.byte	0x01
	.zero		1


	//----- nvinfo : EIATTR_MERCURY_ISA_VERSION
	.align		4
        /*0064*/ 	.byte	0x03, 0x5f
        /*0066*/ 	.short	0x0000


	//----- nvinfo : EIATTR_EXIT_INSTR_OFFSETS
	.align		4
        /*0068*/ 	.byte	0x04, 0x1c
        /*006a*/ 	.short	(.L_1702 - .L_1701)


	//   ....[0]....
.L_1701:
        /*006c*/ 	.word	0x000007e0


	//   ....[1]....
        /*0070*/ 	.word	0x00002ac0


	//----- nvinfo : EIATTR_MAX_THREADS
	.align		4
.L_1702:
        /*0074*/ 	.byte	0x04, 0x05
        /*0076*/ 	.short	(.L_1704 - .L_1703)
.L_1703:
        /*0078*/ 	.word	0x00000100
        /*007c*/ 	.word	0x00000001
        /*0080*/ 	.word	0x00000001


	//----- nvinfo : EIATTR_CRS_STACK_SIZE
	.align		4
.L_1704:
        /*0084*/ 	.byte	0x04, 0x1e
        /*0086*/ 	.short	(.L_1706 - .L_1705)
.L_1705:
        /*0088*/ 	.word	0x00000000
.L_1706:


//--------------------- .nv.info._ZN2at6native60_GLOBAL__N__fdc43544_27_DistributionRandomKernel_cu_f88cee4443distribution_elementwise_grid_stride_kernelImLi2EZZZNS0_9templates4cuda13random_kernelIPNS_17CUDAGeneratorImplEEEvRNS_18TensorIteratorBaseET_ENKUlvE_clEvENKUlvE_clEvEUlP24curandStatePhilox4_32_10E_ZNS1_27distribution_nullary_kernelIhm10ulonglong2S7_SF_ZZZS5_IS7_EvS9_SA_ENKSB_clEvENKSC_clEvEUlmE_EEvS9_T2_RKT3_T4_EUlimE_EEvlNS_15PhiloxCudaStateET1_SJ_ --------------------------
	.section	.nv.info._ZN2at6native60_GLOBAL__N__fdc43544_27_DistributionRandomKernel_cu_f88cee4443distribution_elementwise_grid_stride_kernelImLi2EZZZNS0_9templates4cuda13random_kernelIPNS_17CUDAGeneratorImplEEEvRNS_18TensorIteratorBaseET_ENKUlvE_clEvENKUlvE_clEvEUlP24curandStatePhilox4_32_10E_ZNS1_27distribution_nullary_kernelIhm10ulonglong2S7_SF_ZZZS5_IS7_EvS9_SA_ENKSB_clEvENKSC_clEvEUlmE_EEvS9_T2_RKT3_T4_EUlimE_EEvlNS_15PhiloxCudaStateET1_SJ_,"",@"SHT_CUDA_INFO"
	.sectionflags	@""
	.align	4


	//----- nvinfo : EIATTR_CUDA_API_VERSION
	.align		4
        /*0000*/ 	.byte	0x04, 0x37
        /*0002*/ 	.short	(.L_1708 - .L_1707)
.L_1707:
        /*0004*/ 	.word	0x00000082


	//----- nvinfo : EIATTR_SW2861232_WAR
	.align		4
.L_1708:
        /*0008*/ 	.byte	0x01, 0x35
	.zero		2


	//----- nvinfo : EIATTR_PARAM_CBANK
	.align		4
        /*000c*/ 	.byte	0x04, 0x0a
        /*000e*/ 	.short	(.L_1710 - .L_1709)
	.align		4
.L_1709:
        /*0010*/ 	.word	index@(.nv.constant0._ZN2at6native60_GLOBAL__N__fdc43544_27_DistributionRandomKernel_cu_f88cee4443distribution_elementwise_grid_stride_kernelImLi2EZZZNS0_9templates4cuda13random_kernelIPNS_17CUDAGeneratorImplEEEvRNS_18TensorIteratorBaseET_ENKUlvE_clEvENKUlvE_clEvEUlP24curandStatePhilox4_32_10E_ZNS1_27distribution_nullary_kernelIhm10ulonglong2S7_SF_ZZZS5_IS7_EvS9_SA_ENKSB_clEvENKSC_clEvEUlmE_EEvS9_T2_RKT3_T4_EUlimE_EEvlNS_15PhiloxCudaStateET1_SJ_)
        /*0014*/ 	.short	0x0160
        /*0016*/ 	.short	0x0038


	//----- nvinfo : EIATTR_CBANK_PARAM_SIZE
	.align		4
.L_1710:
        /*0018*/ 	.byte	0x03, 0x19
        /*001a*/ 	.short	0x0038


	//----- nvinfo : EIATTR_KPARAM_INFO
	.align		4
        /*001c*/ 	.byte	0x04, 0x17
        /*001e*/ 	.short	(.L_1712 - .L_1711)
.L_1711:
        /*0020*/ 	.word	0x00000000
        /*0024*/ 	.short	0x0003
        /*0026*/ 	.short	0x0028
        /*0028*/ 	.byte	0x00, 0xf0, 0x41, 0x00


	//----- nvinfo : EIATTR_KPARAM_INFO
	.align		4
.L_1712:
        /*002c*/ 	.byte	0x04, 0x17
        /*002e*/ 	.short	(.L_1714 - .L_1713)
.L_1713:
        /*0030*/ 	.word	0x00000000
        /*0034*/ 	.short	0x0002
        /*0036*/ 	.short	0x0020
        /*0038*/ 	.byte	0x00, 0xf0, 0x05, 0x00


	//----- nvinfo : EIATTR_KPARAM_INFO
	.align		4
.L_1714:
        /*003c*/ 	.byte	0x04, 0x17
        /*003e*/ 	.short	(.L_1716 - .L_1715)
.L_1715:
        /*0040*/ 	.word	0x00000000
        /*0044*/ 	.short	0x0001
        /*0046*/ 	.short	0x0008
        /*0048*/ 	.byte	0x00, 0xf0, 0x61, 0x00


	//----- nvinfo : EIATTR_KPARAM_INFO
	.align		4
.L_1716:
        /*004c*/ 	.byte	0x04, 0x17
        /*004e*/ 	.short	(.L_1718 - .L_1717)
.L_1717:
        /*0050*/ 	.word	0x00000000
        /*0054*/ 	.short	0x0000
        /*0056*/ 	.short	0x0000
        /*0058*/ 	.byte	0x00, 0xf0, 0x21, 0x00


	//----- nvinfo : EIATTR_MAXREG_COUNT
	.align		4
.L_1718:
        /*005c*/ 	.byte	0x03, 0x1b
        /*005e*/ 	.short	0x0040


	//----- nvinfo : EIATTR_NUM_BARRIERS
	.align		4
        /*0060*/ 	.byte	0x02, 0x4c
        /*0062*/ 	.byte	0x01
	.zero		1


	//----- nvinfo : EIATTR_MERCURY_ISA_VERSION
	.align		4
        /*0064*/ 	.byte	0x03, 0x5f
        /*0066*/ 	.short	0x0000


	//----- nvinfo : EIATTR_EXIT_INSTR_OFFSETS
	.align		4
        /*0068*/ 	.byte	0x04, 0x1c
        /*006a*/ 	.short	(.L_1720 - .L_1719)


	//   ....[0]....
.L_1719:
        /*006c*/ 	.word	0x00000800


	//   ....[1]....
        /*0070*/ 	.word	0x00000e10


	//----- nvinfo : EIATTR_MAX_THREADS
	.align		4
.L_1720:
        /*0074*/ 	.byte	0x04, 0x05
        /*0076*/ 	.short	(.L_1722 - .L_1721)
.L_1721:
        /*0078*/ 	.word	0x00000100
        /*007c*/ 	.word	0x00000001
        /*0080*/ 	.word	0x00000001


	//----- nvinfo : EIATTR_CRS_STACK_SIZE
	.align		4
.L_1722:
        /*0084*/ 	.byte	0x04, 0x1e
        /*0086*/ 	.short	(.L_1724 - .L_1723)
.L_1723:
        /*0088*/ 	.word	0x00000000
.L_1724:


//--------------------- .nv.info._ZN2at6native60_GLOBAL__N__fdc43544_27_DistributionRandomKernel_cu_f88cee4443distribution_elementwise_grid_stride_kernelImLi2EZZZNS0_9templates4cuda32random_full_64_bits_range_kernelIPNS_17CUDAGeneratorImplEEEvRNS_18TensorIteratorBaseET_ENKUlvE_clEvENKUlvE6_clEvEUlP24curandStatePhilox4_32_10E_ZNS1_27distribution_nullary_kernelIN3c108BFloat16Em10ulonglong2S7_SF_ZZZS5_IS7_EvS9_SA_ENKSB_clEvENKSC_clEvEUlmE_EEvS9_T2_RKT3_T4_EUlimE0_EEvlNS_15PhiloxCudaStateET1_SL_ --------------------------
	.section	.nv.info._ZN2at6native60_GLOBAL__N__fdc43544_27_DistributionRandomKernel_cu_f88cee4443distribution_elementwise_grid_stride_kernelImLi2EZZZNS0_9templates4cuda32random_full_64_bits_range_kernelIPNS_17CUDAGeneratorImplEEEvRNS_18TensorIteratorBaseET_ENKUlvE_clEvENKUlvE6_clEvEUlP24curandStatePhilox4_32_10E_ZNS1_27distribution_nullary_kernelIN3c108BFloat16Em10ulonglong2S7_SF_ZZZS5_IS7_EvS9_SA_ENKSB_clEvENKSC_clEvEUlmE_EEvS9_T2_RKT3_T4_EUlimE0_EEvlNS_15PhiloxCudaStateET1_SL_,"",@"SHT_CUDA_INFO"
	.sectionflags	@""
	.align	4


	//----- nvinfo : EIATTR_CUDA_API_VERSION
	.align		4
        /*0000*/ 	.byte	0x04, 0x37
        /*0002*/ 	.short	(.L_1726 - .L_1725)
.L_1725:
        /*0004*/ 	.word	0x00000082


	//----- nvinfo : EIATTR_SW2861232_WAR
	.align		4
.L_1726:
        /*0008*/ 	.byte	0x01, 0x35
	.zero		2


	//----- nvinfo : EIATTR_PARAM_CBANK
	.align		4
        /*000c*/ 	.byte	0x04, 0x0a
        /*000e*/ 	.short	(.L_1728 - .L_1727)
	.align		4
.L_1727:
        /*0010*/ 	.word	index@(.nv.constant0._ZN2at6native60_GLOBAL__N__fdc43544_27_DistributionRandomKernel_cu_f88cee4443distribution_elementwise_grid_stride_kernelImLi2EZZZNS0_9templates4cuda32random_full_64_bits_range_kernelIPNS_17CUDAGeneratorImplEEEvRNS_18TensorIteratorBaseET_ENKUlvE_clEvENKUlvE6_clEvEUlP24curandStatePhilox4_32_10E_ZNS1_27distribution_nullary_kernelIN3c108BFloat16Em10ulonglong2S7_SF_ZZZS5_IS7_EvS9_SA_ENKSB_clEvENKSC_clEvEUlmE_EEvS9_T2_RKT3_T4_EUlimE0_EEvlNS_15PhiloxCudaStateET1_SL_)
        /*0014*/ 	.short	0x0160
        /*0016*/ 	.short	0x01d0


	//----- nvinfo : EIATTR_CBANK_PARAM_SIZE
	.align		4
.L_1728:
        /*0018*/ 	.byte	0x03, 0x19
        /*001a*/ 	.short	0x01d0


	//----- nvinfo : EIATTR_KPARAM_INFO
	.align		4
        /*001c*/ 	.byte	0x04, 0x17
        /*001e*/ 	.short	(.L_1730 - .L_1729)
.L_1729:
        /*0020*/ 	.word	0x00000000
        /*0024*/ 	.short	0x0003
        /*0026*/ 	.short	0x0028
        /*0028*/ 	.byte	0x00, 0xf0, 0xa1, 0x06


	//----- nvinfo : EIATTR_KPARAM_INFO
	.align		4
.L_1730:
        /*002c*/ 	.byte	0x04, 0x17
        /*002e*/ 	.short	(.L_1732 - .L_1731)
.L_1731:
        /*0030*/ 	.word	0x00000000
        /*0034*/ 	.short	0x0002
        /*0036*/ 	.short	0x0020
        /*0038*/ 	.byte	0x00, 0xf0, 0x05, 0x00


	//----- nvinfo : EIATTR_KPARAM_INFO
	.align		4
.L_1732:
        /*003c*/ 	.byte	0x04, 0x17
        /*003e*/ 	.short	(.L_1734 - .L_1733)
.L_1733:
        /*0040*/ 	.word	0x00000000
        /*0044*/ 	.short	0x0001
        /*0046*/ 	.short	0x0008
        /*0048*/ 	.byte	0x00, 0xf0, 0x61, 0x00


	//----- nvinfo : EIATTR_KPARAM_INFO
	.align		4
.L_1734:
        /*004c*/ 	.byte	0x04, 0x17
        /*004e*/ 	.short	(.L_1736 - .L_1735)
.L_1735:
        /*0050*/ 	.word	0x00000000
        /*0054*/ 	.short	0x0000
        /*0056*/ 	.short	0x0000
        /*0058*/ 	.byte	0x00, 0xf0, 0x21, 0x00


	//----- nvinfo : EIATTR_MAXREG_COUNT
	.align		4
.L_1736:
        /*005c*/ 	.byte	0x03, 0x1b
        /*005e*/ 	.short	0x0040


	//----- nvinfo : EIATTR_NUM_BARRIERS
	.align		4
        /*0060*/ 	.byte	0x02, 0x4c
        /*0062*/ 	.byte	0x01
	.zero		1


	//----- nvinfo : EIATTR_MERCURY_ISA_VERSION
	.align		4
        /*0064*/ 	.byte	0x03, 0x5f
        /*0066*/ 	.short	0x0000


	//----- nvinfo : EIATTR_EXIT_INSTR_OFFSETS
	.align		4
        /*0068*/ 	.byte	0x04, 0x1c
        /*006a*/ 	.short	(.L_1738 - .L_1737)


	//   ....[0]....
.L_1737:
        /*006c*/ 	.word	0x00000810


	//   ....[1]....
        /*0070*/ 	.word	0x00002a90


	//----- nvinfo : EIATTR_MAX_THREADS
	.align		4
.L_1738:
        /*0074*/ 	.byte	0x04, 0x05
        /*0076*/ 	.short	(.L_1740 - .L_1739)
.L_1739:
        /*0078*/ 	.word	0x00000100
        /*007c*/ 	.word	0x00000001
        /*0080*/ 	.word	0x00000001


	//----- nvinfo : EIATTR_CRS_STACK_SIZE
	.align		4
.L_1740:
        /*0084*/ 	.byte	0x04, 0x1e
        /*0086*/ 	.short	(.L_1742 - .L_1741)
.L_1741:
        /*0088*/ 	.word	0x00000000
.L_1742:


//--------------------- .nv.info._ZN2at6native60_GLOBAL__N__fdc43544_27_DistributionRandomKernel_cu_f88cee4443distribution_elementwise_grid_stride_kernelImLi2EZZZNS0_9templates4cuda32random_full_64_bits_range_kernelIPNS_17CUDAGeneratorImplEEEvRNS_18TensorIteratorBaseET_ENKUlvE_clEvENKUlvE6_clEvEUlP24curandStatePhilox4_32_10E_ZNS1_27distribution_nullary_kernelIN3c108BFloat16Em10ulonglong2S7_SF_ZZZS5_IS7_EvS9_SA_ENKSB_clEvENKSC_clEvEUlmE_EEvS9_T2_RKT3_T4_EUlimE_EEvlNS_15PhiloxCudaStateET1_SL_ --------------------------
	.section	.nv.info._ZN2at6native60_GLOBAL__N__fdc43544_27_DistributionRandomKernel_cu_f88cee4443distribution_elementwise_grid_stride_kernelImLi2EZZZNS0_9templates4cuda32random_full_64_bits_range_kernelIPNS_17CUDAGeneratorImplEEEvRNS_18TensorIteratorBaseET_ENKUlvE_clEvENKUlvE6_clEvEUlP24curandStatePhilox4_32_10E_ZNS1_27distribution_nullary_kernelIN3c108BFloat16Em10ulonglong2S7_SF_ZZZS5_IS7_EvS9_SA_ENKSB_clEvENKSC_clEvEUlmE_EEvS9_T2_RKT3_T4_EUlimE_EEvlNS_15PhiloxCudaStateET1_SL_,"",@"SHT_CUDA_INFO"
	.sectionflags	@""
	.align	4


	//----- nvinfo : EIATTR_CUDA_API_VERSION
	.align		4
        /*0000*/ 	.byte	0x04, 0x37
        /*0002*/ 	.short	(.L_1744 - .L_1743)
.L_1743:
        /*0004*/ 	.word	0x00000082


	//----- nvinfo : EIATTR_SW2861232_WAR
	.align		4
.L_1744:
        /*0008*/ 	.byte	0x01, 0x35
	.zero		2


	//----- nvinfo : EIATTR_PARAM_CBANK
	.align		4
        /*000c*/ 	.byte	0x04, 0x0a
        /*000e*/ 	.short	(.L_1746 - .L_1745)
	.align		4
.L_1745:
        /*0010*/ 	.word	index@(.nv.constant0._ZN2at6native60_GLOBAL__N__fdc43544_27_DistributionRandomKernel_cu_f88cee4443distribution_elementwise_grid_stride_kernelImLi2EZZZNS0_9templates4cuda32random_full_64_bits_range_kernelIPNS_17CUDAGeneratorImplEEEvRNS_18TensorIteratorBaseET_ENKUlvE_clEvENKUlvE6_clEvEUlP24curandStatePhilox4_32_10E_ZNS1_27distribution_nullary_kernelIN3c108BFloat16Em10ulonglong2S7_SF_ZZZS5_IS7_EvS9_SA_ENKSB_clEvENKSC_clEvEUlmE_EEvS9_T2_RKT3_T4_EUlimE_EEvlNS_15PhiloxCudaStateET1_SL_)
        /*0014*/ 	.short	0x0160
        /*0016*/ 	.short	0x0038


	//----- nvinfo : EIATTR_CBANK_PARAM_SIZE
	.align		4
.L_1746:
        /*0018*/ 	.byte	0x03, 0x19
        /*001a*/ 	.short	0x0038


	//----- nvinfo : EIATTR_KPARAM_INFO
	.align		4
        /*001c*/ 	.byte	0x04, 0x17
        /*001e*/ 	.short	(.L_1748 - .L_1747)
.L_1747:
        /*0020*/ 	.word	0x00000000
        /*0024*/ 	.short	0x0003
        /*0026*/ 	.short	0x0028
        /*0028*/ 	.byte	0x00, 0xf0, 0x41, 0x00


	//----- nvinfo : EIATTR_KPARAM_INFO
	.align		4
.L_1748:
        /*002c*/ 	.byte	0x04, 0x17
        /*002e*/ 	.short	(.L_1750 - .L_1749)
.L_1749:
        /*0030*/ 	.word	0x00000000
        /*0034*/ 	.short	0x0002
        /*0036*/ 	.short	0x0020
        /*0038*/ 	.byte	0x00, 0xf0, 0x05, 0x00


	//----- nvinfo : EIATTR_KPARAM_INFO
	.align		4
.L_1750:
        /*003c*/ 	.byte	0x04, 0x17
        /*003e*/ 	.short	(.L_1752 - .L_1751)
.L_1751:
        /*0040*/ 	.word	0x00000000
        /*0044*/ 	.short	0x0001
        /*0046*/ 	.short	0x0008
        /*0048*/ 	.byte	0x00, 0xf0, 0x61, 0x00


	//----- nvinfo : EIATTR_KPARAM_INFO
	.align		4
.L_1752:
        /*004c*/ 	.byte	0x04, 0x17
        /*004e*/ 	.short	(.L_1754 - .L_1753)
.L_1753:
        /*0050*/ 	.word	0x00000000
        /*0054*/ 	.short	0x0000
        /*0056*/ 	.short	0x0000
        /*0058*/ 	.byte	0x00, 0xf0, 0x21, 0x00


	//----- nvinfo : EIATTR_MAXREG_COUNT
	.align		4
.L_1754:
        /*005c*/ 	.byte	0x03, 0x1b
        /*005e*/ 	.short	0x0040


	//----- nvinfo : EIATTR_NUM_BARRIERS
	.align		4
        /*0060*/ 	.byte	0x02, 0x4c
        /*0062*/ 	.byte	0x01
	.zero		1


	//----- nvinfo : EIATTR_MERCURY_ISA_VERSION
	.align		4
        /*0064*/ 	.byte	0x03, 0x5f
        /*0066*/ 	.short	0x0000


	//----- nvinfo : EIATTR_EXIT_INSTR_OFFSETS
	.align		4
        /*0068*/ 	.byte	0x04, 0x1c
        /*006a*/ 	.short	(.L_1756 - .L_1755)


	//   ....[0]....
.L_1755:
        /*006c*/ 	.word	0x00000840


	//   ....[1]....
        /*0070*/ 	.word	0x00000f80


	//----- nvinfo : EIATTR_MAX_THREADS
	.align		4
.L_1756:
        /*0074*/ 	.byte	0x04, 0x05
        /*0076*/ 	.short	(.L_1758 - .L_1757)
.L_1757:
        /*0078*/ 	.word	0x00000100
        /*007c*/ 	.word	0x00000001
        /*0080*/ 	.word	0x00000001


	//----- nvinfo : EIATTR_CRS_STACK_SIZE
	.align		4
.L_1758:
        /*0084*/ 	.byte	0x04, 0x1e
        /*0086*/ 	.short	(.L_1760 - .L_1759)
.L_1759:
        /*0088*/ 	.word	0x00000000
.L_1760:


//--------------------- .nv.info._ZN2at6native60_GLOBAL__N__fdc43544_27_DistributionRandomKernel_cu_f88cee4443distribution_elementwise_grid_stride_kernelImLi2EZZZNS0_9templates4cuda32random_full_64_bits_range_kernelIPNS_17CUDAGeneratorImplEEEvRNS_18TensorIteratorBaseET_ENKUlvE_clEvENKUlvE5_clEvEUlP24curandStatePhilox4_32_10E_ZNS1_27distribution_nullary_kernelIfm10ulonglong2S7_SF_ZZZS5_IS7_EvS9_SA_ENKSB_clEvENKSC_clEvEUlmE_EEvS9_T2_RKT3_T4_EUlimE0_EEvlNS_15PhiloxCudaStateET1_SJ_ --------------------------
	.section	.nv.info._ZN2at6native60_GLOBAL__N__fdc43544_27_DistributionRandomKernel_cu_f88cee4443distribution_elementwise_grid_stride_kernelImLi2EZZZNS0_9templates4cuda32random_full_64_bits_range_kernelIPNS_17CUDAGeneratorImplEEEvRNS_18TensorIteratorBaseET_ENKUlvE_clEvENKUlvE5_clEvEUlP24curandStatePhilox4_32_10E_ZNS1_27distribution_nullary_kernelIfm10ulonglong2S7_SF_ZZZS5_IS7_EvS9_SA_ENKSB_clEvENKSC_clEvEUlmE_EEvS9_T2_RKT3_T4_EUlimE0_EEvlNS_15PhiloxCudaStateET1_SJ_,"",@"SHT_CUDA_INFO"
	.sectionflags	@""
	.align	4


	//----- nvinfo : EIATTR_CUDA_API_VERSION
	.align		4
        /*0000*/ 	.byte	0x04, 0x37
        /*0002*/ 	.short	(.L_1762 - .L_1761)
.L_1761:
        /*0004*/ 	.word	0x00000082


	//----- nvinfo : EIATTR_SW2861232_WAR
	.align		4
.L_1762:
        /*0008*/ 	.byte	0x01, 0x35
	.zero		2


	//----- nvinfo : EIATTR_PARAM_CBANK
	.align		4
        /*000c*/ 	.byte	0x04, 0x0a
        /*000e*/ 	.short	(.L_1764 - .L_1763)
	.align		4
.L_1763:
        /*0010*/ 	.word	index@(.nv.constant0._ZN2at6native60_GLOBAL__N__fdc43544_27_DistributionRandomKernel_cu_f88cee4443distribution_elementwise_grid_stride_kernelImLi2EZZZNS0_9templates4cuda32random_full_64_bits_range_kernelIPNS_17CUDAGeneratorImplEEEvRNS_18TensorIteratorBaseET_ENKUlvE_clEvENKUlvE5_clEvEUlP24curandStatePhilox4_32_10E_ZNS1_27distribution_nullary_kernelIfm10ulonglong2S7_SF_ZZZS5_IS7_EvS9_SA_ENKSB_clEvENKSC_clEvEUlmE_EEvS9_T2_RKT3_T4_EUlimE0_EEvlNS_15PhiloxCudaStateET1_SJ_)
        /*0014*/ 	.short	0x0160
        /*0016*/ 	.short	0x01d0


	//----- nvinfo : EIATTR_CBANK_PARAM_SIZE
	.align		4
.L_1764:
        /*0018*/ 	.byte	0x03, 0x19
        /*001a*/ 	.short	0x01d0


	//----- nvinfo : EIATTR_KPARAM_INFO
	.align		4
        /*001c*/ 	.byte	0x04, 0x17
        /*001e*/ 	.short	(.L_1766 - .L_1765)
.L_1765:
        /*0020*/ 	.word	0x00000000
        /*0024*/ 	.short	0x0003
        /*0026*/ 	.short	0x0028
        /*0028*/ 	.byte	0x00, 0xf0, 0xa1, 0x06


	//----- nvinfo : EIATTR_KPARAM_INFO
	.align		4
.L_1766:
        /*002c*/ 	.byte	0x04, 0x17
        /*002e*/ 	.short	(.L_1768 - .L_1767)
.L_1767:
        /*0030*/ 	.word	0x00000000
        /*0034*/ 	.short	0x0002
        /*0036*/ 	.short	0x0020
        /*0038*/ 	.byte	0x00, 0xf0, 0x05, 0x00


	//----- nvinfo : EIATTR_KPARAM_INFO
	.align		4
.L_1768:
        /*003c*/ 	.byte	0x04, 0x17
        /*003e*/ 	.short	(.L_1770 - .L_1769)
.L_1769:
        /*0040*/ 	.word	0x00000000
        /*0044*/ 	.short	0x0001
        /*0046*/ 	.short	0x0008
        /*0048*/ 	.byte	0x00, 0xf0, 0x61, 0x00


	//----- nvinfo : EIATTR_KPARAM_INFO
	.align		4
.L_1770:
        /*004c*/ 	.byte	0x04, 0x17
        /*004e*/ 	.short	(.L_1772 - .L_1771)
.L_1771:
        /*0050*/ 	.word	0x00000000
        /*0054*/ 	.short	0x0000
        /*0056*/ 	.short	0x0000
        /*0058*/ 	.byte	0x00, 0xf0, 0x21, 0x00


	//----- nvinfo : EIATTR_MAXREG_COUNT
	.align		4
.L_1772:
        /*005c*/ 	.byte	0x03, 0x1b
        /*005e*/ 	.short	0x0040


	//----- nvinfo : EIATTR_NUM_BARRIERS
	.align		4
        /*0060*/ 	.byte	0x02, 0x4c
        /*0062*/ 	.byte	0x01
	.zero		1


	//----- nvinfo : EIATTR_MERCURY_ISA_VERSION
	.align		4
        /*0064*/ 	.byte	0x03, 0x5f
        /*0066*/ 	.short	0x0000


	//----- nvinfo : EIATTR_EXIT_INSTR_OFFSETS
	.align		4
        /*0068*/ 	.byte	0x04, 0x1c
        /*006a*/ 	.short	(.L_1774 - .L_1773)


	//   ....[0]....
.L_1773:
        /*006c*/ 	.word	0x00000810


	//   ....[1]....
        /*0070*/ 	.word	0x00002a70


	//----- nvinfo : EIATTR_MAX_THREADS
	.align		4
.L_1774:
        /*0074*/ 	.byte	0x04, 0x05
        /*0076*/ 	.short	(.L_1776 - .L_1775)
.L_1775:
        /*0078*/ 	.word	0x00000100
        /*007c*/ 	.word	0x00000001
        /*0080*/ 	.word	0x00000001


	//----- nvinfo : EIATTR_CRS_STACK_SIZE
	.align		4
.L_1776:
        /*0084*/ 	.byte	0x04, 0x1e
        /*0086*/ 	.short	(.L_1778 - .L_1777)
.L_1777:
        /*0088*/ 	.word	0x00000000
.L_1778:


//--------------------- .nv.info._ZN2at6native60_GLOBAL__N__fdc43544_27_DistributionRandomKernel_cu_f88cee4443distribution_elementwise_grid_stride_kernelImLi2EZZZNS0_9templates4cuda32random_full_64_bits_range_kernelIPNS_17CUDAGeneratorImplEEEvRNS_18TensorIteratorBaseET_ENKUlvE_clEvENKUlvE5_clEvEUlP24curandStatePhilox4_32_10E_ZNS1_27distribution_nullary_kernelIfm10ulonglong2S7_SF_ZZZS5_IS7_EvS9_SA_ENKSB_clEvENKSC_clEvEUlmE_EEvS9_T2_RKT3_T4_EUlimE_EEvlNS_15PhiloxCudaStateET1_SJ_ --------------------------
	.section	.nv.info._ZN2at6native60_GLOBAL__N__fdc43544_27_DistributionRandomKernel_cu_f88cee4443distribution_elementwise_grid_stride_kernelImLi2EZZZNS0_9templates4cuda32random_full_64_bits_range_kernelIPNS_17CUDAGeneratorImplEEEvRNS_18TensorIteratorBaseET_ENKUlvE_clEvENKUlvE5_clEvEUlP24curandStatePhilox4_32_10E_ZNS1_27distribution_nullary_kernelIfm10ulonglong2S7_SF_ZZZS5_IS7_EvS9_SA_ENKSB_clEvENKSC_clEvEUlmE_EEvS9_T2_RKT3_T4_EUlimE_EEvlNS_15PhiloxCudaStateET1_SJ_,"",@"SHT_CUDA_INFO"
	.sectionflags	@""
	.align	4


	//----- nvinfo : EIATTR_CUDA_API_VERSION
	.align		4
        /*0000*/ 	.byte	0x04, 0x37
        /*0002*/ 	.short	(.L_1780 - .L_1779)
.L_1779:
        /*0004*/ 	.word	0x00000082


	//----- nvinfo : EIATTR_SW2861232_WAR
	.align		4
.L_1780:
        /*0008*/ 	.byte	0x01, 0x35
	.zero		2


	//----- nvinfo : EIATTR_PARAM_CBANK
	.align		4
        /*000c*/ 	.byte	0x04, 0x0a
        /*000e*/ 	.short	(.L_1782 - .L_1781)
	.align		4
.L_1781:
        /*0010*/ 	.word	index@(.nv.constant0._ZN2at6native60_GLOBAL__N__fdc43544_27_DistributionRandomKernel_cu_f88cee4443distribution_elementwise_grid_stride_kernelImLi2EZZZNS0_9templates4cuda32random_full_64_bits_range_kernelIPNS_17CUDAGeneratorImplEEEvRNS_18TensorIteratorBaseET_ENKUlvE_clEvENKUlvE5_clEvEUlP24curandStatePhilox4_32_10E_ZNS1_27distribution_nullary_kernelIfm10ulonglong2S7_SF_ZZZS5_IS7_EvS9_SA_ENKSB_clEvENKSC_clEvEUlmE_EEvS9_T2_RKT3_T4_EUlimE_EEvlNS_15PhiloxCudaStateET1_SJ_)
        /*0014*/ 	.short	0x0160
        /*0016*/ 	.short	0x0038


	//----- nvinfo : EIATTR_CBANK_PARAM_SIZE
	.align		4
.L_1782:
        /*0018*/ 	.byte	0x03, 0x19
        /*001a*/ 	.short	0x0038


	//----- nvinfo : EIATTR_KPARAM_INFO
	.align		4
        /*001c*/ 	.byte	0x04, 0x17
        /*001e*/ 	.short	(.L_1784 - .L_1783)
.L_1783:
        /*0020*/ 	.word	0x00000000
        /*0024*/ 	.short	0x0003
        /*0026*/ 	.short	0x0028
        /*0028*/ 	.byte	0x00, 0xf0, 0x41, 0x00


	//----- nvinfo : EIATTR_KPARAM_INFO
	.align		4
.L_1784:
        /*002c*/ 	.byte	0x04, 0x17
        /*002e*/ 	.short	(.L_1786 - .L_1785)
.L_1785:
        /*0030*/ 	.word	0x00000000
        /*0034*/ 	.short	0x0002
        /*0036*/ 	.short	0x0020
        /*0038*/ 	.byte	0x00, 0xf0, 0x05, 0x00


	//----- nvinfo : EIATTR_KPARAM_INFO
	.align		4
.L_1786:
        /*003c*/ 	.byte	0x04, 0x17
        /*003e*/ 	.short	(.L_1788 - .L_1787)
.L_1787:
        /*0040*/ 	.word	0x00000000
        /*0044*/ 	.short	0x0001
        /*0046*/ 	.short	0x0008
        /*0048*/ 	.byte	0x00, 0xf0, 0x61, 0x00


	//----- nvinfo : EIATTR_KPARAM_INFO
	.align		4
.L_1788:
        /*004c*/ 	.byte	0x04, 0x17
        /*004e*/ 	.short	(.L_1790 - .L_1789)
.L_1789:
        /*0050*/ 	.word	0x00000000
        /*0054*/ 	.short	0x0000
        /*0056*/ 	.short	0x0000
        /*0058*/ 	.byte	0x00, 0xf0, 0x21, 0x00


	//----- nvinfo : EIATTR_MAXREG_COUNT
	.align		4
.L_1790:
        /*005c*/ 	.byte	0x03, 0x1b
        /*005e*/ 	.short	0x0040


	//----- nvinfo : EIATTR_NUM_BARRIERS
	.align		4
        /*0060*/ 	.byte	0x02, 0x4c
        /*0062*/ 	.byte	0x01
	.zero		1


	//----- nvinfo : EIATTR_MERCURY_ISA_VERSION
	.align		4
        /*0064*/ 	.byte	0x03, 0x5f
        /*0066*/ 	.short	0x0000


	//----- nvinfo : EIATTR_EXIT_INSTR_OFFSETS
	.align		4
        /*0068*/ 	.byte	0x04, 0x1c
        /*006a*/ 	.short	(.L_1792 - .L_1791)


	//   ....[0]....
.L_1791:
        /*006c*/ 	.word	0x00000840


	//   ....[1]....
        /*0070*/ 	.word	0x00000f50


	//----- nvinfo : EIATTR_MAX_THREADS
	.align		4
.L_1792:
        /*0074*/ 	.byte	0x04, 0x05
        /*0076*/ 	.short	(.L_1794 - .L_1793)
.L_1793:
        /*0078*/ 	.word	0x00000100
        /*007c*/ 	.word	0x00000001
        /*0080*/ 	.word	0x00000001


	//----- nvinfo : EIATTR_CRS_STACK_SIZE
	.align		4
.L_1794:
        /*0084*/ 	.byte	0x04, 0x1e
        /*0086*/ 	.short	(.L_1796 - .L_1795)
.L_1795:
        /*0088*/ 	.word	0x00000000
.L_1796:


//--------------------- .nv.info._ZN2at6native60_GLOBAL__N__fdc43544_27_DistributionRandomKernel_cu_f88cee4443distribution_elementwise_grid_stride_kernelImLi2EZZZNS0_9templates4cuda32random_full_64_bits_range_kernelIPNS_17CUDAGeneratorImplEEEvRNS_18TensorIteratorBaseET_ENKUlvE_clEvENKUlvE4_clEvEUlP24curandStatePhilox4_32_10E_ZNS1_27distribution_nullary_kernelIdm10ulonglong2S7_SF_ZZZS5_IS7_EvS9_SA_ENKSB_clEvENKSC_clEvEUlmE_EEvS9_T2_RKT3_T4_EUlimE0_EEvlNS_15PhiloxCudaStateET1_SJ_ --------------------------
	.section	.nv.info._ZN2at6native60_GLOBAL__N__fdc43544_27_DistributionRandomKernel_cu_f88cee4443distribution_elementwise_grid_stride_kernelImLi2EZZZNS0_9templates4cuda32random_full_64_bits_range_kernelIPNS_17CUDAGeneratorImplEEEvRNS_18TensorIteratorBaseET_ENKUlvE_clEvENKUlvE4_clEvEUlP24curandStatePhilox4_32_10E_ZNS1_27distribution_nullary_kernelIdm10ulonglong2S7_SF_ZZZS5_IS7_EvS9_SA_ENKSB_clEvENKSC_clEvEUlmE_EEvS9_T2_RKT3_T4_EUlimE0_EEvlNS_15PhiloxCudaStateET1_SJ_,"",@"SHT_CUDA_INFO"
	.sectionflags	@""
	.align	4


	//----- nvinfo : EIATTR_CUDA_API_VERSION
	.align		4
        /*0000*/ 	.byte	0x04, 0x37
        /*0002*/ 	.short	(.L_1798 - .L_1797)
.L_1797:
        /*0004*/ 	.word	0x00000082


	//----- nvinfo : EIATTR_SW2861232_WAR
	.align		4
.L_1798:
        /*0008*/ 	.byte	0x01, 0x35
	.zero		2


	//----- nvinfo : EIATTR_PARAM_CBANK
	.align		4
        /*000c*/ 	.byte	0x04, 0x0a
        /*000e*/ 	.short	(.L_1800 - .L_1799)
	.align		4
.L_1799:
        /*0010*/ 	.word	index@(.nv.constant0._ZN2at6native60_GLOBAL__N__fdc43544_27_DistributionRandomKernel_cu_f88cee4443distribution_elementwise_grid_stride_kernelImLi2EZZZNS0_9templates4cuda32random_full_64_bits_range_kernelIPNS_17CUDAGeneratorImplEEEvRNS_18TensorIteratorBaseET_ENKUlvE_clEvENKUlvE4_clEvEUlP24curandStatePhilox4_32_10E_ZNS1_27distribution_nullary_kernelIdm10ulonglong2S7_SF_ZZZS5_IS7_EvS9_SA_ENKSB_clEvENKSC_clEvEUlmE_EEvS9_T2_RKT3_T4_EUlimE0_EEvlNS_15PhiloxCudaStateET1_SJ_)
        /*0014*/ 	.short	0x0160
        /*0016*/ 	.short	0x01d0


	//----- nvinfo : EIATTR_CBANK_PARAM_SIZE
	.align		4
.L_1800:
        /*0018*/ 	.byte	0x03, 0x19
        /*001a*/ 	.short	0x01d0


	//----- nvinfo : EIATTR_KPARAM_INFO
	.align		4
        /*001c*/ 	.byte	0x04, 0x17
        /*001e*/ 	.short	(.L_1802 - .L_1801)
.L_1801:
        /*0020*/ 	.word	0x00000000
        /*0024*/ 	.short	0x0003
        /*0026*/ 	.short	0x0028
        /*0028*/ 	.byte	0x00, 0xf0, 0xa1, 0x06


	//----- nvinfo : EIATTR_KPARAM_INFO
	.align		4
.L_1802:
        /*002c*/ 	.byte	0x04, 0x17
        /*002e*/ 	.short	(.L_1804 - .L_1803)
.L_1803:
        /*0030*/ 	.word	0x00000000
        /*0034*/ 	.short	0x0002
        /*0036*/ 	.short	0x0020
        /*0038*/ 	.byte	0x00, 0xf0, 0x05, 0x00


	//----- nvinfo : EIATTR_KPARAM_INFO
	.align		4
.L_1804:
        /*003c*/ 	.byte	0x04, 0x17
        /*003e*/ 	.short	(.L_1806 - .L_1805)
.L_1805:
        /*0040*/ 	.word	0x00000000
        /*0044*/ 	.short	0x0001
        /*0046*/ 	.short	0x0008
        /*0048*/ 	.byte	0x00, 0xf0, 0x61, 0x00


	//----- nvinfo : EIATTR_KPARAM_INFO
	.align		4
.L_1806:
        /*004c*/ 	.byte	0x04, 0x17
        /*004e*/ 	.short	(.L_1808 - .L_1807)
.L_1807:
        /*0050*/ 	.word	0x00000000
        /*0054*/ 	.short	0x0000
        /*0056*/ 	.short	0x0000
        /*0058*/ 	.byte	0x00, 0xf0, 0x21, 0x00


	//----- nvinfo : EIATTR_MAXREG_COUNT
	.align		4
.L_1808:
        /*005c*/ 	.byte	0x03, 0x1b
        /*005e*/ 	.short	0x0040


	//----- nvinfo : EIATTR_NUM_BARRIERS
	.align		4
        /*0060*/ 	.byte	0x02, 0x4c
        /*0062*/ 	.byte	0x01
	.zero		1


	//----- nvinfo : EIATTR_MERCURY_ISA_VERSION
	.align		4
        /*0064*/ 	.byte	0x03, 0x5f
        /*0066*/ 	.short	0x0000


	//----- nvinfo : EIATTR_EXIT_INSTR_OFFSETS
	.align		4
        /*0068*/ 	.byte	0x04, 0x1c
        /*006a*/ 	.short	(.L_1810 - .L_1809)


	//   ....[0]....
.L_1809:
        /*006c*/ 	.word	0x00000810


	//   ....[1]....
        /*0070*/ 	.word	0x00002a90


	//----- nvinfo : EIATTR_MAX_THREADS
	.align		4
.L_1810:
        /*0074*/ 	.byte	0x04, 0x05
        /*0076*/ 	.short	(.L_1812 - .L_1811)
.L_1811:
        /*0078*/ 	.word	0x00000100
        /*007c*/ 	.word	0x00000001
        /*0080*/ 	.word	0x00000001


	//----- nvinfo : EIATTR_CRS_STACK_SIZE
	.align		4
.L_1812:
        /*0084*/ 	.byte	0x04, 0x1e
        /*0086*/ 	.short	(.L_1814 - .L_1813)
.L_1813:
        /*0088*/ 	.word	0x00000000
.L_1814:


//--------------------- .nv.info._ZN2at6native60_GLOBAL__N__fdc43544_27_DistributionRandomKernel_cu_f88cee4443distribution_elementwise_grid_stride_kernelImLi2EZZZNS0_9templates4cuda32random_full_64_bits_range_kernelIPNS_17CUDAGeneratorImplEEEvRNS_18TensorIteratorBaseET_ENKUlvE_clEvENKUlvE4_clEvEUlP24curandStatePhilox4_32_10E_ZNS1_27distribution_nullary_kernelIdm10ulonglong2S7_SF_ZZZS5_IS7_EvS9_SA_ENKSB_clEvENKSC_clEvEUlmE_EEvS9_T2_RKT3_T4_EUlimE_EEvlNS_15PhiloxCudaStateET1_SJ_ --------------------------
	.section	.nv.info._ZN2at6native60_GLOBAL__N__fdc43544_27_DistributionRandomKernel_cu_f88cee4443distribution_elementwise_grid_stride_kernelImLi2EZZZNS0_9templates4cuda32random_full_64_bits_range_kernelIPNS_17CUDAGeneratorImplEEEvRNS_18TensorIteratorBaseET_ENKUlvE_clEvENKUlvE4_clEvEUlP24curandStatePhilox4_32_10E_ZNS1_27distribution_nullary_kernelIdm10ulonglong2S7_SF_ZZZS5_IS7_EvS9_SA_ENKSB_clEvENKSC_clEvEUlmE_EEvS9_T2_RKT3_T4_EUlimE_EEvlNS_15PhiloxCudaStateET1_SJ_,"",@"SHT_CUDA_INFO"
	.sectionflags	@""
	.align	4


	//----- nvinfo : EIATTR_CUDA_API_VERSION
	.align		4
        /*0000*/ 	.byte	0x04, 0x37
        /*0002*/ 	.short	(.L_1816 - .L_1815)
.L_1815:
        /*0004*/ 	.word	0x00000082


	//----- nvinfo : EIATTR_SW2861232_WAR
	.align		4
.L_1816:
        /*0008*/ 	.byte	0x01, 0x35
	.zero		2


	//----- nvinfo : EIATTR_PARAM_CBANK
	.align		4
        /*000c*/ 	.byte	0x04, 0x0a
        /*000e*/ 	.short	(.L_1818 - .L_1817)
	.align		4
.L_1817:
        /*0010*/ 	.word	index@(.nv.constant0._ZN2at6native60_GLOBAL__N__fdc43544_27_DistributionRandomKernel_cu_f88cee4443distribution_elementwise_grid_stride_kernelImLi2EZZZNS0_9templates4cuda32random_full_64_bits_range_kernelIPNS_17CUDAGeneratorImplEEEvRNS_18TensorIteratorBaseET_ENKUlvE_clEvENKUlvE4_clEvEUlP24curandStatePhilox4_32_10E_ZNS1_27distribution_nullary_kernelIdm10ulonglong2S7_SF_ZZZS5_IS7_EvS9_SA_ENKSB_clEvENKSC_clEvEUlmE_EEvS9_T2_RKT3_T4_EUlimE_EEvlNS_15PhiloxCudaStateET1_SJ_)
        /*0014*/ 	.short	0x0160
        /*0016*/ 	.short	0x0038


	//----- nvinfo : EIATTR_CBANK_PARAM_SIZE
	.align		4
.L_1818:
        /*0018*/ 	.byte	0x03, 0x19
        /*001a*/ 	.short	0x0038


	//----- nvinfo : EIATTR_KPARAM_INFO
	.align		4
        /*001c*/ 	.byte	0x04, 0x17
        /*001e*/ 	.short	(.L_1820 - .L_1819)
.L_1819:
        /*0020*/ 	.word	0x00000000
        /*0024*/ 	.short	0x0003
        /*0026*/ 	.short	0x0028
        /*0028*/ 	.byte	0x00, 0xf0, 0x41, 0x00


	//----- nvinfo : EIATTR_KPARAM_INFO
	.align		4
.L_1820:
        /*002c*/ 	.byte	0x04, 0x17
        /*002e*/ 	.short	(.L_1822 - .L_1821)
.L_1821:
        /*0030*/ 	.word	0x00000000
        /*0034*/ 	.short	0x0002
        /*0036*/ 	.short	0x0020
        /*0038*/ 	.byte	0x00, 0xf0, 0x05, 0x00


	//----- nvinfo : EIATTR_KPARAM_INFO
	.align		4
.L_1822:
        /*003c*/ 	.byte	0x04, 0x17
        /*003e*/ 	.short	(.L_1824 - .L_1823)
.L_1823:
        /*0040*/ 	.word	0x00000000
        /*0044*/ 	.short	0x0001
        /*0046*/ 	.short	0x0008
        /*0048*/ 	.byte	0x00, 0xf0, 0x61, 0x00


	//----- nvinfo : EIATTR_KPARAM_INFO
	.align		4
.L_1824:
        /*004c*/ 	.byte	0x04, 0x17
        /*004e*/ 	.short	(.L_1826 - .L_1825)
.L_1825:
        /*0050*/ 	.word	0x00000000
        /*0054*/ 	.short	0x0000
        /*0056*/ 	.short	0x0000
        /*0058*/ 	.byte	0x00, 0xf0, 0x21, 0x00


	//----- nvinfo : EIATTR_MAXREG_COUNT
	.align		4
.L_1826:
        /*005c*/ 	.byte	0x03, 0x1b
        /*005e*/ 	.short	0x0040


	//----- nvinfo : EIATTR_NUM_BARRIERS
	.align		4
        /*0060*/ 	.byte	0x02, 0x4c
        /*0062*/ 	.byte	0x01
	.zero		1


	//----- nvinfo : EIATTR_MERCURY_ISA_VERSION
	.align		4
        /*0064*/ 	.byte	0x03, 0x5f
        /*0066*/ 	.short	0x0000


	//----- nvinfo : EIATTR_EXIT_INSTR_OFFSETS
	.align		4
        /*0068*/ 	.byte	0x04, 0x1c
        /*006a*/ 	.short	(.L_1828 - .L_1827)


	//   ....[0]....
.L_1827:
        /*006c*/ 	.word	0x00000840


	//   ....[1]....
        /*0070*/ 	.word	0x00000f30


	//----- nvinfo : EIATTR_MAX_THREADS
	.align		4
.L_1828:
        /*0074*/ 	.byte	0x04, 0x05
        /*0076*/ 	.short	(.L_1830 - .L_1829)
.L_1829:
        /*0078*/ 	.word	0x00000100
        /*007c*/ 	.word	0x00000001
        /*0080*/ 	.word	0x00000001


	//----- nvinfo : EIATTR_CRS_STACK_SIZE
	.align		4
.L_1830:
        /*0084*/ 	.byte	0x04, 0x1e
        /*0086*/ 	.short	(.L_1832 - .L_1831)
.L_1831:
        /*0088*/ 	.word	0x00000000
.L_1832:


//--------------------- .nv.info._ZN2at6native60_GLOBAL__N__fdc43544_27_DistributionRandomKernel_cu_f88cee4443distribution_elementwise_grid_stride_kernelImLi2EZZZNS0_9templates4cuda32random_full_64_bits_range_kernelIPNS_17CUDAGeneratorImplEEEvRNS_18TensorIteratorBaseET_ENKUlvE_clEvENKUlvE3_clEvEUlP24curandStatePhilox4_32_10E_ZNS1_27distribution_nullary_kernelIsm10ulonglong2S7_SF_ZZZS5_IS7_EvS9_SA_ENKSB_clEvENKSC_clEvEUlmE_EEvS9_T2_RKT3_T4_EUlimE0_EEvlNS_15PhiloxCudaStateET1_SJ_ --------------------------
	.section	.nv.info._ZN2at6native60_GLOBAL__N__fdc43544_27_DistributionRandomKernel_cu_f88cee4443distribution_elementwise_grid_stride_kernelImLi2EZZZNS0_9templates4cuda32random_full_64_bits_range_kernelIPNS_17CUDAGeneratorImplEEEvRNS_18TensorIteratorBaseET_ENKUlvE_clEvENKUlvE3_clEvEUlP24curandStatePhilox4_32_10E_ZNS1_27distribution_nullary_kernelIsm10ulonglong2S7_SF_ZZZS5_IS7_EvS9_SA_ENKSB_clEvENKSC_clEvEUlmE_EEvS9_T2_RKT3_T4_EUlimE0_EEvlNS_15PhiloxCudaStateET1_SJ_,"",@"SHT_CUDA_INFO"
	.sectionflags	@""
	.align	4


	//----- nvinfo : EIATTR_CUDA_API_VERSION
	.align		4
        /*0000*/ 	.byte	0x04, 0x37
        /*0002*/ 	.short	(.L_1834 - .L_1833)
.L_1833:
        /*0004*/ 	.word	0x00000082


	//----- nvinfo : EIATTR_SW2861232_WAR
	.align		4
.L_1834:
        /*0008*/ 	.byte	0x01, 0x35
	.zero		2


	//----- nvinfo : EIATTR_PARAM_CBANK
	.align		4
        /*000c*/ 	.byte	0x04, 0x0a
        /*000e*/ 	.short	(.L_1836 - .L_1835)
	.align		4
.L_1835:
        /*0010*/ 	.word	index@(.nv.constant0._ZN2at6native60_GLOBAL__N__fdc43544_27_DistributionRandomKernel_cu_f88cee4443distribution_elementwise_grid_stride_kernelImLi2EZZZNS0_9templates4cuda32random_full_64_bits_range_kernelIPNS_17CUDAGeneratorImplEEEvRNS_18TensorIteratorBaseET_ENKUlvE_clEvENKUlvE3_clEvEUlP24curandStatePhilox4_32_10E_ZNS1_27distribution_nullary_kernelIsm10ulonglong2S7_SF_ZZZS5_IS7_EvS9_SA_ENKSB_clEvENKSC_clEvEUlmE_EEvS9_T2_RKT3_T4_EUlimE0_EEvlNS_15PhiloxCudaStateET1_SJ_)
        /*0014*/ 	.short	0x0160
        /*0016*/ 	.short	0x01d0


	//----- nvinfo : EIATTR_CBANK_PARAM_SIZE
	.align		4
.L_1836:
        /*0018*/ 	.byte	0x03, 0x19
        /*001a*/ 	.short	0x01d0


	//----- nvinfo : EIATTR_KPARAM_INFO
	.align		4
        /*001c*/ 	.byte	0x04, 0x17
        /*001e*/ 	.short	(.L_1838 - .L_1837)
.L_1837:
        /*0020*/ 	.word	0x00000000
        /*0024*/ 	.short	0x0003
        /*0026*/ 	.short	0x0028
        /*0028*/ 	.byte	0x00, 0xf0, 0xa1, 0x06


	//----- nvinfo : EIATTR_KPARAM_INFO
	.align		4
.L_1838:
        /*002c*/ 	.byte	0x04, 0x17
        /*002e*/ 	.short	(.L_1840 - .L_1839)
.L_1839:
        /*0030*/ 	.word	0x00000000
        /*0034*/ 	.short	0x0002
        /*0036*/ 	.short	0x0020
        /*0038*/ 	.byte	0x00, 0xf0, 0x05, 0x00


	//----- nvinfo : EIATTR_KPARAM_INFO
	.align		4
.L_1840:
        /*003c*/ 	.byte	0x04, 0x17
        /*003e*/ 	.short	(.L_1842 - .L_1841)
.L_1841:
        /*0040*/ 	.word	0x00000000
        /*0044*/ 	.short	0x0001
        /*0046*/ 	.short	0x0008
        /*0048*/ 	.byte	0x00, 0xf0, 0x61, 0x00


	//----- nvinfo : EIATTR_KPARAM_INFO
	.align		4
.L_1842:
        /*004c*/ 	.byte	0x04, 0x17
        /*004e*/ 	.short	(.L_1844 - .L_1843)
.L_1843:
        /*0050*/ 	.word	0x00000000
        /*0054*/ 	.short	0x0000
        /*0056*/ 	.short	0x0000
        /*0058*/ 	.byte	0x00, 0xf0, 0x21, 0x00


	//----- nvinfo : EIATTR_MAXREG_COUNT
	.align		4
.L_1844:
        /*005c*/ 	.byte	0x03, 0x1b
        /*005e*/ 	.short	0x0040


	//----- nvinfo : EIATTR_NUM_BARRIERS
	.align		4
        /*0060*/ 	.byte	0x02, 0x4c
        /*0062*/ 	.byte	0x01
	.zero		1


	//----- nvinfo : EIATTR_MERCURY_ISA_VERSION
	.align		4
        /*0064*/ 	.byte	0x03, 0x5f
        /*0066*/ 	.short	0x0000


	//----- nvinfo : EIATTR_EXIT_INSTR_OFFSETS
	.align		4
        /*0068*/ 	.byte	0x04, 0x1c
        /*006a*/ 	.short	(.L_1846 - .L_1845)


	//   ....[0]....
.L_1845:
        /*006c*/ 	.word	0x000007e0


	//   ....[1]....
        /*0070*/ 	.word	0x00002ac0


	//----- nvinfo : EIATTR_MAX_THREADS
	.align		4
.L_1846:
        /*0074*/ 	.byte	0x04, 0x05
        /*0076*/ 	.short	(.L_1848 - .L_1847)
.L_1847:
        /*0078*/ 	.word	0x00000100
        /*007c*/ 	.word	0x00000001
        /*0080*/ 	.word	0x00000001


	//----- nvinfo : EIATTR_CRS_STACK_SIZE
	.align		4
.L_1848:
        /*0084*/ 	.byte	0x04, 0x1e
        /*0086*/ 	.short	(.L_1850 - .L_1849)
.L_1849:
        /*0088*/ 	.word	0x00000000
.L_1850:


//--------------------- .nv.info._ZN2at6native60_GLOBAL__N__fdc43544_27_DistributionRandomKernel_cu_f88cee4443distribution_elementwise_grid_stride_kernelImLi2EZZZNS0_9templates4cuda32random_full_64_bits_range_kernelIPNS_17CUDAGeneratorImplEEEvRNS_18TensorIteratorBaseET_ENKUlvE_clEvENKUlvE3_clEvEUlP24curandStatePhilox4_32_10E_ZNS1_27distribution_nullary_kernelIsm10ulonglong2S7_SF_ZZZS5_IS7_EvS9_SA_ENKSB_clEvENKSC_clEvEUlmE_EEvS9_T2_RKT3_T4_EUlimE_EEvlNS_15PhiloxCudaStateET1_SJ_ --------------------------
	.section	.nv.info._ZN2at6native60_GLOBAL__N__fdc43544_27_DistributionRandomKernel_cu_f88cee4443distribution_elementwise_grid_stride_kernelImLi2EZZZNS0_9templates4cuda32random_full_64_bits_range_kernelIPNS_17CUDAGeneratorImplEEEvRNS_18TensorIteratorBaseET_ENKUlvE_clEvENKUlvE3_clEvEUlP24curandStatePhilox4_32_10E_ZNS1_27distribution_nullary_kernelIsm10ulonglong2S7_SF_ZZZS5_IS7_EvS9_SA_ENKSB_clEvENKSC_clEvEUlmE_EEvS9_T2_RKT3_T4_EUlimE_EEvlNS_15PhiloxCudaStateET1_SJ_,"",@"SHT_CUDA_INFO"
	.sectionflags	@""
	.align	4


	//----- nvinfo : EIATTR_CUDA_API_VERSION
	.align		4
        /*0000*/ 	.byte	0x04, 0x37
        /*0002*/ 	.short	(.L_1852 - .L_1851)
.L_1851:
        /*0004*/ 	.word	0x00000082


	//----- nvinfo : EIATTR_SW2861232_WAR
	.align		4
.L_1852:
        /*0008*/ 	.byte	0x01, 0x35
	.zero		2


	//----- nvinfo : EIATTR_PARAM_CBANK
	.align		4
        /*000c*/ 	.byte	0x04, 0x0a
        /*000e*/ 	.short	(.L_1854 - .L_1853)
	.align		4
.L_1853:
        /*0010*/ 	.word	index@(.nv.constant0._ZN2at6native60_GLOBAL__N__fdc43544_27_DistributionRandomKernel_cu_f88cee4443distribution_elementwise_grid_stride_kernelImLi2EZZZNS0_9templates4cuda32random_full_64_bits_range_kernelIPNS_17CUDAGeneratorImplEEEvRNS_18TensorIteratorBaseET_ENKUlvE_clEvENKUlvE3_clEvEUlP24curandStatePhilox4_32_10E_ZNS1_27distribution_nullary_kernelIsm10ulonglong2S7_SF_ZZZS5_IS7_EvS9_SA_ENKSB_clEvENKSC_clEvEUlmE_EEvS9_T2_RKT3_T4_EUlimE_EEvlNS_15PhiloxCudaStateET1_SJ_)
        /*0014*/ 	.short	0x0160
        /*0016*/ 	.short	0x0038


	//----- nvinfo : EIATTR_CBANK_PARAM_SIZE
	.align		4
.L_1854:
        /*0018*/ 	.byte	0x03, 0x19
        /*001a*/ 	.short	0x0038


	//----- nvinfo : EIATTR_KPARAM_INFO
	.align		4
        /*001c*/ 	.byte	0x04, 0x17
        /*001e*/ 	.short	(.L_1856 - .L_1855)
.L_1855:
        /*0020*/ 	.word	0x00000000
        /*0024*/ 	.short	0x0003
        /*0026*/ 	.short	0x0028
        /*0028*/ 	.byte	0x00, 0xf0, 0x41, 0x00


	//----- nvinfo : EIATTR_KPARAM_INFO
	.align		4
.L_1856:
        /*002c*/ 	.byte	0x04, 0x17
        /*002e*/ 	.short	(.L_1858 - .L_1857)
.L_1857:
        /*0030*/ 	.word	0x00000000
        /*0034*/ 	.short	0x0002
        /*0036*/ 	.short	0x0020
        /*0038*/ 	.byte	0x00, 0xf0, 0x05, 0x00


	//----- nvinfo : EIATTR_KPARAM_INFO
	.align		4
.L_1858:
        /*003c*/ 	.byte	0x04, 0x17
        /*003e*/ 	.short	(.L_1860 - .L_1859)
.L_1859:
        /*0040*/ 	.word	0x00000000
        /*0044*/ 	.short	0x0001
        /*0046*/ 	.short	0x0008
        /*0048*/ 	.byte	0x00, 0xf0, 0x61, 0x00


	//----- nvinfo : EIATTR_KPARAM_INFO
	.align		4
.L_1860:
        /*004c*/ 	.byte	0x04, 0x17
        /*004e*/ 	.short	(.L_1862 - .L_1861)
.L_1861:
        /*0050*/ 	.word	0x00000000
        /*0054*/ 	.short	0x0000
        /*0056*/ 	.short	0x0000
        /*0058*/ 	.byte	0x00, 0xf0, 0x21, 0x00


	//----- nvinfo : EIATTR_MAXREG_COUNT
	.align		4
.L_1862:
        /*005c*/ 	.byte	0x03, 0x1b
        /*005e*/ 	.short	0x0040


	//----- nvinfo : EIATTR_NUM_BARRIERS
	.align		4
        /*0060*/ 	.byte	0x02, 0x4c
        /*0062*/ 	.byte	0x01
	.zero		1


	//----- nvinfo : EIATTR_MERCURY_ISA_VERSION
	.align		4
        /*0064*/ 	.byte	0x03, 0x5f
        /*0066*/ 	.short	0x0000


	//----- nvinfo : EIATTR_EXIT_INSTR_OFFSETS
	.align		4
        /*0068*/ 	.byte	0x04, 0x1c
        /*006a*/ 	.short	(.L_1864 - .L_1863)


	//   ....[0]....
.L_1863:
        /*006c*/ 	.word	0x00000800


	//   ....[1]....
        /*0070*/ 	.word	0x00000e10


	//----- nvinfo : EIATTR_MAX_THREADS
	.align		4
.L_1864:
        /*0074*/ 	.byte	0x04, 0x05
        /*0076*/ 	.short	(.L_1866 - .L_1865)
.L_1865:
        /*0078*/ 	.word	0x00000100
        /*007c*/ 	.word	0x00000001
        /*0080*/ 	.word	0x00000001


	//----- nvinfo : EIATTR_CRS_STACK_SIZE
	.align		4
.L_1866:
        /*0084*/ 	.byte	0x04, 0x1e
        /*0086*/ 	.short	(.L_1868 - .L_1867)
.L_1867:
        /*0088*/ 	.word	0x00000000
.L_1868:


//--------------------- .nv.info._ZN2at6native60_GLOBAL__N__fdc43544_27_DistributionRandomKernel_cu_f88cee4443distribution_elementwise_grid_stride_kernelImLi2EZZZNS0_9templates4cuda32random_full_64_bits_range_kernelIPNS_17CUDAGeneratorImplEEEvRNS_18TensorIteratorBaseET_ENKUlvE_clEvENKUlvE2_clEvEUlP24curandStatePhilox4_32_10E_ZNS1_27distribution_nullary_kernelIlm10ulonglong2S7_SF_ZZZS5_IS7_EvS9_SA_ENKSB_clEvENKSC_clEvEUlmE_EEvS9_T2_RKT3_T4_EUlimE0_EEvlNS_15PhiloxCudaStateET1_SJ_ --------------------------
	.section	.nv.info._ZN2at6native60_GLOBAL__N__fdc43544_27_DistributionRandomKernel_cu_f88cee4443distribution_elementwise_grid_stride_kernelImLi2EZZZNS0_9templates4cuda32random_full_64_bits_range_kernelIPNS_17CUDAGeneratorImplEEEvRNS_18TensorIteratorBaseET_ENKUlvE_clEvENKUlvE2_clEvEUlP24curandStatePhilox4_32_10E_ZNS1_27distribution_nullary_kernelIlm10ulonglong2S7_SF_ZZZS5_IS7_EvS9_SA_ENKSB_clEvENKSC_clEvEUlmE_EEvS9_T2_RKT3_T4_EUlimE0_EEvlNS_15PhiloxCudaStateET1_SJ_,"",@"SHT_CUDA_INFO"
	.sectionflags	@""
	.align	4


	//----- nvinfo : EIATTR_CUDA_API_VERSION
	.align		4
        /*0000*/ 	.byte	0x04, 0x37
        /*0002*/ 	.short	(.L_1870 - .L_1869)
.L_1869:
        /*0004*/ 	.word	0x00000082


	//----- nvinfo : EIATTR_SW2861232_WAR
	.align		4
.L_1870:
        /*0008*/ 	.byte	0x01, 0x35
	.zero		2


	//----- nvinfo : EIATTR_PARAM_CBANK
	.align		4
        /*000c*/ 	.byte	0x04, 0x0a
        /*000e*/ 	.short	(.L_1872 - .L_1871)
	.align		4
.L_1871:
        /*0010*/ 	.word	index@(.nv.constant0._ZN2at6native60_GLOBAL__N__fdc43544_27_DistributionRandomKernel_cu_f88cee4443distribution_elementwise_grid_stride_kernelImLi2EZZZNS0_9templates4cuda32random_full_64_bits_range_kernelIPNS_17CUDAGeneratorImplEEEvRNS_18TensorIteratorBaseET_ENKUlvE_clEvENKUlvE2_clEvEUlP24curandStatePhilox4_32_10E_ZNS1_27distribution_nullary_kernelIlm10ulonglong2S7_SF_ZZZS5_IS7_EvS9_SA_ENKSB_clEvENKSC_clEvEUlmE_EEvS9_T2_RKT3_T4_EUlimE0_EEvlNS_15PhiloxCudaStateET1_SJ_)
        /*0014*/ 	.short	0x0160
        /*0016*/ 	.short	0x01d0


	//----- nvinfo : EIATTR_CBANK_PARAM_SIZE
	.align		4
.L_1872:
        /*0018*/ 	.byte	0x03, 0x19
        /*001a*/ 	.short	0x01d0


	//----- nvinfo : EIATTR_KPARAM_INFO
	.align		4
        /*001c*/ 	.byte	0x04, 0x17
        /*001e*/ 	.short	(.L_1874 - .L_1873)
.L_1873:
        /*0020*/ 	.word	0x00000000
        /*0024*/ 	.short	0x0003
        /*0026*/ 	.short	0x0028
        /*0028*/ 	.byte	0x00, 0xf0, 0xa1, 0x06


	//----- nvinfo : EIATTR_KPARAM_INFO
	.align		4
.L_1874:
        /*002c*/ 	.byte	0x04, 0x17
        /*002e*/ 	.short	(.L_1876 - .L_1875)
.L_1875:
        /*0030*/ 	.word	0x00000000
        /*0034*/ 	.short	0x0002
        /*0036*/ 	.short	0x0020
        /*0038*/ 	.byte	0x00, 0xf0, 0x05, 0x00


	//----- nvinfo : EIATTR_KPARAM_INFO
	.align		4
.L_1876:
        /*003c*/ 	.byte	0x04, 0x17
        /*003e*/ 	.short	(.L_1878 - .L_1877)
.L_1877:
        /*0040*/ 	.word	0x00000000
        /*0044*/ 	.short	0x0001
        /*0046*/ 	.short	0x0008
        /*0048*/ 	.byte	0x00, 0xf0, 0x61, 0x00


	//----- nvinfo : EIATTR_KPARAM_INFO
	.align		4
.L_1878:
        /*004c*/ 	.byte	0x04, 0x17
        /*004e*/ 	.short	(.L_1880 - .L_1879)
.L_1879:
        /*0050*/ 	.word	0x00000000
        /*0054*/ 	.short	0x0000
        /*0056*/ 	.short	0x0000
        /*0058*/ 	.byte	0x00, 0xf0, 0x21, 0x00


	//----- nvinfo : EIATTR_MAXREG_COUNT
	.align		4
.L_1880:
        /*005c*/ 	.byte	0x03, 0x1b
        /*005e*/ 	.short	0x0040


	//----- nvinfo : EIATTR_NUM_BARRIERS
	.align		4
        /*0060*/ 	.byte	0x02, 0x4c
        /*0062*/ 	.byte	0x01
	.zero		1


	//----- nvinfo : EIATTR_MERCURY_ISA_VERSION
	.align		4
        /*0064*/ 	.byte	0x03, 0x5f
        /*0066*/ 	.short	0x0000


	//----- nvinfo : EIATTR_EXIT_INSTR_OFFSETS
	.align		4
        /*0068*/ 	.byte	0x04, 0x1c
        /*006a*/ 	.short	(.L_1882 - .L_1881)


	//   ....[0]....
.L_1881:
        /*006c*/ 	.word	0x00000810


	//   ....[1]....
        /*0070*/ 	.word	0x00002a50


	//----- nvinfo : EIATTR_MAX_THREADS
	.align		4
.L_1882:
        /*0074*/ 	.byte	0x04, 0x05
        /*0076*/ 	.short	(.L_1884 - .L_1883)
.L_1883:
        /*0078*/ 	.word	0x00000100
        /*007c*/ 	.word	0x00000001
        /*0080*/ 	.word	0x00000001


	//----- nvinfo : EIATTR_CRS_STACK_SIZE
	.align		4
.L_1884:
        /*0084*/ 	.byte	0x04, 0x1e
        /*0086*/ 	.short	(.L_1886 - .L_1885)
.L_1885:
        /*0088*/ 	.word	0x00000000
.L_1886:


//--------------------- .nv.info._ZN2at6native60_GLOBAL__N__fdc43544_27_DistributionRandomKernel_cu_f88cee4443distribution_elementwise_grid_stride_kernelImLi2EZZZNS0_9templates4cuda32random_full_64_bits_range_kernelIPNS_17CUDAGeneratorImplEEEvRNS_18TensorIteratorBaseET_ENKUlvE_clEvENKUlvE2_clEvEUlP24curandStatePhilox4_32_10E_ZNS1_27distribution_nullary_kernelIlm10ulonglong2S7_SF_ZZZS5_IS7_EvS9_SA_ENKSB_clEvENKSC_clEvEUlmE_EEvS9_T2_RKT3_T4_EUlimE_EEvlNS_15PhiloxCudaStateET1_SJ_ --------------------------
	.section	.nv.info._ZN2at6native60_GLOBAL__N__fdc43544_27_DistributionRandomKernel_cu_f88cee4443distribution_elementwise_grid_stride_kernelImLi2EZZZNS0_9templates4cuda32random_full_64_bits_range_kernelIPNS_17CUDAGeneratorImplEEEvRNS_18TensorIteratorBaseET_ENKUlvE_clEvENKUlvE2_clEvEUlP24curandStatePhilox4_32_10E_ZNS1_27distribution_nullary_kernelIlm10ulonglong2S7_SF_ZZZS5_IS7_EvS9_SA_ENKSB_clEvENKSC_clEvEUlmE_EEvS9_T2_RKT3_T4_EUlimE_EEvlNS_15PhiloxCudaStateET1_SJ_,"",@"SHT_CUDA_INFO"
	.sectionflags	@""
	.align	4


	//----- nvinfo : EIATTR_CUDA_API_VERSION
	.align		4
        /*0000*/ 	.byte	0x04, 0x37
        /*0002*/ 	.short	(.L_1888 - .L_1887)
.L_1887:
        /*0004*/ 	.word	0x00000082


	//----- nvinfo : EIATTR_SW2861232_WAR
	.align		4
.L_1888:
        /*0008*/ 	.byte	0x01, 0x35
	.zero		2


	//----- nvinfo : EIATTR_PARAM_CBANK
	.align		4
        /*000c*/ 	.byte	0x04, 0x0a
        /*000e*/ 	.short	(.L_1890 - .L_1889)
	.align		4
.L_1889:
        /*0010*/ 	.word	index@(.nv.constant0._ZN2at6native60_GLOBAL__N__fdc43544_27_DistributionRandomKernel_cu_f88cee4443distribution_elementwise_grid_stride_kernelImLi2EZZZNS0_9templates4cuda32random_full_64_bits_range_kernelIPNS_17CUDAGeneratorImplEEEvRNS_18TensorIteratorBaseET_ENKUlvE_clEvENKUlvE2_clEvEUlP24curandStatePhilox4_32_10E_ZNS1_27distribution_nullary_kernelIlm10ulonglong2S7_SF_ZZZS5_IS7_EvS9_SA_ENKSB_clEvENKSC_clEvEUlmE_EEvS9_T2_RKT3_T4_EUlimE_EEvlNS_15PhiloxCudaStateET1_SJ_)
        /*0014*/ 	.short	0x0160
        /*0016*/ 	.short	0x0038


	//----- nvinfo : EIATTR_CBANK_PARAM_SIZE
	.align		4
.L_1890:
        /*0018*/ 	.byte	0x03, 0x19
        /*001a*/ 	.short	0x0038


	//----- nvinfo : EIATTR_KPARAM_INFO
	.align		4
        /*001c*/ 	.byte	0x04, 0x17
        /*001e*/ 	.short	(.L_1892 - .L_1891)
.L_1891:
        /*0020*/ 	.word	0x00000000
        /*0024*/ 	.short	0x0003
        /*0026*/ 	.short	0x0028
        /*0028*/ 	.byte	0x00, 0xf0, 0x41, 0x00


	//----- nvinfo : EIATTR_KPARAM_INFO
	.align		4
.L_1892:
        /*002c*/ 	.byte	0x04, 0x17
        /*002e*/ 	.short	(.L_1894 - .L_1893)
.L_1893:
        /*0030*/ 	.word	0x00000000
        /*0034*/ 	.short	0x0002
        /*0036*/ 	.short	0x0020
        /*0038*/ 	.byte	0x00, 0xf0, 0x05, 0x00


	//----- nvinfo : EIATTR_KPARAM_INFO
	.align		4
.L_1894:
        /*003c*/ 	.byte	0x04, 0x17
        /*003e*/ 	.short	(.L_1896 - .L_1895)
.L_1895:
        /*0040*/ 	.word	0x00000000
        /*0044*/ 	.short	0x0001
        /*0046*/ 	.short	0x0008
        /*0048*/ 	.byte	0x00, 0xf0, 0x61, 0x00


	//----- nvinfo : EIATTR_KPARAM_INFO
	.align		4
.L_1896:
        /*004c*/ 	.byte	0x04, 0x17
        /*004e*/ 	.short	(.L_1898 - .L_1897)
.L_1897:
        /*0050*/ 	.word	0x00000000
        /*0054*/ 	.short	0x0000
        /*0056*/ 	.short	0x0000
        /*0058*/ 	.byte	0x00, 0xf0, 0x21, 0x00


	//----- nvinfo : EIATTR_MAXREG_COUNT
	.align		4
.L_1898:
        /*005c*/ 	.byte	0x03, 0x1b
        /*005e*/ 	.short	0x0040


	//----- nvinfo : EIATTR_NUM_BARRIERS
	.align		4
        /*0060*/ 	.byte	0x02, 0x4c
        /*0062*/ 	.byte	0x01
	.zero		1


	//----- nvinfo : EIATTR_MERCURY_ISA_VERSION
	.align		4
        /*0064*/ 	.byte	0x03, 0x5f
        /*0066*/ 	.short	0x0000


	//----- nvinfo : EIATTR_EXIT_INSTR_OFFSETS
	.align		4
        /*0068*/ 	.byte	0x04, 0x1c
        /*006a*/ 	.short	(.L_1900 - .L_1899)


	//   ....[0]....
.L_1899:
        /*006c*/ 	.word	0x00000830


	//   ....[1]....
        /*0070*/ 	.word	0x00000f20


	//----- nvinfo : EIATTR_MAX_THREADS
	.align		4
.L_1900:
        /*0074*/ 	.byte	0x04, 0x05
        /*0076*/ 	.short	(.L_1902 - .L_1901)
.L_1901:
        /*0078*/ 	.word	0x00000100
        /*007c*/ 	.word	0x00000001
        /*0080*/ 	.word	0x00000001


	//----- nvinfo : EIATTR_CRS_STACK_SIZE
	.align		4
.L_1902:
        /*0084*/ 	.byte	0x04, 0x1e
        /*0086*/ 	.short	(.L_1904 - .L_1903)
.L_1903:
        /*0088*/ 	.word	0x00000000
.L_1904:


//--------------------- .nv.info._ZN2at6native60_GLOBAL__N__fdc43544_27_DistributionRandomKernel_cu_f88cee4443distribution_elementwise_grid_stride_kernelImLi2EZZZNS0_9templates4cuda32random_full_64_bits_range_kernelIPNS_17CUDAGeneratorImplEEEvRNS_18TensorIteratorBaseET_ENKUlvE_clEvENKUlvE1_clEvEUlP24curandStatePhilox4_32_10E_ZNS1_27distribution_nullary_kernelIim10ulonglong2S7_SF_ZZZS5_IS7_EvS9_SA_ENKSB_clEvENKSC_clEvEUlmE_EEvS9_T2_RKT3_T4_EUlimE0_EEvlNS_15PhiloxCudaStateET1_SJ_ --------------------------
	.section	.nv.info._ZN2at6native60_GLOBAL__N__fdc43544_27_DistributionRandomKernel_cu_f88cee4443distribution_elementwise_grid_stride_kernelImLi2EZZZNS0_9templates4cuda32random_full_64_bits_range_kernelIPNS_17CUDAGeneratorImplEEEvRNS_18TensorIteratorBaseET_ENKUlvE_clEvENKUlvE1_clEvEUlP24curandStatePhilox4_32_10E_ZNS1_27distribution_nullary_kernelIim10ulonglong2S7_SF_ZZZS5_IS7_EvS9_SA_ENKSB_clEvENKSC_clEvEUlmE_EEvS9_T2_RKT3_T4_EUlimE0_EEvlNS_15PhiloxCudaStateET1_SJ_,"",@"SHT_CUDA_INFO"
	.sectionflags	@""
	.align	4


	//----- nvinfo : EIATTR_CUDA_API_VERSION
	.align		4
        /*0000*/ 	.byte	0x04, 0x37
        /*0002*/ 	.short	(.L_1906 - .L_1905)
.L_1905:
        /*0004*/ 	.word	0x00000082


	//----- nvinfo : EIATTR_SW2861232_WAR
	.align		4
.L_1906:
        /*0008*/ 	.byte	0x01, 0x35
	.zero		2


	//----- nvinfo : EIATTR_PARAM_CBANK
	.align		4
        /*000c*/ 	.byte	0x04, 0x0a
        /*000e*/ 	.short	(.L_1908 - .L_1907)
	.align		4
.L_1907:
        /*0010*/ 	.word	index@(.nv.constant0._ZN2at6native60_GLOBAL__N__fdc43544_27_DistributionRandomKernel_cu_f88cee4443distribution_elementwise_grid_stride_kernelImLi2EZZZNS0_9templates4cuda32random_full_64_bits_range_kernelIPNS_17CUDAGeneratorImplEEEvRNS_18TensorIteratorBaseET_ENKUlvE_clEvENKUlvE1_clEvEUlP24curandStatePhilox4_32_10E_ZNS1_27distribution_nullary_kernelIim10ulonglong2S7_SF_ZZZS5_IS7_EvS9_SA_ENKSB_clEvENKSC_clEvEUlmE_EEvS9_T2_RKT3_T4_EUlimE0_EEvlNS_15PhiloxCudaStateET1_SJ_)
        /*0014*/ 	.short	0x0160
        /*0016*/ 	.short	0x01d0


	//----- nvinfo : EIATTR_CBANK_PARAM_SIZE
	.align		4
.L_1908:
        /*0018*/ 	.byte	0x03, 0x19
        /*001a*/ 	.short	0x01d0


	//----- nvinfo : EIATTR_KPARAM_INFO
	.align		4
        /*001c*/ 	.byte	0x04, 0x17
        /*001e*/ 	.short	(.L_1910 - .L_1909)
.L_1909:
        /*0020*/ 	.word	0x00000000
        /*0024*/ 	.short	0x0003
        /*0026*/ 	.short	0x0028
        /*0028*/ 	.byte	0x00, 0xf0, 0xa1, 0x06


	//----- nvinfo : EIATTR_KPARAM_INFO
	.align		4
.L_1910:
        /*002c*/ 	.byte	0x04, 0x17
        /*002e*/ 	.short	(.L_1912 - .L_1911)
.L_1911:
        /*0030*/ 	.word	0x00000000
        /*0034*/ 	.short	0x0002
        /*0036*/ 	.short	0x0020
        /*0038*/ 	.byte	0x00, 0xf0, 0x05, 0x00


	//----- nvinfo : EIATTR_KPARAM_INFO
	.align		4
.L_1912:
        /*003c*/ 	.byte	0x04, 0x17
        /*003e*/ 	.short	(.L_1914 - .L_1913)
.L_1913:
        /*0040*/ 	.word	0x00000000
        /*0044*/ 	.short	0x0001
        /*0046*/ 	.short	0x0008
        /*0048*/ 	.byte	0x00, 0xf0, 0x61, 0x00


	//----- nvinfo : EIATTR_KPARAM_INFO
	.align		4
.L_1914:
        /*004c*/ 	.byte	0x04, 0x17
        /*004e*/ 	.short	(.L_1916 - .L_1915)
.L_1915:
        /*0050*/ 	.word	0x00000000
        /*0054*/ 	.short	0x0000
        /*0056*/ 	.short	0x0000
        /*0058*/ 	.byte	0x00, 0xf0, 0x21, 0x00


	//----- nvinfo : EIATTR_MAXREG_COUNT
	.align		4
.L_1916:
        /*005c*/ 	.byte	0x03, 0x1b
        /*005e*/ 	.short	0x0040


	//----- nvinfo : EIATTR_NUM_BARRIERS
	.align		4
        /*0060*/ 	.byte	0x02, 0x4c
        /*0062*/ 	.byte	0x01
	.zero		1


	//----- nvinfo : EIATTR_MERCURY_ISA_VERSION
	.align		4
        /*0064*/ 	.byte	0x03, 0x5f
        /*0066*/ 	.short	0x0000


	//----- nvinfo : EIATTR_EXIT_INSTR_OFFSETS
	.align		4
        /*0068*/ 	.byte	0x04, 0x1c
        /*006a*/ 	.short	(.L_1918 - .L_1917)


	//   ....[0]....
.L_1917:
        /*006c*/ 	.word	0x000007e0


	//   ....[1]....
        /*0070*/ 	.word	0x00002ac0


	//----- nvinfo : EIATTR_MAX_THREADS
	.align		4
.L_1918:
        /*0074*/ 	.byte	0x04, 0x05
        /*0076*/ 	.short	(.L_1920 - .L_1919)
.L_1919:
        /*0078*/ 	.word	0x00000100
        /*007c*/ 	.word	0x00000001
        /*0080*/ 	.word	0x00000001


	//----- nvinfo : EIATTR_CRS_STACK_SIZE
	.align		4
.L_1920:
        /*0084*/ 	.byte	0x04, 0x1e
        /*0086*/ 	.short	(.L_1922 - .L_1921)
.L_1921:
        /*0088*/ 	.word	0x00000000
.L_1922:


//--------------------- .nv.info._ZN2at6native60_GLOBAL__N__fdc43544_27_DistributionRandomKernel_cu_f88cee4443distribution_elementwise_grid_stride_kernelImLi2EZZZNS0_9templates4cuda32random_full_64_bits_range_kernelIPNS_17CUDAGeneratorImplEEEvRNS_18TensorIteratorBaseET_ENKUlvE_clEvENKUlvE1_clEvEUlP24curandStatePhilox4_32_10E_ZNS1_27distribution_nullary_kernelIim10ulonglong2S7_SF_ZZZS5_IS7_EvS9_SA_ENKSB_clEvENKSC_clEvEUlmE_EEvS9_T2_RKT3_T4_EUlimE_EEvlNS_15PhiloxCudaStateET1_SJ_ --------------------------
	.section	.nv.info._ZN2at6native60_GLOBAL__N__fdc43544_27_DistributionRandomKernel_cu_f88cee4443distribution_elementwise_grid_stride_kernelImLi2EZZZNS0_9templates4cuda32random_full_64_bits_range_kernelIPNS_17CUDAGeneratorImplEEEvRNS_18TensorIteratorBaseET_ENKUlvE_clEvENKUlvE1_clEvEUlP24curandStatePhilox4_32_10E_ZNS1_27distribution_nullary_kernelIim10ulonglong2S7_SF_ZZZS5_IS7_EvS9_SA_ENKSB_clEvENKSC_clEvEUlmE_EEvS9_T2_RKT3_T4_EUlimE_EEvlNS_15PhiloxCudaStateET1_SJ_,"",@"SHT_CUDA_INFO"
	.sectionflags	@""
	.align	4


	//----- nvinfo : EIATTR_CUDA_API_VERSION
	.align		4
        /*0000*/ 	.byte	0x04, 0x37
        /*0002*/ 	.short	(.L_1924 - .L_1923)
.L_1923:
        /*0004*/ 	.word	0x00000082


	//----- nvinfo : EIATTR_SW2861232_WAR
	.align		4
.L_1924:
        /*0008*/ 	.byte	0x01, 0x35
	.zero		2


	//----- nvinfo : EIATTR_PARAM_CBANK
	.align		4
        /*000c*/ 	.byte	0x04, 0x0a
        /*000e*/ 	.short	(.L_1926 - .L_1925)
	.align		4
.L_1925:
        /*0010*/ 	.word	index@(.nv.constant0._ZN2at6native60_GLOBAL__N__fdc43544_27_DistributionRandomKernel_cu_f88cee4443distribution_elementwise_grid_stride_kernelImLi2EZZZNS0_9templates4cuda32random_full_64_bits_range_kernelIPNS_17CUDAGeneratorImplEEEvRNS_18TensorIteratorBaseET_ENKUlvE_clEvENKUlvE1_clEvEUlP24curandStatePhilox4_32_10E_ZNS1_27distribution_nullary_kernelIim10ulonglong2S7_SF_ZZZS5_IS7_EvS9_SA_ENKSB_clEvENKSC_clEvEUlmE_EEvS9_T2_RKT3_T4_EUlimE_EEvlNS_15PhiloxCudaStateET1_SJ_)
        /*0014*/ 	.short	0x0160
        /*0016*/ 	.short	0x0038


	//----- nvinfo : EIATTR_CBANK_PARAM_SIZE
	.align		4
.L_1926:
        /*0018*/ 	.byte	0x03, 0x19
        /*001a*/ 	.short	0x0038


	//----- nvinfo : EIATTR_KPARAM_INFO
	.align		4
        /*001c*/ 	.byte	0x04, 0x17
        /*001e*/ 	.short	(.L_1928 - .L_1927)
.L_1927:
        /*0020*/ 	.word	0x00000000
        /*0024*/ 	.short	0x0003
        /*0026*/ 	.short	0x0028
        /*0028*/ 	.byte	0x00, 0xf0, 0x41, 0x00


	//----- nvinfo : EIATTR_KPARAM_INFO
	.align		4
.L_1928:
        /*002c*/ 	.byte	0x04, 0x17
        /*002e*/ 	.short	(.L_1930 - .L_1929)
.L_1929:
        /*0030*/ 	.word	0x00000000
        /*0034*/ 	.short	0x0002
        /*0036*/ 	.short	0x0020
        /*0038*/ 	.byte	0x00, 0xf0, 0x05, 0x00


	//----- nvinfo : EIATTR_KPARAM_INFO
	.align		4
.L_1930:
        /*003c*/ 	.byte	0x04, 0x17
        /*003e*/ 	.short	(.L_1932 - .L_1931)
.L_1931:
        /*0040*/ 	.word	0x00000000
        /*0044*/ 	.short	0x0001
        /*0046*/ 	.short	0x0008
        /*0048*/ 	.byte	0x00, 0xf0, 0x61, 0x00


	//----- nvinfo : EIATTR_KPARAM_INFO
	.align		4
.L_1932:
        /*004c*/ 	.byte	0x04, 0x17
        /*004e*/ 	.short	(.L_1934 - .L_1933)
.L_1933:
        /*0050*/ 	.word	0x00000000
        /*0054*/ 	.short	0x0000
        /*0056*/ 	.short	0x0000
        /*0058*/ 	.byte	0x00, 0xf0, 0x21, 0x00


	//----- nvinfo : EIATTR_MAXREG_COUNT
	.align		4
.L_1934:
        /*005c*/ 	.byte	0x03, 0x1b
        /*005e*/ 	.short	0x0040


	//----- nvinfo : EIATTR_NUM_BARRIERS
	.align		4
        /*0060*/ 	.byte	0x02, 0x4c
        /*0062*/ 	.byte	0x01
	.zero		1


	//----- nvinfo : EIATTR_MERCURY_ISA_VERSION
	.align		4
        /*0064*/ 	.byte	0x03, 0x5f
        /*0066*/ 	.short	0x0000


	//----- nvinfo : EIATTR_EXIT_INSTR_OFFSETS
	.align		4
        /*0068*/ 	.byte	0x04, 0x1c
        /*006a*/ 	.short	(.L_1936 - .L_1935)


	//   ....[0]....
.L_1935:
        /*006c*/ 	.word	0x00000800


	//   ....[1]....
        /*0070*/ 	.word	0x00000e10


	//----- nvinfo : EIATTR_MAX_THREADS
	.align		4
.L_1936:
        /*0074*/ 	.byte	0x04, 0x05
        /*0076*/ 	.short	(.L_1938 - .L_1937)
.L_1937:
        /*0078*/ 	.word	0x00000100
        /*007c*/ 	.word	0x00000001
        /*0080*/ 	.word	0x00000001


	//----- nvinfo : EIATTR_CRS_STACK_SIZE
	.align		4
.L_1938:
        /*0084*/ 	.byte	0x04, 0x1e
        /*0086*/ 	.short	(.L_1940 - .L_1939)
.L_1939:
        /*0088*/ 	.word	0x00000000
.L_1940:


//--------------------- .nv.info._ZN2at6native60_GLOBAL__N__fdc43544_27_DistributionRandomKernel_cu_f88cee4443distribution_elementwise_grid_stride_kernelImLi2EZZZNS0_9templates4cuda32random_full_64_bits_range_kernelIPNS_17CUDAGeneratorImplEEEvRNS_18TensorIteratorBaseET_ENKUlvE_clEvENKUlvE0_clEvEUlP24curandStatePhilox4_32_10E_ZNS1_27distribution_nullary_kernelIam10ulonglong2S7_SF_ZZZS5_IS7_EvS9_SA_ENKSB_clEvENKSC_clEvEUlmE_EEvS9_T2_RKT3_T4_EUlimE0_EEvlNS_15PhiloxCudaStateET1_SJ_ --------------------------
	.section	.nv.info._ZN2at6native60_GLOBAL__N__fdc43544_27_DistributionRandomKernel_cu_f88cee4443distribution_elementwise_grid_stride_kernelImLi2EZZZNS0_9templates4cuda32random_full_64_bits_range_kernelIPNS_17CUDAGeneratorImplEEEvRNS_18TensorIteratorBaseET_ENKUlvE_clEvENKUlvE0_clEvEUlP24curandStatePhilox4_32_10E_ZNS1_27distribution_nullary_kernelIam10ulonglong2S7_SF_ZZZS5_IS7_EvS9_SA_ENKSB_clEvENKSC_clEvEUlmE_EEvS9_T2_RKT3_T4_EUlimE0_EEvlNS_15PhiloxCudaStateET1_SJ_,"",@"SHT_CUDA_INFO"
	.sectionflags	@""
	.align	4


	//----- nvinfo : EIATTR_CUDA_API_VERSION
	.align		4
        /*0000*/ 	.byte	0x04, 0x37
        /*0002*/ 	.short	(.L_1942 - .L_1941)
.L_1941:
        /*0004*/ 	.word	0x00000082


	//----- nvinfo : EIATTR_SW2861232_WAR
	.align		4
.L_1942:
        /*0008*/ 	.byte	0x01, 0x35
	.zero		2


	//----- nvinfo : EIATTR_PARAM_CBANK
	.align		4
        /*000c*/ 	.byte	0x04, 0x0a
        /*000e*/ 	.short	(.L_1944 - .L_1943)
	.align		4
.L_1943:
        /*0010*/ 	.word	index@(.nv.constant0._ZN2at6native60_GLOBAL__N__fdc43544_27_DistributionRandomKernel_cu_f88cee4443distribution_elementwise_grid_stride_kernelImLi2EZZZNS0_9templates4cuda32random_full_64_bits_range_kernelIPNS_17CUDAGeneratorImplEEEvRNS_18TensorIteratorBaseET_ENKUlvE_clEvENKUlvE0_clEvEUlP24curandStatePhilox4_32_10E_ZNS1_27distribution_nullary_kernelIam10ulonglong2S7_SF_ZZZS5_IS7_EvS9_SA_ENKSB_clEvENKSC_clEvEUlmE_EEvS9_T2_RKT3_T4_EUlimE0_EEvlNS_15PhiloxCudaStateET1_SJ_)
        /*0014*/ 	.short	0x0160
        /*0016*/ 	.short	0x01d0


	//----- nvinfo : EIATTR_CBANK_PARAM_SIZE
	.align		4
.L_1944:
        /*0018*/ 	.byte	0x03, 0x19
        /*001a*/ 	.short	0x01d0


	//----- nvinfo : EIATTR_KPARAM_INFO
	.align		4
        /*001c*/ 	.byte	0x04, 0x17
        /*001e*/ 	.short	(.L_1946 - .L_1945)
.L_1945:
        /*0020*/ 	.word	0x00000000
        /*0024*/ 	.short	0x0003
        /*0026*/ 	.short	0x0028
        /*0028*/ 	.byte	0x00, 0xf0, 0xa1, 0x06


	//----- nvinfo : EIATTR_KPARAM_INFO
	.align		4
.L_1946:
        /*002c*/ 	.byte	0x04, 0x17
        /*002e*/ 	.short	(.L_1948 - .L_1947)
.L_1947:
        /*0030*/ 	.word	0x00000000
        /*0034*/ 	.short	0x0002
        /*0036*/ 	.short	0x0020
        /*0038*/ 	.byte	0x00, 0xf0, 0x05, 0x00


	//----- nvinfo : EIATTR_KPARAM_INFO
	.align		4
.L_1948:
        /*003c*/ 	.byte	0x04, 0x17
        /*003e*/ 	.short	(.L_1950 - .L_1949)
.L_1949:
        /*0040*/ 	.word	0x00000000
        /*0044*/ 	.short	0x0001
        /*0046*/ 	.short	0x0008
        /*0048*/ 	.byte	0x00, 0xf0, 0x61, 0x00


	//----- nvinfo : EIATTR_KPARAM_INFO
	.align		4
.L_1950:
        /*004c*/ 	.byte	0x04, 0x17
        /*004e*/ 	.short	(.L_1952 - .L_1951)
.L_1951:
        /*0050*/ 	.word	0x00000000
        /*0054*/ 	.short	0x0000
        /*0056*/ 	.short	0x0000
        /*0058*/ 	.byte	0x00, 0xf0, 0x21, 0x00


	//----- nvinfo : EIATTR_MAXREG_COUNT
	.align		4
.L_1952:
        /*005c*/ 	.byte	0x03, 0x1b
        /*005e*/ 	.short	0x0040


	//----- nvinfo : EIATTR_NUM_BARRIERS
	.align		4
        /*0060*/ 	.byte	0x02, 0x4c
        /*0062*/ 	.byte	0x01
	.zero		1


	//----- nvinfo : EIATTR_MERCURY_ISA_VERSION
	.align		4
        /*0064*/ 	.byte	0x03, 0x5f
        /*0066*/ 	.short	0x0000


	//----- nvinfo : EIATTR_EXIT_INSTR_OFFSETS
	.align		4
        /*0068*/ 	.byte	0x04, 0x1c
        /*006a*/ 	.short	(.L_1954 - .L_1953)


	//   ....[0]....
.L_1953:
        /*006c*/ 	.word	0x000007e0


	//   ....[1]....
        /*0070*/ 	.word	0x00002ac0


	//----- nvinfo : EIATTR_MAX_THREADS
	.align		4
.L_1954:
        /*0074*/ 	.byte	0x04, 0x05
        /*0076*/ 	.short	(.L_1956 - .L_1955)
.L_1955:
        /*0078*/ 	.word	0x00000100
        /*007c*/ 	.word	0x00000001
        /*0080*/ 	.word	0x00000001


	//----- nvinfo : EIATTR_CRS_STACK_SIZE
	.align		4
.L_1956:
        /*0084*/ 	.byte	0x04, 0x1e
        /*0086*/ 	.short	(.L_1958 - .L_1957)
.L_1957:
        /*0088*/ 	.word	0x00000000
.L_1958:


//--------------------- .nv.info._ZN2at6native60_GLOBAL__N__fdc43544_27_DistributionRandomKernel_cu_f88cee4443distribution_elementwise_grid_stride_kernelImLi2EZZZNS0_9templates4cuda32random_full_64_bits_range_kernelIPNS_17CUDAGeneratorImplEEEvRNS_18TensorIteratorBaseET_ENKUlvE_clEvENKUlvE0_clEvEUlP24curandStatePhilox4_32_10E_ZNS1_27distribution_nullary_kernelIam10ulonglong2S7_SF_ZZZS5_IS7_EvS9_SA_ENKSB_clEvENKSC_clEvEUlmE_EEvS9_T2_RKT3_T4_EUlimE_EEvlNS_15PhiloxCudaStateET1_SJ_ --------------------------
	.section	.nv.info._ZN2at6native60_GLOBAL__N__fdc43544_27_DistributionRandomKernel_cu_f88cee4443distribution_elementwise_grid_stride_kernelImLi2EZZZNS0_9templates4cuda32random_full_64_bits_range_kernelIPNS_17CUDAGeneratorImplEEEvRNS_18TensorIteratorBaseET_ENKUlvE_clEvENKUlvE0_clEvEUlP24curandStatePhilox4_32_10E_ZNS1_27distribution_nullary_kernelIam10ulonglong2S7_SF_ZZZS5_IS7_EvS9_SA_ENKSB_clEvENKSC_clEvEUlmE_EEvS9_T2_RKT3_T4_EUlimE_EEvlNS_15PhiloxCudaStateET1_SJ_,"",@"SHT_CUDA_INFO"
	.sectionflags	@""
	.align	4


	//----- nvinfo : EIATTR_CUDA_API_VERSION
	.align		4
        /*0000*/ 	.byte	0x04, 0x37
        /*0002*/ 	.short	(.L_1960 - .L_1959)
.L_1959:
        /*0004*/ 	.word	0x00000082


	//----- nvinfo : EIATTR_SW2861232_WAR
	.align		4
.L_1960:
        /*0008*/ 	.byte	0x01, 0x35
	.zero		2


	//----- nvinfo : EIATTR_PARAM_CBANK
	.align		4
        /*000c*/ 	.byte	0x04, 0x0a
        /*000e*/ 	.short	(.L_1962 - .L_1961)
	.align		4
.L_1961:
        /*0010*/ 	.word	index@(.nv.constant0._ZN2at6native60_GLOBAL__N__fdc43544_27_DistributionRandomKernel_cu_f88cee4443distribution_elementwise_grid_stride_kernelImLi2EZZZNS0_9templates4cuda32random_full_64_bits_range_kernelIPNS_17CUDAGeneratorImplEEEvRNS_18TensorIteratorBaseET_ENKUlvE_clEvENKUlvE0_clEvEUlP24curandStatePhilox4_32_10E_ZNS1_27distribution_nullary_kernelIam10ulonglong2S7_SF_ZZZS5_IS7_EvS9_SA_ENKSB_clEvENKSC_clEvEUlmE_EEvS9_T2_RKT3_T4_EUlimE_EEvlNS_15PhiloxCudaStateET1_SJ_)
        /*0014*/ 	.short	0x0160
        /*0016*/ 	.short	0x0038


	//----- nvinfo : EIATTR_CBANK_PARAM_SIZE
	.align		4
.L_1962:
        /*0018*/ 	.byte	0x03, 0x19
        /*001a*/ 	.short	0x0038


	//----- nvinfo : EIATTR_KPARAM_INFO
	.align		4
        /*001c*/ 	.byte	0x04, 0x17
        /*001e*/ 	.short	(.L_1964 - .L_1963)
.L_1963:
        /*0020*/ 	.word	0x00000000
        /*0024*/ 	.short	0x0003
        /*0026*/ 	.short	0x0028
        /*0028*/ 	.byte	0x00, 0xf0, 0x41, 0x00


	//----- nvinfo : EIATTR_KPARAM_INFO
	.align		4
.L_1964:
        /*002c*/ 	.byte	0x04, 0x17
        /*002e*/ 	.short	(.L_1966 - .L_1965)
.L_1965:
        /*0030*/ 	.word	0x00000000
        /*0034*/ 	.short	0x0002
        /*0036*/ 	.short	0x0020
        /*0038*/ 	.byte	0x00, 0xf0, 0x05, 0x00


	//----- nvinfo : EIATTR_KPARAM_INFO
	.align		4
.L_1966:
        /*003c*/ 	.byte	0x04, 0x17
        /*003e*/ 	.short	(.L_1968 - .L_1967)
.L_1967:
        /*0040*/ 	.word	0x00000000
        /*0044*/ 	.short	0x0001
        /*0046*/ 	.short	0x0008
        /*0048*/ 	.byte	0x00, 0xf0, 0x61, 0x00


	//----- nvinfo : EIATTR_KPARAM_INFO
	.align		4
.L_1968:
        /*004c*/ 	.byte	0x04, 0x17
        /*004e*/ 	.short	(.L_1970 - .L_1969)
.L_1969:
        /*0050*/ 	.word	0x00000000
        /*0054*/ 	.short	0x0000
        /*0056*/ 	.short	0x0000
        /*0058*/ 	.byte	0x00, 0xf0, 0x21, 0x00


	//----- nvinfo : EIATTR_MAXREG_COUNT
	.align		4
.L_1970:
        /*005c*/ 	.byte	0x03, 0x1b
        /*005e*/ 	.short	0x0040


	//----- nvinfo : EIATTR_NUM_BARRIERS
	.align		4
        /*0060*/ 	.byte	0x02, 0x4c
        /*0062*/ 	.byte	0x01
	.zero		1


	//----- nvinfo : EIATTR_MERCURY_ISA_VERSION
	.align		4
        /*0064*/ 	.byte	0x03, 0x5f
        /*0066*/ 	.short	0x0000


	//----- nvinfo : EIATTR_EXIT_INSTR_OFFSETS
	.align		4
        /*0068*/ 	.byte	0x04, 0x1c
        /*006a*/ 	.short	(.L_1972 - .L_1971)


	//   ....[0]....
.L_1971:
        /*006c*/ 	.word	0x00000800


	//   ....[1]....
        /*0070*/ 	.word	0x00000e10


	//----- nvinfo : EIATTR_MAX_THREADS
	.align		4
.L_1972:
        /*0074*/ 	.byte	0x04, 0x05
        /*0076*/ 	.short	(.L_1974 - .L_1973)
.L_1973:
        /*0078*/ 	.word	0x00000100
        /*007c*/ 	.word	0x00000001
        /*0080*/ 	.word	0x00000001


	//----- nvinfo : EIATTR_CRS_STACK_SIZE
	.align		4
.L_1974:
        /*0084*/ 	.byte	0x04, 0x1e
        /*0086*/ 	.short	(.L_1976 - .L_1975)
.L_1975:
        /*0088*/ 	.word	0x00000000
.L_1976:


//--------------------- .nv.info._ZN2at6native60_GLOBAL__N__fdc43544_27_DistributionRandomKernel_cu_f88cee4443distribution_elementwise_grid_stride_kernelImLi2EZZZNS0_9templates4cuda32random_full_64_bits_range_kernelIPNS_17CUDAGeneratorImplEEEvRNS_18TensorIteratorBaseET_ENKUlvE_clEvENKUlvE_clEvEUlP24curandStatePhilox4_32_10E_ZNS1_27distribution_nullary_kernelIhm10ulonglong2S7_SF_ZZZS5_IS7_EvS9_SA_ENKSB_clEvENKSC_clEvEUlmE_EEvS9_T2_RKT3_T4_EUlimE0_EEvlNS_15PhiloxCudaStateET1_SJ_ --------------------------
	.section	.nv.info._ZN2at6native60_GLOBAL__N__fdc43544_27_DistributionRandomKernel_cu_f88cee4443distribution_elementwise_grid_stride_kernelImLi2EZZZNS0_9templates4cuda32random_full_64_bits_range_kernelIPNS_17CUDAGeneratorImplEEEvRNS_18TensorIteratorBaseET_ENKUlvE_clEvENKUlvE_clEvEUlP24curandStatePhilox4_32_10E_ZNS1_27distribution_nullary_kernelIhm10ulonglong2S7_SF_ZZZS5_IS7_EvS9_SA_ENKSB_clEvENKSC_clEvEUlmE_EEvS9_T2_RKT3_T4_EUlimE0_EEvlNS_15PhiloxCudaStateET1_SJ_,"",@"SHT_CUDA_INFO"
	.sectionflags	@""
	.align	4


	//----- nvinfo : EIATTR_CUDA_API_VERSION
	.align		4
        /*0000*/ 	.byte	0x04, 0x37
        /*0002*/ 	.short	(.L_1978 - .L_1977)
.L_1977:
        /*0004*/ 	.word	0x00000082


	//----- nvinfo : EIATTR_SW2861232_WAR
	.align		4
.L_1978:
        /*0008*/ 	.byte	0x01, 0x35
	.zero		2


	//----- nvinfo : EIATTR_PARAM_CBANK
	.align		4
        /*000c*/ 	.byte	0x04, 0x0a
        /*000e*/ 	.short	(.L_1980 - .L_1979)
	.align		4
.L_1979:
        /*0010*/ 	.word	index@(.nv.constant0._ZN2at6native60_GLOBAL__N__fdc43544_27_DistributionRandomKernel_cu_f88cee4443distribution_elementwise_grid_stride_kernelImLi2EZZZNS0_9templates4cuda32random_full_64_bits_range_kernelIPNS_17CUDAGeneratorImplEEEvRNS_18TensorIteratorBaseET_ENKUlvE_clEvENKUlvE_clEvEUlP24curandStatePhilox4_32_10E_ZNS1_27distribution_nullary_kernelIhm10ulonglong2S7_SF_ZZZS5_IS7_EvS9_SA_ENKSB_clEvENKSC_clEvEUlmE_EEvS9_T2_RKT3_T4_EUlimE0_EEvlNS_15PhiloxCudaStateET1_SJ_)
        /*0014*/ 	.short	0x0160
        /*0016*/ 	.short	0x01d0


	//----- nvinfo : EIATTR_CBANK_PARAM_SIZE
	.align		4
.L_1980:
        /*0018*/ 	.byte	0x03, 0x19
        /*001a*/ 	.short	0x01d0


	//----- nvinfo : EIATTR_KPARAM_INFO
	.align		4
        /*001c*/ 	.byte	0x04, 0x17
        /*001e*/ 	.short	(.L_1982 - .L_1981)
.L_1981:
        /*0020*/ 	.word	0x00000000
        /*0024*/ 	.short	0x0003
        /*0026*/ 	.short	0x0028
        /*0028*/ 	.byte	0x00, 0xf0, 0xa1, 0x06


	//----- nvinfo : EIATTR_KPARAM_INFO
	.align		4
.L_1982:
        /*002c*/ 	.byte	0x04, 0x17
        /*002e*/ 	.short	(.L_1984 - .L_1983)
.L_1983:
        /*0030*/ 	.word	0x00000000
        /*0034*/ 	.short	0x0002
        /*0036*/ 	.short	0x0020
        /*0038*/ 	.byte	0x00, 0xf0, 0x05, 0x00


	//----- nvinfo : EIATTR_KPARAM_INFO
	.align		4
.L_1984:
        /*003c*/ 	.byte	0x04, 0x17
        /*003e*/ 	.short	(.L_1986 - .L_1985)
.L_1985:
        /*0040*/ 	.word	0x00000000
        /*0044*/ 	.short	0x0001
        /*0046*/ 	.short	0x0008
        /*0048*/ 	.byte	0x00, 0xf0, 0x61, 0x00


	//----- nvinfo : EIATTR_KPARAM_INFO
	.align		4
.L_1986:
        /*004c*/ 	.byte	0x04, 0x17
        /*004e*/ 	.short	(.L_1988 - .L_1987)
.L_1987:
        /*0050*/ 	.word	0x00000000
        /*0054*/ 	.short	0x0000
        /*0056*/ 	.short	0x0000
        /*0058*/ 	.byte	0x00, 0xf0, 0x21, 0x00


	//----- nvinfo : EIATTR_MAXREG_COUNT
	.align		4
.L_1988:
        /*005c*/ 	.byte	0x03, 0x1b
        /*005e*/ 	.short	0x0040


	//----- nvinfo : EIATTR_NUM_BARRIERS
	.align		4
        /*0060*/ 	.byte	0x02, 0x4c
        /*0062*/ 	.byte	0x01
	.zero		1


	//----- nvinfo : EIATTR_MERCURY_ISA_VERSION
	.align		4
        /*0064*/ 	.byte	0x03, 0x5f
        /*0066*/ 	.short	0x0000


	//----- nvinfo : EIATTR_EXIT_INSTR_OFFSETS
	.align		4
        /*0068*/ 	.byte	0x04, 0x1c
        /*006a*/ 	.short	(.L_1990 - .L_1989)


	//   ....[0]....
.L_1989:
        /*006c*/ 	.word	0x000007e0


	//   ....[1]....
        /*0070*/ 	.word	0x00002ac0


	//----- nvinfo : EIATTR_MAX_THREADS
	.align		4
.L_1990:
        /*0074*/ 	.byte	0x04, 0x05
        /*0076*/ 	.short	(.L_1992 - .L_1991)
.L_1991:
        /*0078*/ 	.word	0x00000100
        /*007c*/ 	.word	0x00000001
        /*0080*/ 	.word	0x00000001


	//----- nvinfo : EIATTR_CRS_STACK_SIZE
	.align		4
.L_1992:
        /*0084*/ 	.byte	0x04, 0x1e
        /*0086*/ 	.short	(.L_1994 - .L_1993)
.L_1993:
        /*0088*/ 	.word	0x00000000
.L_1994:


//--------------------- .nv.info._ZN2at6native60_GLOBAL__N__fdc43544_27_DistributionRandomKernel_cu_f88cee4443distribution_elementwise_grid_stride_kernelImLi2EZZZNS0_9templates4cuda32random_full_64_bits_range_kernelIPNS_17CUDAGeneratorImplEEEvRNS_18TensorIteratorBaseET_ENKUlvE_clEvENKUlvE_clEvEUlP24curandStatePhilox4_32_10E_ZNS1_27distribution_nullary_kernelIhm10ulonglong2S7_SF_ZZZS5_IS7_EvS9_SA_ENKSB_clEvENKSC_clEvEUlmE_EEvS9_T2_RKT3_T4_EUlimE_EEvlNS_15PhiloxCudaStateET1_SJ_ --------------------------
	.section	.nv.info._ZN2at6native60_GLOBAL__N__fdc43544_27_DistributionRandomKernel_cu_f88cee4443distribution_elementwise_grid_stride_kernelImLi2EZZZNS0_9templates4cuda32random_full_64_bits_range_kernelIPNS_17CUDAGeneratorImplEEEvRNS_18TensorIteratorBaseET_ENKUlvE_clEvENKUlvE_clEvEUlP24curandStatePhilox4_32_10E_ZNS1_27distribution_nullary_kernelIhm10ulonglong2S7_SF_ZZZS5_IS7_EvS9_SA_ENKSB_clEvENKSC_clEvEUlmE_EEvS9_T2_RKT3_T4_EUlimE_EEvlNS_15PhiloxCudaStateET1_SJ_,"",@"SHT_CUDA_INFO"
	.sectionflags	@""
	.align	4


	//----- nvinfo : EIATTR_CUDA_API_VERSION
	.align		4
        /*0000*/ 	.byte	0x04, 0x37
        /*0002*/ 	.short	(.L_1996 - .L_1995)
.L_1995:
        /*0004*/ 	.word	0x00000082


	//----- nvinfo : EIATTR_SW2861232_WAR
	.align		4
.L_1996:
        /*0008*/ 	.byte	0x01, 0x35
	.zero		2


	//----- nvinfo : EIATTR_PARAM_CBANK
	.align		4
        /*000c*/ 	.byte	0x04, 0x0a
        /*000e*/ 	.short	(.L_1998 - .L_1997)
	.align		4
.L_1997:
        /*0010*/ 	.word	index@(.nv.constant0._ZN2at6native60_GLOBAL__N__fdc43544_27_DistributionRandomKernel_cu_f88cee4443distribution_elementwise_grid_stride_kernelImLi2EZZZNS0_9templates4cuda32random_full_64_bits_range_kernelIPNS_17CUDAGeneratorImplEEEvRNS_18TensorIteratorBaseET_ENKUlvE_clEvENKUlvE_clEvEUlP24curandStatePhilox4_32_10E_ZNS1_27distribution_nullary_kernelIhm10ulonglong2S7_SF_ZZZS5_IS7_EvS9_SA_ENKSB_clEvENKSC_clEvEUlmE_EEvS9_T2_RKT3_T4_EUlimE_EEvlNS_15PhiloxCudaStateET1_SJ_)
        /*0014*/ 	.short	0x0160
        /*0016*/ 	.short	0x0038


	//----- nvinfo : EIATTR_CBANK_PARAM_SIZE
	.align		4
.L_1998:
        /*0018*/ 	.byte	0x03, 0x19
        /*001a*/ 	.short	0x0038


	//----- nvinfo : EIATTR_KPARAM_INFO
	.align		4
        /*001c*/ 	.byte	0x04, 0x17
        /*001e*/ 	.short	(.L_2000 - .L_1999)
.L_1999:
        /*0020*/ 	.word	0x00000000
        /*0024*/ 	.short	0x0003
        /*0026*/ 	.short	0x0028
        /*0028*/ 	.byte	0x00, 0xf0, 0x41, 0x00


	//----- nvinfo : EIATTR_KPARAM_INFO
	.align		4
.L_2000:
        /*002c*/ 	.byte	0x04, 0x17
        /*002e*/ 	.short	(.L_2002 - .L_2001)
.L_2001:
        /*0030*/ 	.word	0x00000000
        /*0034*/ 	.short	0x0002
        /*0036*/ 	.short	0x0020
        /*0038*/ 	.byte	0x00, 0xf0, 0x05, 0x00


	//----- nvinfo : EIATTR_KPARAM_INFO
	.align		4
.L_2002:
        /*003c*/ 	.byte	0x04, 0x17
        /*003e*/ 	.short	(.L_2004 - .L_2003)
.L_2003:
        /*0040*/ 	.word	0x00000000
        /*0044*/ 	.short	0x0001
        /*0046*/ 	.short	0x0008
        /*0048*/ 	.byte	0x00, 0xf0, 0x61, 0x00


	//----- nvinfo : EIATTR_KPARAM_INFO
	.align		4
.L_2004:
        /*004c*/ 	.byte	0x04, 0x17
        /*004e*/ 	.short	(.L_2006 - .L_2005)
.L_2005:
        /*0050*/ 	.word	0x00000000
        /*0054*/ 	.short	0x0000
        /*0056*/ 	.short	0x0000
        /*0058*/ 	.byte	0x00, 0xf0, 0x21, 0x00


	//----- nvinfo : EIATTR_MAXREG_COUNT
	.align		4
.L_2006:
        /*005c*/ 	.byte	0x03, 0x1b
        /*005e*/ 	.short	0x0040


	//----- nvinfo : EIATTR_NUM_BARRIERS
	.align		4
        /*0060*/ 	.byte	0x02, 0x4c
        /*0062*/ 	.byte	0x01
	.zero		1


	//----- nvinfo : EIATTR_MERCURY_ISA_VERSION
	.align		4
        /*0064*/ 	.byte	0x03, 0x5f
        /*0066*/ 	.short	0x0000


	//----- nvinfo : EIATTR_EXIT_INSTR_OFFSETS
	.align		4
        /*0068*/ 	.byte	0x04, 0x1c
        /*006a*/ 	.short	(.L_2008 - .L_2007)


	//   ....[0]....
.L_2007:
        /*006c*/ 	.word	0x00000800


	//   ....[1]....
        /*0070*/ 	.word	0x00000e10


	//----- nvinfo : EIATTR_MAX_THREADS
	.align		4
.L_2008:
        /*0074*/ 	.byte	0x04, 0x05
        /*0076*/ 	.short	(.L_2010 - .L_2009)
.L_2009:
        /*0078*/ 	.word	0x00000100
        /*007c*/ 	.word	0x00000001
        /*0080*/ 	.word	0x00000001


	//----- nvinfo : EIATTR_CRS_STACK_SIZE
	.align		4
.L_2010:
        /*0084*/ 	.byte	0x04, 0x1e
        /*0086*/ 	.short	(.L_2012 - .L_2011)
.L_2011:
        /*0088*/ 	.word	0x00000000
.L_2012:


//--------------------- .nv.info._ZN2at6native60_GLOBAL__N__fdc43544_27_DistributionRandomKernel_cu_f88cee4443distribution_elementwise_grid_stride_kernelIjLi4EZZZNS0_9templates4cuda21random_from_to_kernelIPNS_17CUDAGeneratorImplEEEvRNS_18TensorIteratorBaseEmlT_ENKUlvE_clEvENKUlvE11_clEvEUlP24curandStatePhilox4_32_10E0_ZNS1_27distribution_nullary_kernelImj5uint4S7_SF_ZZZS5_IS7_EvS9_mlSA_ENKSB_clEvENKSC_clEvEUljE_EEvS9_T2_RKT3_T4_EUlijE0_EEvlNS_15PhiloxCudaStateET1_SJ_ --------------------------
	.section	.nv.info._ZN2at6native60_GLOBAL__N__fdc43544_27_DistributionRandomKernel_cu_f88cee4443distribution_elementwise_grid_stride_kernelIjLi4EZZZNS0_9templates4cuda21random_from_to_kernelIPNS_17CUDAGeneratorImplEEEvRNS_18TensorIteratorBaseEmlT_ENKUlvE_clEvENKUlvE11_clEvEUlP24curandStatePhilox4_32_10E0_ZNS1_27distribution_nullary_kernelImj5uint4S7_SF_ZZZS5_IS7_EvS9_mlSA_ENKSB_clEvENKSC_clEvEUljE_EEvS9_T2_RKT3_T4_EUlijE0_EEvlNS_15PhiloxCudaStateET1_SJ_,"",@"SHT_CUDA_INFO"
	.sectionflags	@""
	.align	4


	//----- nvinfo : EIATTR_CUDA_API_VERSION
	.align		4
        /*0000*/ 	.byte	0x04, 0x37
        /*0002*/ 	.short	(.L_2014 - .L_2013)
.L_2013:
        /*0004*/ 	.word	0x00000082


	//----- nvinfo : EIATTR_SW2861232_WAR
	.align		4
.L_2014:
        /*0008*/ 	.byte	0x01, 0x35
	.zero		2


	//----- nvinfo : EIATTR_PARAM_CBANK
	.align		4
        /*000c*/ 	.byte	0x04, 0x0a
        /*000e*/ 	.short	(.L_2016 - .L_2015)
	.align		4
.L_2015:
        /*0010*/ 	.word	index@(.nv.constant0._ZN2at6native60_GLOBAL__N__fdc43544_27_DistributionRandomKernel_cu_f88cee4443distribution_elementwise_grid_stride_kernelIjLi4EZZZNS0_9templates4cuda21random_from_to_kernelIPNS_17CUDAGeneratorImplEEEvRNS_18TensorIteratorBaseEmlT_ENKUlvE_clEvENKUlvE11_clEvEUlP24curandStatePhilox4_32_10E0_ZNS1_27distribution_nullary_kernelImj5uint4S7_SF_ZZZS5_IS7_EvS9_mlSA_ENKSB_clEvENKSC_clEvEUljE_EEvS9_T2_RKT3_T4_EUlijE0_EEvlNS_15PhiloxCudaStateET1_SJ_)
        /*0014*/ 	.short	0x0160
        /*0016*/ 	.short	0x01d8


	//----- nvinfo : EIATTR_CBANK_PARAM_SIZE
	.align		4
.L_2016:
        /*0018*/ 	.byte	0x03, 0x19
        /*001a*/ 	.short	0x01d8


	//----- nvinfo : EIATTR_KPARAM_INFO
	.align		4
        /*001c*/ 	.byte	0x04, 0x17
        /*001e*/ 	.short	(.L_2018 - .L_2017)
.L_2017:
        /*0020*/ 	.word	0x00000000
        /*0024*/ 	.short	0x0003
        /*0026*/ 	.short	0x0028
        /*0028*/ 	.byte	0x00, 0xf0, 0xc1, 0x06


	//----- nvinfo : EIATTR_KPARAM_INFO
	.align		4
.L_2018:
        /*002c*/ 	.byte	0x04, 0x17
        /*002e*/ 	.short	(.L_2020 - .L_2019)
.L_2019:
        /*0030*/ 	.word	0x00000000
        /*0034*/ 	.short	0x0002
        /*0036*/ 	.short	0x0020
        /*0038*/ 	.byte	0x00, 0xf0, 0x05, 0x00


	//----- nvinfo : EIATTR_KPARAM_INFO
	.align		4
.L_2020:
        /*003c*/ 	.byte	0x04, 0x17
        /*003e*/ 	.short	(.L_2022 - .L_2021)
.L_2021:
        /*0040*/ 	.word	0x00000000
        /*0044*/ 	.short	0x0001
        /*0046*/ 	.short	0x0008
        /*0048*/ 	.byte	0x00, 0xf0, 0x61, 0x00


	//----- nvinfo : EIATTR_KPARAM_INFO
	.align		4
.L_2022:
        /*004c*/ 	.byte	0x04, 0x17
        /*004e*/ 	.short	(.L_2024 - .L_2023)
.L_2023:
        /*0050*/ 	.word	0x00000000
        /*0054*/ 	.short	0x0000
        /*0056*/ 	.short	0x0000
        /*0058*/ 	.byte	0x00, 0xf0, 0x21, 0x00


	//----- nvinfo : EIATTR_MAXREG_COUNT
	.align		4
.L_2024:
        /*005c*/ 	.byte	0x03, 0x1b
        /*005e*/ 	.short	0x0040


	//----- nvinfo : EIATTR_NUM_BARRIERS
	.align		4
        /*0060*/ 	.byte	0x02, 0x4c
        /*0062*/ 	.byte	0x01
	.zero		1


	//----- nvinfo : EIATTR_MERCURY_ISA_VERSION
	.align		4
        /*0064*/ 	.byte	0x03, 0x5f
        /*0066*/ 	.short	0x0000


	//----- nvinfo : EIATTR_EXIT_INSTR_OFFSETS
	.align		4
        /*0068*/ 	.byte	0x04, 0x1c
        /*006a*/ 	.short	(.L_2026 - .L_2025)


	//   ....[0]....
.L_2025:
        /*006c*/ 	.word	0x00000810


	//   ....[1]....
        /*0070*/ 	.word	0x000050b0


	//----- nvinfo : EIATTR_MAX_THREADS
	.align		4
.L_2026:
        /*0074*/ 	.byte	0x04, 0x05
        /*0076*/ 	.short	(.L_2028 - .L_2027)
.L_2027:
        /*0078*/ 	.word	0x00000100
        /*007c*/ 	.word	0x00000001
        /*0080*/ 	.word	0x00000001


	//----- nvinfo : EIATTR_CRS_STACK_SIZE
	.align		4
.L_2028:
        /*0084*/ 	.byte	0x04, 0x1e
        /*0086*/ 	.short	(.L_2030 - .L_2029)
.L_2029:
        /*0088*/ 	.word	0x00000000
.L_2030:


//--------------------- .nv.info._ZN2at6native60_GLOBAL__N__fdc43544_27_DistributionRandomKernel_cu_f88cee4443distribution_elementwise_grid_stride_kernelIjLi4EZZZNS0_9templates4cuda21random_from_to_kernelIPNS_17CUDAGeneratorImplEEEvRNS_18TensorIteratorBaseEmlT_ENKUlvE_clEvENKUlvE11_clEvEUlP24curandStatePhilox4_32_10E0_ZNS1_27distribution_nullary_kernelImj5uint4S7_SF_ZZZS5_IS7_EvS9_mlSA_ENKSB_clEvENKSC_clEvEUljE_EEvS9_T2_RKT3_T4_EUlijE_EEvlNS_15PhiloxCudaStateET1_SJ_ --------------------------
	.section	.nv.info._ZN2at6native60_GLOBAL__N__fdc43544_27_DistributionRandomKernel_cu_f88cee4443distribution_elementwise_grid_stride_kernelIjLi4EZZZNS0_9templates4cuda21random_from_to_kernelIPNS_17CUDAGeneratorImplEEEvRNS_18TensorIteratorBaseEmlT_ENKUlvE_clEvENKUlvE11_clEvEUlP24curandStatePhilox4_32_10E0_ZNS1_27distribution_nullary_kernelImj5uint4S7_SF_ZZZS5_IS7_EvS9_mlSA_ENKSB_clEvENKSC_clEvEUljE_EEvS9_T2_RKT3_T4_EUlijE_EEvlNS_15PhiloxCudaStateET1_SJ_,"",@"SHT_CUDA_INFO"
	.sectionflags	@""
	.align	4


	//----- nvinfo : EIATTR_CUDA_API_VERSION
	.align		4
        /*0000*/ 	.byte	0x04, 0x37
        /*0002*/ 	.short	(.L_2032 - .L_2031)
.L_2031:
        /*0004*/ 	.word	0x00000082


	//----- nvinfo : EIATTR_SW2861232_WAR
	.align		4
.L_2032:
        /*0008*/ 	.byte	0x01, 0x35
	.zero		2


	//----- nvinfo : EIATTR_PARAM_CBANK
	.align		4
        /*000c*/ 	.byte	0x04, 0x0a
        /*000e*/ 	.short	(.L_2034 - .L_2033)
	.align		4
.L_2033:
        /*0010*/ 	.word	index@(.nv.constant0._ZN2at6native60_GLOBAL__N__fdc43544_27_DistributionRandomKernel_cu_f88cee4443distribution_elementwise_grid_stride_kernelIjLi4EZZZNS0_9templates4cuda21random_from_to_kernelIPNS_17CUDAGeneratorImplEEEvRNS_18TensorIteratorBaseEmlT_ENKUlvE_clEvENKUlvE11_clEvEUlP24curandStatePhilox4_32_10E0_ZNS1_27distribution_nullary_kernelImj5uint4S7_SF_ZZZS5_IS7_EvS9_mlSA_ENKSB_clEvENKSC_clEvEUljE_EEvS9_T2_RKT3_T4_EUlijE_EEvlNS_15PhiloxCudaStateET1_SJ_)
        /*0014*/ 	.short	0x0160
        /*0016*/ 	.short	0x0048


	//----- nvinfo : EIATTR_CBANK_PARAM_SIZE
	.align		4
.L_2034:
        /*0018*/ 	.byte	0x03, 0x19
        /*001a*/ 	.short	0x0048


	//----- nvinfo : EIATTR_KPARAM_INFO
	.align		4
        /*001c*/ 	.byte	0x04, 0x17
        /*001e*/ 	.short	(.L_2036 - .L_2035)
.L_2035:
        /*0020*/ 	.word	0x00000000
        /*0024*/ 	.short	0x0003
        /*0026*/ 	.short	0x0028
        /*0028*/ 	.byte	0x00, 0xf0, 0x81, 0x00


	//----- nvinfo : EIATTR_KPARAM_INFO
	.align		4
.L_2036:
        /*002c*/ 	.byte	0x04, 0x17
        /*002e*/ 	.short	(.L_2038 - .L_2037)
.L_2037:
        /*0030*/ 	.word	0x00000000
        /*0034*/ 	.short	0x0002
        /*0036*/ 	.short	0x0020
        /*0038*/ 	.byte	0x00, 0xf0, 0x05, 0x00


	//----- nvinfo : EIATTR_KPARAM_INFO
	.align		4
.L_2038:
        /*003c*/ 	.byte	0x04, 0x17
        /*003e*/ 	.short	(.L_2040 - .L_2039)
.L_2039:
        /*0040*/ 	.word	0x00000000
        /*0044*/ 	.short	0x0001
        /*0046*/ 	.short	0x0008
        /*0048*/ 	.byte	0x00, 0xf0, 0x61, 0x00


	//----- nvinfo : EIATTR_KPARAM_INFO
	.align		4
.L_2040:
        /*004c*/ 	.byte	0x04, 0x17
        /*004e*/ 	.short	(.L_2042 - .L_2041)
.L_2041:
        /*0050*/ 	.word	0x00000000
        /*0054*/ 	.short	0x0000
        /*0056*/ 	.short	0x0000
        /*0058*/ 	.byte	0x00, 0xf0, 0x21, 0x00


	//----- nvinfo : EIATTR_MAXREG_COUNT
	.align		4
.L_2042:
        /*005c*/ 	.byte	0x03, 0x1b
        /*005e*/ 	.short	0x0040


	//----- nvinfo : EIATTR_NUM_BARRIERS
	.align		4
        /*0060*/ 	.byte	0x02, 0x4c
        /*0062*/ 	.byte	0x01
	.zero		1


	//----- nvinfo : EIATTR_MERCURY_ISA_VERSION
	.align		4
        /*0064*/ 	.byte	0x03, 0x5f
        /*0066*/ 	.short	0x0000


	//----- nvinfo : EIATTR_EXIT_INSTR_OFFSETS
	.align		4
        /*0068*/ 	.byte	0x04, 0x1c
        /*006a*/ 	.short	(.L_2044 - .L_2043)


	//   ....[0]....
.L_2043:
        /*006c*/ 	.word	0x000007d0


	//   ....[1]....
        /*0070*/ 	.word	0x000018c0


	//----- nvinfo : EIATTR_MAX_THREADS
	.align		4
.L_2044:
        /*0074*/ 	.byte	0x04, 0x05
        /*0076*/ 	.short	(.L_2046 - .L_2045)
.L_2045:
        /*0078*/ 	.word	0x00000100
        /*007c*/ 	.word	0x00000001
        /*0080*/ 	.word	0x00000001


	//----- nvinfo : EIATTR_CRS_STACK_SIZE
	.align		4
.L_2046:
        /*0084*/ 	.byte	0x04, 0x1e
        /*0086*/ 	.short	(.L_2048 - .L_2047)
.L_2047:
        /*0088*/ 	.word	0x00000000
.L_2048:


//--------------------- .nv.info._ZN2at6native60_GLOBAL__N__fdc43544_27_DistributionRandomKernel_cu_f88cee4443distribution_elementwise_grid_stride_kernelImLi2EZZZNS0_9templates4cuda21random_from_to_kernelIPNS_17CUDAGeneratorImplEEEvRNS_18TensorIteratorBaseEmlT_ENKUlvE_clEvENKUlvE11_clEvEUlP24curandStatePhilox4_32_10E_ZNS1_27distribution_nullary_kernelImm10ulonglong2S7_SF_ZZZS5_IS7_EvS9_mlSA_ENKSB_clEvENKSC_clEvEUlmE_EEvS9_T2_RKT3_T4_EUlimE0_EEvlNS_15PhiloxCudaStateET1_SJ_ --------------------------
	.section	.nv.info._ZN2at6native60_GLOBAL__N__fdc43544_27_DistributionRandomKernel_cu_f88cee4443distribution_elementwise_grid_stride_kernelImLi2EZZZNS0_9templates4cuda21random_from_to_kernelIPNS_17CUDAGeneratorImplEEEvRNS_18TensorIteratorBaseEmlT_ENKUlvE_clEvENKUlvE11_clEvEUlP24curandStatePhilox4_32_10E_ZNS1_27distribution_nullary_kernelImm10ulonglong2S7_SF_ZZZS5_IS7_EvS9_mlSA_ENKSB_clEvENKSC_clEvEUlmE_EEvS9_T2_RKT3_T4_EUlimE0_EEvlNS_15PhiloxCudaStateET1_SJ_,"",@"SHT_CUDA_INFO"
	.sectionflags	@""
	.align	4


	//----- nvinfo : EIATTR_CUDA_API_VERSION
	.align		4
        /*0000*/ 	.byte	0x04, 0x37
        /*0002*/ 	.short	(.L_2050 - .L_2049)
.L_2049:
        /*0004*/ 	.word	0x00000082


	//----- nvinfo : EIATTR_SW2861232_WAR
	.align		4
.L_2050:
        /*0008*/ 	.byte	0x01, 0x35
	.zero		2


	//----- nvinfo : EIATTR_PARAM_CBANK
	.align		4
        /*000c*/ 	.byte	0x04, 0x0a
        /*000e*/ 	.short	(.L_2052 - .L_2051)
	.align		4
.L_2051:
        /*0010*/ 	.word	index@(.nv.constant0._ZN2at6native60_GLOBAL__N__fdc43544_27_DistributionRandomKernel_cu_f88cee4443distribution_elementwise_grid_stride_kernelImLi2EZZZNS0_9templates4cuda21random_from_to_kernelIPNS_17CUDAGeneratorImplEEEvRNS_18TensorIteratorBaseEmlT_ENKUlvE_clEvENKUlvE11_clEvEUlP24curandStatePhilox4_32_10E_ZNS1_27distribution_nullary_kernelImm10ulonglong2S7_SF_ZZZS5_IS7_EvS9_mlSA_ENKSB_clEvENKSC_clEvEUlmE_EEvS9_T2_RKT3_T4_EUlimE0_EEvlNS_15PhiloxCudaStateET1_SJ_)
        /*0014*/ 	.short	0x0160
        /*0016*/ 	.short	0x01d8


	//----- nvinfo : EIATTR_CBANK_PARAM_SIZE
	.align		4
.L_2052:
        /*0018*/ 	.byte	0x03, 0x19
        /*001a*/ 	.short	0x01d8


	//----- nvinfo : EIATTR_KPARAM_INFO
	.align		4
        /*001c*/ 	.byte	0x04, 0x17
        /*001e*/ 	.short	(.L_2054 - .L_2053)
.L_2053:
        /*0020*/ 	.word	0x00000000
        /*0024*/ 	.short	0x0003
        /*0026*/ 	.short	0x0028
        /*0028*/ 	.byte	0x00, 0xf0, 0xc1, 0x06


	//----- nvinfo : EIATTR_KPARAM_INFO
	.align		4
.L_2054:
        /*002c*/ 	.byte	0x04, 0x17
        /*002e*/ 	.short	(.L_2056 - .L_2055)
.L_2055:
        /*0030*/ 	.word	0x00000000
        /*0034*/ 	.short	0x0002
        /*0036*/ 	.short	0x0020
        /*0038*/ 	.byte	0x00, 0xf0, 0x05, 0x00


	//----- nvinfo : EIATTR_KPARAM_INFO
	.align		4
.L_2056:
        /*003c*/ 	.byte	0x04, 0x17
        /*003e*/ 	.short	(.L_2058 - .L_2057)
.L_2057:
        /*0040*/ 	.word	0x00000000
        /*0044*/ 	.short	0x0001
        /*0046*/ 	.short	0x0008
        /*0048*/ 	.byte	0x00, 0xf0, 0x61, 0x00


	//----- nvinfo : EIATTR_KPARAM_INFO
	.align		4
.L_2058:
        /*004c*/ 	.byte	0x04, 0x17
        /*004e*/ 	.short	(.L_2060 - .L_2059)
.L_2059:
        /*0050*/ 	.word	0x00000000
        /*0054*/ 	.short	0x0000
        /*0056*/ 	.short	0x0000
        /*0058*/ 	.byte	0x00, 0xf0, 0x21, 0x00


	//----- nvinfo : EIATTR_MAXREG_COUNT
	.align		4
.L_2060:
        /*005c*/ 	.byte	0x03, 0x1b
        /*005e*/ 	.short	0x0040


	//----- nvinfo : EIATTR_NUM_BARRIERS
	.align		4
        /*0060*/ 	.byte	0x02, 0x4c
        /*0062*/ 	.byte	0x01
	.zero		1


	//----- nvinfo : EIATTR_MERCURY_ISA_VERSION
	.align		4
        /*0064*/ 	.byte	0x03, 0x5f
        /*0066*/ 	.short	0x0000


	//----- nvinfo : EIATTR_EXIT_INSTR_OFFSETS
	.align		4
        /*0068*/ 	.byte	0x04, 0x1c
        /*006a*/ 	.short	(.L_2062 - .L_2061)


	//   ....[0]....
.L_2061:
        /*006c*/ 	.word	0x00000810


	//   ....[1]....
        /*0070*/ 	.word	0x00002e70


	//----- nvinfo : EIATTR_MAX_THREADS
	.align		4
.L_2062:
        /*0074*/ 	.byte	0x04, 0x05
        /*0076*/ 	.short	(.L_2064 - .L_2063)
.L_2063:
        /*0078*/ 	.word	0x00000100
        /*007c*/ 	.word	0x00000001
        /*0080*/ 	.word	0x00000001


	//----- nvinfo : EIATTR_CRS_STACK_SIZE
	.align		4
.L_2064:
        /*0084*/ 	.byte	0x04, 0x1e
        /*0086*/ 	.short	(.L_2066 - .L_2065)
.L_2065:
        /*0088*/ 	.word	0x00000000
.L_2066:


//--------------------- .nv.info._ZN2at6native60_GLOBAL__N__fdc43544_27_DistributionRandomKernel_cu_f88cee4443distribution_elementwise_grid_stride_kernelImLi2EZZZNS0_9templates4cuda21random_from_to_kernelIPNS_17CUDAGeneratorImplEEEvRNS_18TensorIteratorBaseEmlT_ENKUlvE_clEvENKUlvE11_clEvEUlP24curandStatePhilox4_32_10E_ZNS1_27distribution_nullary_kernelImm10ulonglong2S7_SF_ZZZS5_IS7_EvS9_mlSA_ENKSB_clEvENKSC_clEvEUlmE_EEvS9_T2_RKT3_T4_EUlimE_EEvlNS_15PhiloxCudaStateET1_SJ_ --------------------------
	.section	.nv.info._ZN2at6native60_GLOBAL__N__fdc43544_27_DistributionRandomKernel_cu_f88cee4443distribution_elementwise_grid_stride_kernelImLi2EZZZNS0_9templates4cuda21random_from_to_kernelIPNS_17CUDAGeneratorImplEEEvRNS_18TensorIteratorBaseEmlT_ENKUlvE_clEvENKUlvE11_clEvEUlP24curandStatePhilox4_32_10E_ZNS1_27distribution_nullary_kernelImm10ulonglong2S7_SF_ZZZS5_IS7_EvS9_mlSA_ENKSB_clEvENKSC_clEvEUlmE_EEvS9_T2_RKT3_T4_EUlimE_EEvlNS_15PhiloxCudaStateET1_SJ_,"",@"SHT_CUDA_INFO"
	.sectionflags	@""
	.align	4


	//----- nvinfo : EIATTR_CUDA_API_VERSION
	.align		4
        /*0000*/ 	.byte	0x04, 0x37
        /*0002*/ 	.short	(.L_2068 - .L_2067)
.L_2067:
        /*0004*/ 	.word	0x00000082


	//----- nvinfo : EIATTR_SW2861232_WAR
	.align		4
.L_2068:
        /*0008*/ 	.byte	0x01, 0x35
	.zero		2


	//----- nvinfo : EIATTR_PARAM_CBANK
	.align		4
        /*000c*/ 	.byte	0x04, 0x0a
        /*000e*/ 	.short	(.L_2070 - .L_2069)
	.align		4
.L_2069:
        /*0010*/ 	.word	index@(.nv.constant0._ZN2at6native60_GLOBAL__N__fdc43544_27_DistributionRandomKernel_cu_f88cee4443distribution_elementwise_grid_stride_kernelImLi2EZZZNS0_9templates4cuda21random_from_to_kernelIPNS_17CUDAGeneratorImplEEEvRNS_18TensorIteratorBaseEmlT_ENKUlvE_clEvENKUlvE11_clEvEUlP24curandStatePhilox4_32_10E_ZNS1_27distribution_nullary_kernelImm10ulonglong2S7_SF_ZZZS5_IS7_EvS9_mlSA_ENKSB_clEvENKSC_clEvEUlmE_EEvS9_T2_RKT3_T4_EUlimE_EEvlNS_15PhiloxCudaStateET1_SJ_)
        /*0014*/ 	.short	0x0160
        /*0016*/ 	.short	0x0048


	//----- nvinfo : EIATTR_CBANK_PARAM_SIZE
	.align		4
.L_2070:
        /*0018*/ 	.byte	0x03, 0x19
        /*001a*/ 	.short	0x0048


	//----- nvinfo : EIATTR_KPARAM_INFO
	.align		4
        /*001c*/ 	.byte	0x04, 0x17
        /*001e*/ 	.short	(.L_2072 - .L_2071)
.L_2071:
        /*0020*/ 	.word	0x00000000
        /*0024*/ 	.short	0x0003
        /*0026*/ 	.short	0x0028
        /*0028*/ 	.byte	0x00, 0xf0, 0x81, 0x00


	//----- nvinfo : EIATTR_KPARAM_INFO
	.align		4
.L_2072:
        /*002c*/ 	.byte	0x04, 0x17
        /*002e*/ 	.short	(.L_2074 - .L_2073)
.L_2073:
        /*0030*/ 	.word	0x00000000
        /*0034*/ 	.short	0x0002
        /*0036*/ 	.short	0x0020
        /*0038*/ 	.byte	0x00, 0xf0, 0x05, 0x00


	//----- nvinfo : EIATTR_KPARAM_INFO
	.align		4
.L_2074:
        /*003c*/ 	.byte	0x04, 0x17
        /*003e*/ 	.short	(.L_2076 - .L_2075)
.L_2075:
        /*0040*/ 	.word	0x00000000
        /*0044*/ 	.short	0x0001
        /*0046*/ 	.short	0x0008
        /*0048*/ 	.byte	0x00, 0xf0, 0x61, 0x00


	//----- nvinfo : EIATTR_KPARAM_INFO
	.align		4
.L_2076:
        /*004c*/ 	.byte	0x04, 0x17
        /*004e*/ 	.short	(.L_2078 - .L_2077)
.L_2077:
        /*0050*/ 	.word	0x00000000
        /*0054*/ 	.short	0x0000
        /*0056*/ 	.short	0x0000
        /*0058*/ 	.byte	0x00, 0xf0, 0x21, 0x00


	//----- nvinfo : EIATTR_MAXREG_COUNT
	.align		4
.L_2078:
        /*005c*/ 	.byte	0x03, 0x1b
        /*005e*/ 	.short	0x0040


	//----- nvinfo : EIATTR_NUM_BARRIERS
	.align		4
        /*0060*/ 	.byte	0x02, 0x4c
        /*0062*/ 	.byte	0x01
	.zero		1


	//----- nvinfo : EIATTR_MERCURY_ISA_VERSION
	.align		4
        /*0064*/ 	.byte	0x03, 0x5f
        /*0066*/ 	.short	0x0000


	//----- nvinfo : EIATTR_EXIT_INSTR_OFFSETS
	.align		4
        /*0068*/ 	.byte	0x04, 0x1c
        /*006a*/ 	.short	(.L_2080 - .L_2079)


	//   ....[0]....
.L_2079:
        /*006c*/ 	.word	0x000007d0


	//   ....[1]....
        /*0070*/ 	.word	0x000013b0


	//----- nvinfo : EIATTR_MAX_THREADS
	.align		4
.L_2080:
        /*0074*/ 	.byte	0x04, 0x05
        /*0076*/ 	.short	(.L_2082 - .L_2081)
.L_2081:
        /*0078*/ 	.word	0x00000100
        /*007c*/ 	.word	0x00000001
        /*0080*/ 	.word	0x00000001


	//----- nvinfo : EIATTR_CRS_STACK_SIZE
	.align		4
.L_2082:
        /*0084*/ 	.byte	0x04, 0x1e
        /*0086*/ 	.short	(.L_2084 - .L_2083)
.L_2083:
        /*0088*/ 	.word	0x00000000
.L_2084:


//--------------------- .nv.info._ZN2at6native60_GLOBAL__N__fdc43544_27_DistributionRandomKernel_cu_f88cee4443distribution_elementwise_grid_stride_kernelIjLi4EZZZNS0_9templates4cuda21random_from_to_kernelIPNS_17CUDAGeneratorImplEEEvRNS_18TensorIteratorBaseEmlT_ENKUlvE_clEvENKUlvE10_clEvEUlP24curandStatePhilox4_32_10E0_ZNS1_27distribution_nullary_kernelIjj5uint4S7_SF_ZZZS5_IS7_EvS9_mlSA_ENKSB_clEvENKSC_clEvEUljE_EEvS9_T2_RKT3_T4_EUlijE0_EEvlNS_15PhiloxCudaStateET1_SJ_ --------------------------
	.section	.nv.info._ZN2at6native60_GLOBAL__N__fdc43544_27_DistributionRandomKernel_cu_f88cee4443distribution_elementwise_grid_stride_kernelIjLi4EZZZNS0_9templates4cuda21random_from_to_kernelIPNS_17CUDAGeneratorImplEEEvRNS_18TensorIteratorBaseEmlT_ENKUlvE_clEvENKUlvE10_clEvEUlP24curandStatePhilox4_32_10E0_ZNS1_27distribution_nullary_kernelIjj5uint4S7_SF_ZZZS5_IS7_EvS9_mlSA_ENKSB_clEvENKSC_clEvEUljE_EEvS9_T2_RKT3_T4_EUlijE0_EEvlNS_15PhiloxCudaStateET1_SJ_,"",@"SHT_CUDA_INFO"
	.sectionflags	@""
	.align	4


	//----- nvinfo : EIATTR_CUDA_API_VERSION
	.align		4
        /*0000*/ 	.byte	0x04, 0x37
        /*0002*/ 	.short	(.L_2086 - .L_2085)
.L_2085:
        /*0004*/ 	.word	0x00000082


	//----- nvinfo : EIATTR_SW2861232_WAR
	.align		4
.L_2086:
        /*0008*/ 	.byte	0x01, 0x35
	.zero		2


	//----- nvinfo : EIATTR_PARAM_CBANK
	.align		4
        /*000c*/ 	.byte	0x04, 0x0a
        /*000e*/ 	.short	(.L_2088 - .L_2087)
	.align		4
.L_2087:
        /*0010*/ 	.word	index@(.nv.constant0._ZN2at6native60_GLOBAL__N__fdc43544_27_DistributionRandomKernel_cu_f88cee4443distribution_elementwise_grid_stride_kernelIjLi4EZZZNS0_9templates4cuda21random_from_to_kernelIPNS_17CUDAGeneratorImplEEEvRNS_18TensorIteratorBaseEmlT_ENKUlvE_clEvENKUlvE10_clEvEUlP24curandStatePhilox4_32_10E0_ZNS1_27distribution_nullary_kernelIjj5uint4S7_SF_ZZZS5_IS7_EvS9_mlSA_ENKSB_clEvENKSC_clEvEUljE_EEvS9_T2_RKT3_T4_EUlijE0_EEvlNS_15PhiloxCudaStateET1_SJ_)
        /*0014*/ 	.short	0x0160
        /*0016*/ 	.short	0x01d8


	//----- nvinfo : EIATTR_CBANK_PARAM_SIZE
	.align		4
.L_2088:
        /*0018*/ 	.byte	0x03, 0x19
        /*001a*/ 	.short	0x01d8


	//----- nvinfo : EIATTR_KPARAM_INFO
	.align		4
        /*001c*/ 	.byte	0x04, 0x17
        /*001e*/ 	.short	(.L_2090 - .L_2089)
.L_2089:
        /*0020*/ 	.word	0x00000000
        /*0024*/ 	.short	0x0003
        /*0026*/ 	.short	0x0028
        /*0028*/ 	.byte	0x00, 0xf0, 0xc1, 0x06


	//----- nvinfo : EIATTR_KPARAM_INFO
	.align		4
.L_2090:
        /*002c*/ 	.byte	0x04, 0x17
        /*002e*/ 	.short	(.L_2092 - .L_2091)
.L_2091:
        /*0030*/ 	.word	0x00000000
        /*0034*/ 	.short	0x0002
        /*0036*/ 	.short	0x0020
        /*0038*/ 	.byte	0x00, 0xf0, 0x05, 0x00


	//----- nvinfo : EIATTR_KPARAM_INFO
	.align		4
.L_2092:
        /*003c*/ 	.byte	0x04, 0x17
        /*003e*/ 	.short	(.L_2094 - .L_2093)
.L_2093:
        /*0040*/ 	.word	0x00000000
        /*0044*/ 	.short	0x0001
        /*0046*/ 	.short	0x0008
        /*0048*/ 	.byte	0x00, 0xf0, 0x61, 0x00


	//----- nvinfo : EIATTR_KPARAM_INFO
	.align		4
.L_2094:
        /*004c*/ 	.byte	0x04, 0x17
        /*004e*/ 	.short	(.L_2096 - .L_2095)
.L_2095:
        /*0050*/ 	.word	0x00000000
        /*0054*/ 	.short	0x0000
        /*0056*/ 	.short	0x0000
        /*0058*/ 	.byte	0x00, 0xf0, 0x21, 0x00


	//----- nvinfo : EIATTR_MAXREG_COUNT
	.align		4
.L_2096:
        /*005c*/ 	.byte	0x03, 0x1b
        /*005e*/ 	.short	0x0040


	//----- nvinfo : EIATTR_NUM_BARRIERS
	.align		4
        /*0060*/ 	.byte	0x02, 0x4c
        /*0062*/ 	.byte	0x01
	.zero		1


	//----- nvinfo : EIATTR_MERCURY_ISA_VERSION
	.align		4
        /*0064*/ 	.byte	0x03, 0x5f
        /*0066*/ 	.short	0x0000


	//----- nvinfo : EIATTR_EXIT_INSTR_OFFSETS
	.align		4
        /*0068*/ 	.byte	0x04, 0x1c
        /*006a*/ 	.short	(.L_2098 - .L_2097)


	//   ....[0]....
.L_2097:
        /*006c*/ 	.word	0x00000810


	//   ....[1]....
        /*0070*/ 	.word	0x00004fa0


	//----- nvinfo : EIATTR_MAX_THREADS
	.align		4
.L_2098:
        /*0074*/ 	.byte	0x04, 0x05
        /*0076*/ 	.short	(.L_2100 - .L_2099)
.L_2099:
        /*0078*/ 	.word	0x00000100
        /*007c*/ 	.word	0x00000001
        /*0080*/ 	.word	0x00000001


	//----- nvinfo : EIATTR_CRS_STACK_SIZE
	.align		4
.L_2100:
        /*0084*/ 	.byte	0x04, 0x1e
        /*0086*/ 	.short	(.L_2102 - .L_2101)
.L_2101:
        /*0088*/ 	.word	0x00000000
.L_2102:


//--------------------- .nv.info._ZN2at6native60_GLOBAL__N__fdc43544_27_DistributionRandomKernel_cu_f88cee4443distribution_elementwise_grid_stride_kernelIjLi4EZZZNS0_9templates4cuda21random_from_to_kernelIPNS_17CUDAGeneratorImplEEEvRNS_18TensorIteratorBaseEmlT_ENKUlvE_clEvENKUlvE10_clEvEUlP24curandStatePhilox4_32_10E0_ZNS1_27distribution_nullary_kernelIjj5uint4S7_SF_ZZZS5_IS7_EvS9_mlSA_ENKSB_clEvENKSC_clEvEUljE_EEvS9_T2_RKT3_T4_EUlijE_EEvlNS_15PhiloxCudaStateET1_SJ_ --------------------------
	.section	.nv.info._ZN2at6native60_GLOBAL__N__fdc43544_27_DistributionRandomKernel_cu_f88cee4443distribution_elementwise_grid_stride_kernelIjLi4EZZZNS0_9templates4cuda21random_from_to_kernelIPNS_17CUDAGeneratorImplEEEvRNS_18TensorIteratorBaseEmlT_ENKUlvE_clEvENKUlvE10_clEvEUlP24curandStatePhilox4_32_10E0_ZNS1_27distribution_nullary_kernelIjj5uint4S7_SF_ZZZS5_IS7_EvS9_mlSA_ENKSB_clEvENKSC_clEvEUljE_EEvS9_T2_RKT3_T4_EUlijE_EEvlNS_15PhiloxCudaStateET1_SJ_,"",@"SHT_CUDA_INFO"
	.sectionflags	@""
	.align	4


	//----- nvinfo : EIATTR_CUDA_API_VERSION
	.align		4
        /*0000*/ 	.byte	0x04, 0x37
        /*0002*/ 	.short	(.L_2104 - .L_2103)
.L_2103:
        /*0004*/ 	.word	0x00000082


	//----- nvinfo : EIATTR_SW2861232_WAR
	.align		4
.L_2104:
        /*0008*/ 	.byte	0x01, 0x35
	.zero		2


	//----- nvinfo : EIATTR_PARAM_CBANK
	.align		4
        /*000c*/ 	.byte	0x04, 0x0a
        /*000e*/ 	.short	(.L_2106 - .L_2105)
	.align		4
.L_2105:
        /*0010*/ 	.word	index@(.nv.constant0._ZN2at6native60_GLOBAL__N__fdc43544_27_DistributionRandomKernel_cu_f88cee4443distribution_elementwise_grid_stride_kernelIjLi4EZZZNS0_9templates4cuda21random_from_to_kernelIPNS_17CUDAGeneratorImplEEEvRNS_18TensorIteratorBaseEmlT_ENKUlvE_clEvENKUlvE10_clEvEUlP24curandStatePhilox4_32_10E0_ZNS1_27distribution_nullary_kernelIjj5uint4S7_SF_ZZZS5_IS7_EvS9_mlSA_ENKSB_clEvENKSC_clEvEUljE_EEvS9_T2_RKT3_T4_EUlijE_EEvlNS_15PhiloxCudaStateET1_SJ_)
        /*0014*/ 	.short	0x0160
        /*0016*/ 	.short	0x0048


	//----- nvinfo : EIATTR_CBANK_PARAM_SIZE
	.align		4
.L_2106:
        /*0018*/ 	.byte	0x03, 0x19
        /*001a*/ 	.short	0x0048


	//----- nvinfo : EIATTR_KPARAM_INFO
	.align		4
        /*001c*/ 	.byte	0x04, 0x17
        /*001e*/ 	.short	(.L_2108 - .L_2107)
.L_2107:
        /*0020*/ 	.word	0x00000000
        /*0024*/ 	.short	0x0003
        /*0026*/ 	.short	0x0028
        /*0028*/ 	.byte	0x00, 0xf0, 0x81, 0x00


	//----- nvinfo : EIATTR_KPARAM_INFO
	.align		4
.L_2108:
        /*002c*/ 	.byte	0x04, 0x17
        /*002e*/ 	.short	(.L_2110 - .L_2109)
.L_2109:
        /*0030*/ 	.word	0x00000000
        /*0034*/ 	.short	0x0002
        /*0036*/ 	.short	0x0020
        /*0038*/ 	.byte	0x00, 0xf0, 0x05, 0x00


	//----- nvinfo : EIATTR_KPARAM_INFO
	.align		4
.L_2110:
        /*003c*/ 	.byte	0x04, 0x17
        /*003e*/ 	.short	(.L_2112 - .L_2111)
.L_2111:
        /*0040*/ 	.word	0x00000000
        /*0044*/ 	.short	0x0001
        /*0046*/ 	.short	0x0008
        /*0048*/ 	.byte	0x00, 0xf0, 0x61, 0x00


	//----- nvinfo : EIATTR_KPARAM_INFO
	.align		4
.L_2112:
        /*004c*/ 	.byte	0x04, 0x17
        /*004e*/ 	.short	(.L_2114 - .L_2113)
.L_2113:
        /*0050*/ 	.word	0x00000000
        /*0054*/ 	.short	0x0000
        /*0056*/ 	.short	0x0000
        /*0058*/ 	.byte	0x00, 0xf0, 0x21, 0x00


	//----- nvinfo : EIATTR_MAXREG_COUNT
	.align		4
.L_2114:
        /*005c*/ 	.byte	0x03, 0x1b
        /*005e*/ 	.short	0x0040


	//----- nvinfo : EIATTR_NUM_BARRIERS
	.align		4
        /*0060*/ 	.byte	0x02, 0x4c
        /*0062*/ 	.byte	0x01
	.zero		1


	//----- nvinfo : EIATTR_MERCURY_ISA_VERSION
	.align		4
        /*0064*/ 	.byte	0x03, 0x5f
        /*0066*/ 	.short	0x0000


	//----- nvinfo : EIATTR_EXIT_INSTR_OFFSETS
	.align		4
        /*0068*/ 	.byte	0x04, 0x1c
        /*006a*/ 	.short	(.L_2116 - .L_2115)


	//   ....[0]....
.L_2115:
        /*006c*/ 	.word	0x000007d0


	//   ....[1]....
        /*0070*/ 	.word	0x000017a0


	//----- nvinfo : EIATTR_MAX_THREADS
	.align		4
.L_2116:
        /*0074*/ 	.byte	0x04, 0x05
        /*0076*/ 	.short	(.L_2118 - .L_2117)
.L_2117:
        /*0078*/ 	.word	0x00000100
        /*007c*/ 	.word	0x00000001
        /*0080*/ 	.word	0x00000001


	//----- nvinfo : EIATTR_CRS_STACK_SIZE
	.align		4
.L_2118:
        /*0084*/ 	.byte	0x04, 0x1e
        /*0086*/ 	.short	(.L_2120 - .L_2119)
.L_2119:
        /*0088*/ 	.word	0x00000000
.L_2120:


//--------------------- .nv.info._ZN2at6native60_GLOBAL__N__fdc43544_27_DistributionRandomKernel_cu_f88cee4443distribution_elementwise_grid_stride_kernelImLi2EZZZNS0_9templates4cuda21random_from_to_kernelIPNS_17CUDAGeneratorImplEEEvRNS_18TensorIteratorBaseEmlT_ENKUlvE_clEvENKUlvE10_clEvEUlP24curandStatePhilox4_32_10E_ZNS1_27distribution_nullary_kernelIjm10ulonglong2S7_SF_ZZZS5_IS7_EvS9_mlSA_ENKSB_clEvENKSC_clEvEUlmE_EEvS9_T2_RKT3_T4_EUlimE0_EEvlNS_15PhiloxCudaStateET1_SJ_ --------------------------
	.section	.nv.info._ZN2at6native60_GLOBAL__N__fdc43544_27_DistributionRandomKernel_cu_f88cee4443distribution_elementwise_grid_stride_kernelImLi2EZZZNS0_9templates4cuda21random_from_to_kernelIPNS_17CUDAGeneratorImplEEEvRNS_18TensorIteratorBaseEmlT_ENKUlvE_clEvENKUlvE10_clEvEUlP24curandStatePhilox4_32_10E_ZNS1_27distribution_nullary_kernelIjm10ulonglong2S7_SF_ZZZS5_IS7_EvS9_mlSA_ENKSB_clEvENKSC_clEvEUlmE_EEvS9_T2_RKT3_T4_EUlimE0_EEvlNS_15PhiloxCudaStateET1_SJ_,"",@"SHT_CUDA_INFO"
	.sectionflags	@""
	.align	4


	//----- nvinfo : EIATTR_CUDA_API_VERSION
	.align		4
        /*0000*/ 	.byte	0x04, 0x37
        /*0002*/ 	.short	(.L_2122 - .L_2121)
.L_2121:
        /*0004*/ 	.word	0x00000082


	//----- nvinfo : EIATTR_SW2861232_WAR
	.align		4
.L_2122:
        /*0008*/ 	.byte	0x01, 0x35
	.zero		2


	//----- nvinfo : EIATTR_PARAM_CBANK
	.align		4
        /*000c*/ 	.byte	0x04, 0x0a
        /*000e*/ 	.short	(.L_2124 - .L_2123)
	.align		4
.L_2123:
        /*0010*/ 	.word	index@(.nv.constant0._ZN2at6native60_GLOBAL__N__fdc43544_27_DistributionRandomKernel_cu_f88cee4443distribution_elementwise_grid_stride_kernelImLi2EZZZNS0_9templates4cuda21random_from_to_kernelIPNS_17CUDAGeneratorImplEEEvRNS_18TensorIteratorBaseEmlT_ENKUlvE_clEvENKUlvE10_clEvEUlP24curandStatePhilox4_32_10E_ZNS1_27distribution_nullary_kernelIjm10ulonglong2S7_SF_ZZZS5_IS7_EvS9_mlSA_ENKSB_clEvENKSC_clEvEUlmE_EEvS9_T2_RKT3_T4_EUlimE0_EEvlNS_15PhiloxCudaStateET1_SJ_)
        /*0014*/ 	.short	0x0160
        /*0016*/ 	.short	0x01d8


	//----- nvinfo : EIATTR_CBANK_PARAM_SIZE
	.align		4
.L_2124:
        /*0018*/ 	.byte	0x03, 0x19
        /*001a*/ 	.short	0x01d8


	//----- nvinfo : EIATTR_KPARAM_INFO
	.align		4
        /*001c*/ 	.byte	0x04, 0x17
        /*001e*/ 	.short	(.L_2126 - .L_2125)
.L_2125:
        /*0020*/ 	.word	0x00000000
        /*0024*/ 	.short	0x0003
        /*0026*/ 	.short	0x0028
        /*0028*/ 	.byte	0x00, 0xf0, 0xc1, 0x06


	//----- nvinfo : EIATTR_KPARAM_INFO
	.align		4
.L_2126:
        /*002c*/ 	.byte	0x04, 0x17
        /*002e*/ 	.short	(.L_2128 - .L_2127)
.L_2127:
        /*0030*/ 	.word	0x00000000
        /*0034*/ 	.short	0x0002
        /*0036*/ 	.short	0x0020
        /*0038*/ 	.byte	0x00, 0xf0, 0x05, 0x00


	//----- nvinfo : EIATTR_KPARAM_INFO
	.align		4
.L_2128:
        /*003c*/ 	.byte	0x04, 0x17
        /*003e*/ 	.short	(.L_2130 - .L_2129)
.L_2129:
        /*0040*/ 	.word	0x00000000
        /*0044*/ 	.short	0x0001
        /*0046*/ 	.short	0x0008
        /*0048*/ 	.byte	0x00, 0xf0, 0x61, 0x00


	//----- nvinfo : EIATTR_KPARAM_INFO
	.align		4
.L_2130:
        /*004c*/ 	.byte	0x04, 0x17
        /*004e*/ 	.short	(.L_2132 - .L_2131)
.L_2131:
        /*0050*/ 	.word	0x00000000
        /*0054*/ 	.short	0x0000
        /*0056*/ 	.short	0x0000
        /*0058*/ 	.byte	0x00, 0xf0, 0x21, 0x00


	//----- nvinfo : EIATTR_MAXREG_COUNT
	.align		4
.L_2132:
        /*005c*/ 	.byte	0x03, 0x1b
        /*005e*/ 	.short	0x0040


	//----- nvinfo : EIATTR_NUM_BARRIERS
	.align		4
        /*0060*/ 	.byte	0x02, 0x4c
        /*0062*/ 	.byte	0x01
	.zero		1


	//----- nvinfo : EIATTR_MERCURY_ISA_VERSION
	.align		4
        /*0064*/ 	.byte	0x03, 0x5f
        /*0066*/ 	.short	0x0000


	//----- nvinfo : EIATTR_EXIT_INSTR_OFFSETS
	.align		4
        /*0068*/ 	.byte	0x04, 0x1c
        /*006a*/ 	.short	(.L_2134 - .L_2133)


	//   ....[0]....
.L_2133:
        /*006c*/ 	.word	0x00000810


	//   ....[1]....
        /*0070*/ 	.word	0x00002df0


	//----- nvinfo : EIATTR_MAX_THREADS
	.align		4
.L_2134:
        /*0074*/ 	.byte	0x04, 0x05
        /*0076*/ 	.short	(.L_2136 - .L_2135)
.L_2135:
        /*0078*/ 	.word	0x00000100
        /*007c*/ 	.word	0x00000001
        /*0080*/ 	.word	0x00000001


	//----- nvinfo : EIATTR_CRS_STACK_SIZE
	.align		4
.L_2136:
        /*0084*/ 	.byte	0x04, 0x1e
        /*0086*/ 	.short	(.L_2138 - .L_2137)
.L_2137:
        /*0088*/ 	.word	0x00000000
.L_2138:


//--------------------- .nv.info._ZN2at6native60_GLOBAL__N__fdc43544_27_DistributionRandomKernel_cu_f88cee4443distribution_elementwise_grid_stride_kernelImLi2EZZZNS0_9templates4cuda21random_from_to_kernelIPNS_17CUDAGeneratorImplEEEvRNS_18TensorIteratorBaseEmlT_ENKUlvE_clEvENKUlvE10_clEvEUlP24curandStatePhilox4_32_10E_ZNS1_27distribution_nullary_kernelIjm10ulonglong2S7_SF_ZZZS5_IS7_EvS9_mlSA_ENKSB_clEvENKSC_clEvEUlmE_EEvS9_T2_RKT3_T4_EUlimE_EEvlNS_15PhiloxCudaStateET1_SJ_ --------------------------
	.section	.nv.info._ZN2at6native60_GLOBAL__N__fdc43544_27_DistributionRandomKernel_cu_f88cee4443distribution_elementwise_grid_stride_kernelImLi2EZZZNS0_9templates4cuda21random_from_to_kernelIPNS_17CUDAGeneratorImplEEEvRNS_18TensorIteratorBaseEmlT_ENKUlvE_clEvENKUlvE10_clEvEUlP24curandStatePhilox4_32_10E_ZNS1_27distribution_nullary_kernelIjm10ulonglong2S7_SF_ZZZS5_IS7_EvS9_mlSA_ENKSB_clEvENKSC_clEvEUlmE_EEvS9_T2_RKT3_T4_EUlimE_EEvlNS_15PhiloxCudaStateET1_SJ_,"",@"SHT_CUDA_INFO"
	.sectionflags	@""
	.align	4


	//----- nvinfo : EIATTR_CUDA_API_VERSION
	.align		4
        /*0000*/ 	.byte	0x04, 0x37
        /*0002*/ 	.short	(.L_2140 - .L_2139)
.L_2139:
        /*0004*/ 	.word	0x00000082


	//----- nvinfo : EIATTR_SW2861232_WAR
	.align		4
.L_2140:
        /*0008*/ 	.byte	0x01, 0x35
	.zero		2


	//----- nvinfo : EIATTR_PARAM_CBANK
	.align		4
        /*000c*/ 	.byte	0x04, 0x0a
        /*000e*/ 	.short	(.L_2142 - .L_2141)
	.align		4
.L_2141:
        /*0010*/ 	.word	index@(.nv.constant0._ZN2at6native60_GLOBAL__N__fdc43544_27_DistributionRandomKernel_cu_f88cee4443distribution_elementwise_grid_stride_kernelImLi2EZZZNS0_9templates4cuda21random_from_to_kernelIPNS_17CUDAGeneratorImplEEEvRNS_18TensorIteratorBaseEmlT_ENKUlvE_clEvENKUlvE10_clEvEUlP24curandStatePhilox4_32_10E_ZNS1_27distribution_nullary_kernelIjm10ulonglong2S7_SF_ZZZS5_IS7_EvS9_mlSA_ENKSB_clEvENKSC_clEvEUlmE_EEvS9_T2_RKT3_T4_EUlimE_EEvlNS_15PhiloxCudaStateET1_SJ_)
        /*0014*/ 	.short	0x0160
        /*0016*/ 	.short	0x0048


	//----- nvinfo : EIATTR_CBANK_PARAM_SIZE
	.align		4
.L_2142:
        /*0018*/ 	.byte	0x03, 0x19
        /*001a*/ 	.short	0x0048


	//----- nvinfo : EIATTR_KPARAM_INFO
	.align		4
        /*001c*/ 	.byte	0x04, 0x17
        /*001e*/ 	.short	(.L_2144 - .L_2143)
.L_2143:
        /*0020*/ 	.word	0x00000000
        /*0024*/ 	.short	0x0003
        /*0026*/ 	.short	0x0028
        /*0028*/ 	.byte	0x00, 0xf0, 0x81, 0x00


	//----- nvinfo : EIATTR_KPARAM_INFO
	.align		4
.L_2144:
        /*002c*/ 	.byte	0x04, 0x17
        /*002e*/ 	.short	(.L_2146 - .L_2145)
.L_2145:
        /*0030*/ 	.word	0x00000000
        /*0034*/ 	.short	0x0002
        /*0036*/ 	.short	0x0020
        /*0038*/ 	.byte	0x00, 0xf0, 0x05, 0x00


	//----- nvinfo : EIATTR_KPARAM_INFO
	.align		4
.L_2146:
        /*003c*/ 	.byte	0x04, 0x17
        /*003e*/ 	.short	(.L_2148 - .L_2147)
.L_2147:
        /*0040*/ 	.word	0x00000000
        /*0044*/ 	.short	0x0001
        /*0046*/ 	.short	0x0008
        /*0048*/ 	.byte	0x00, 0xf0, 0x61, 0x00


	//----- nvinfo : EIATTR_KPARAM_INFO
	.align		4
.L_2148:
        /*004c*/ 	.byte	0x04, 0x17
        /*004e*/ 	.short	(.L_2150 - .L_2149)
.L_2149:
        /*0050*/ 	.word	0x00000000
        /*0054*/ 	.short	0x0000
        /*0056*/ 	.short	0x0000
        /*0058*/ 	.byte	0x00, 0xf0, 0x21, 0x00


	//----- nvinfo : EIATTR_MAXREG_COUNT
	.align		4
.L_2150:
        /*005c*/ 	.byte	0x03, 0x1b
        /*005e*/ 	.short	0x0040


	//----- nvinfo : EIATTR_NUM_BARRIERS
	.align		4
        /*0060*/ 	.byte	0x02, 0x4c
        /*0062*/ 	.byte	0x01
	.zero		1


	//----- nvinfo : EIATTR_MERCURY_ISA_VERSION
	.align		4
        /*0064*/ 	.byte	0x03, 0x5f
        /*0066*/ 	.short	0x0000


	//----- nvinfo : EIATTR_EXIT_INSTR_OFFSETS
	.align		4
        /*0068*/ 	.byte	0x04, 0x1c
        /*006a*/ 	.short	(.L_2152 - .L_2151)


	//   ....[0]....
.L_2151:
        /*006c*/ 	.word	0x000007d0


	//   ....[1]....
        /*0070*/ 	.word	0x00001310


	//----- nvinfo : EIATTR_MAX_THREADS
	.align		4
.L_2152:
        /*0074*/ 	.byte	0x04, 0x05
        /*0076*/ 	.short	(.L_2154 - .L_2153)
.L_2153:
        /*0078*/ 	.word	0x00000100
        /*007c*/ 	.word	0x00000001
        /*0080*/ 	.word	0x00000001


	//----- nvinfo : EIATTR_CRS_STACK_SIZE
	.align		4
.L_2154:
        /*0084*/ 	.byte	0x04, 0x1e
        /*0086*/ 	.short	(.L_2156 - .L_2155)
.L_2155:
        /*0088*/ 	.word	0x00000000
.L_2156:


//--------------------- .nv.info._ZN2at6native60_GLOBAL__N__fdc43544_27_DistributionRandomKernel_cu_f88cee4443distribution_elementwise_grid_stride_kernelIjLi4EZZZNS0_9templates4cuda21random_from_to_kernelIPNS_17CUDAGeneratorImplEEEvRNS_18TensorIteratorBaseEmlT_ENKUlvE_clEvENKUlvE9_clEvEUlP24curandStatePhilox4_32_10E0_ZNS1_27distribution_nullary_kernelItj5uint4S7_SF_ZZZS5_IS7_EvS9_mlSA_ENKSB_clEvENKSC_clEvEUljE_EEvS9_T2_RKT3_T4_EUlijE0_EEvlNS_15PhiloxCudaStateET1_SJ_ --------------------------
	.section	.nv.info._ZN2at6native60_GLOBAL__N__fdc43544_27_DistributionRandomKernel_cu_f88cee4443distribution_elementwise_grid_stride_kernelIjLi4EZZZNS0_9templates4cuda21random_from_to_kernelIPNS_17CUDAGeneratorImplEEEvRNS_18TensorIteratorBaseEmlT_ENKUlvE_clEvENKUlvE9_clEvEUlP24curandStatePhilox4_32_10E0_ZNS1_27distribution_nullary_kernelItj5uint4S7_SF_ZZZS5_IS7_EvS9_mlSA_ENKSB_clEvENKSC_clEvEUljE_EEvS9_T2_RKT3_T4_EUlijE0_EEvlNS_15PhiloxCudaStateET1_SJ_,"",@"SHT_CUDA_INFO"
	.sectionflags	@""
	.align	4


	//----- nvinfo : EIATTR_CUDA_API_VERSION
	.align		4
        /*0000*/ 	.byte	0x04, 0x37
        /*0002*/ 	.short	(.L_2158 - .L_2157)
.L_2157:
        /*0004*/ 	.word	0x00000082


	//----- nvinfo : EIATTR_SW2861232_WAR
	.align		4
.L_2158:
        /*0008*/ 	.byte	0x01, 0x35
	.zero		2


	//----- nvinfo : EIATTR_PARAM_CBANK
	.align		4
        /*000c*/ 	.byte	0x04, 0x0a
        /*000e*/ 	.short	(.L_2160 - .L_2159)
	.align		4
.L_2159:
        /*0010*/ 	.word	index@(.nv.constant0._ZN2at6native60_GLOBAL__N__fdc43544_27_DistributionRandomKernel_cu_f88cee4443distribution_elementwise_grid_stride_kernelIjLi4EZZZNS0_9templates4cuda21random_from_to_kernelIPNS_17CUDAGeneratorImplEEEvRNS_18TensorIteratorBaseEmlT_ENKUlvE_clEvENKUlvE9_clEvEUlP24curandStatePhilox4_32_10E0_ZNS1_27distribution_nullary_kernelItj5uint4S7_SF_ZZZS5_IS7_EvS9_mlSA_ENKSB_clEvENKSC_clEvEUljE_EEvS9_T2_RKT3_T4_EUlijE0_EEvlNS_15PhiloxCudaStateET1_SJ_)
        /*0014*/ 	.short	0x0160
        /*0016*/ 	.short	0x01d8


	//----- nvinfo : EIATTR_CBANK_PARAM_SIZE
	.align		4
.L_2160:
        /*0018*/ 	.byte	0x03, 0x19
        /*001a*/ 	.short	0x01d8


	//----- nvinfo : EIATTR_KPARAM_INFO
	.align		4
        /*001c*/ 	.byte	0x04, 0x17
        /*001e*/ 	.short	(.L_2162 - .L_2161)
.L_2161:
        /*0020*/ 	.word	0x00000000
        /*0024*/ 	.short	0x0003
        /*0026*/ 	.short	0x0028
        /*0028*/ 	.byte	0x00, 0xf0, 0xc1, 0x06


	//----- nvinfo : EIATTR_KPARAM_INFO
	.align		4
.L_2162:
        /*002c*/ 	.byte	0x04, 0x17
        /*002e*/ 	.short	(.L_2164 - .L_2163)
.L_2163:
        /*0030*/ 	.word	0x00000000
        /*0034*/ 	.short	0x0002
        /*0036*/ 	.short	0x0020
        /*0038*/ 	.byte	0x00, 0xf0, 0x05, 0x00


	//----- nvinfo : EIATTR_KPARAM_INFO
	.align		4
.L_2164:
        /*003c*/ 	.byte	0x04, 0x17
        /*003e*/ 	.short	(.L_2166 - .L_2165)
.L_2165:
        /*0040*/ 	.word	0x00000000
        /*0044*/ 	.short	0x0001
        /*0046*/ 	.short	0x0008
        /*0048*/ 	.byte	0x00, 0xf0, 0x61, 0x00


	//----- nvinfo : EIATTR_KPARAM_INFO
	.align		4
.L_2166:
        /*004c*/ 	.byte	0x04, 0x17
        /*004e*/ 	.short	(.L_2168 - .L_2167)
.L_2167:
        /*0050*/ 	.word	0x00000000
        /*0054*/ 	.short	0x0000
        /*0056*/ 	.short	0x0000
        /*0058*/ 	.byte	0x00, 0xf0, 0x21, 0x00


	//----- nvinfo : EIATTR_MAXREG_COUNT
	.align		4
.L_2168:
        /*005c*/ 	.byte	0x03, 0x1b
        /*005e*/ 	.short	0x0040


	//----- nvinfo : EIATTR_NUM_BARRIERS
	.align		4
        /*0060*/ 	.byte	0x02, 0x4c
        /*0062*/ 	.byte	0x01
	.zero		1


	//----- nvinfo : EIATTR_MERCURY_ISA_VERSION
	.align		4
        /*0064*/ 	.byte	0x03, 0x5f
        /*0066*/ 	.short	0x0000


	//----- nvinfo : EIATTR_EXIT_INSTR_OFFSETS
	.align		4
        /*0068*/ 	.byte	0x04, 0x1c
        /*006a*/ 	.short	(.L_2170 - .L_2169)


	//   ....[0]....
.L_2169:
        /*006c*/ 	.word	0x00000810


	//   ....[1]....
        /*0070*/ 	.word	0x00004fa0


	//----- nvinfo : EIATTR_MAX_THREADS
	.align		4
.L_2170:
        /*0074*/ 	.byte	0x04, 0x05
        /*0076*/ 	.short	(.L_2172 - .L_2171)
.L_2171:
        /*0078*/ 	.word	0x00000100
        /*007c*/ 	.word	0x00000001
        /*0080*/ 	.word	0x00000001


	//----- nvinfo : EIATTR_CRS_STACK_SIZE
	.align		4
.L_2172:
        /*0084*/ 	.byte	0x04, 0x1e
        /*0086*/ 	.short	(.L_2174 - .L_2173)
.L_2173:
        /*0088*/ 	.word	0x00000000
.L_2174:


//--------------------- .nv.info._ZN2at6native60_GLOBAL__N__fdc43544_27_DistributionRandomKernel_cu_f88cee4443distribution_elementwise_grid_stride_kernelIjLi4EZZZNS0_9templates4cuda21random_from_to_kernelIPNS_17CUDAGeneratorImplEEEvRNS_18TensorIteratorBaseEmlT_ENKUlvE_clEvENKUlvE9_clEvEUlP24curandStatePhilox4_32_10E0_ZNS1_27distribution_nullary_kernelItj5uint4S7_SF_ZZZS5_IS7_EvS9_mlSA_ENKSB_clEvENKSC_clEvEUljE_EEvS9_T2_RKT3_T4_EUlijE_EEvlNS_15PhiloxCudaStateET1_SJ_ --------------------------
	.section	.nv.info._ZN2at6native60_GLOBAL__N__fdc43544_27_DistributionRandomKernel_cu_f88cee4443distribution_elementwise_grid_stride_kernelIjLi4EZZZNS0_9templates4cuda21random_from_to_kernelIPNS_17CUDAGeneratorImplEEEvRNS_18TensorIteratorBaseEmlT_ENKUlvE_clEvENKUlvE9_clEvEUlP24curandStatePhilox4_32_10E0_ZNS1_27distribution_nullary_kernelItj5uint4S7_SF_ZZZS5_IS7_EvS9_mlSA_ENKSB_clEvENKSC_clEvEUljE_EEvS9_T2_RKT3_T4_EUlijE_EEvlNS_15PhiloxCudaStateET1_SJ_,"",@"SHT_CUDA_INFO"
	.sectionflags	@""
	.align	4


	//----- nvinfo : EIATTR_CUDA_API_VERSION
	.align		4
        /*0000*/ 	.byte	0x04, 0x37
        /*0002*/ 	.short	(.L_2176 - .L_2175)
.L_2175:
        /*0004*/ 	.word	0x00000082


	//----- nvinfo : EIATTR_SW2861232_WAR
	.align		4
.L_2176:
        /*0008*/ 	.byte	0x01, 0x35
	.zero		2


	//----- nvinfo : EIATTR_PARAM_CBANK
	.align		4
        /*000c*/ 	.byte	0x04, 0x0a
        /*000e*/ 	.short	(.L_2178 - .L_2177)
	.align		4
.L_2177:
        /*0010*/ 	.word	index@(.nv.constant0._ZN2at6native60_GLOBAL__N__fdc43544_27_DistributionRandomKernel_cu_f88cee4443distribution_elementwise_grid_stride_kernelIjLi4EZZZNS0_9templates4cuda21random_from_to_kernelIPNS_17CUDAGeneratorImplEEEvRNS_18TensorIteratorBaseEmlT_ENKUlvE_clEvENKUlvE9_clEvEUlP24curandStatePhilox4_32_10E0_ZNS1_27distribution_nullary_kernelItj5uint4S7_SF_ZZZS5_IS7_EvS9_mlSA_ENKSB_clEvENKSC_clEvEUljE_EEvS9_T2_RKT3_T4_EUlijE_EEvlNS_15PhiloxCudaStateET1_SJ_)
        /*0014*/ 	.short	0x0160
        /*0016*/ 	.short	0x0048


	//----- nvinfo : EIATTR_CBANK_PARAM_SIZE
	.align		4
.L_2178:
        /*0018*/ 	.byte	0x03, 0x19
        /*001a*/ 	.short	0x0048


	//----- nvinfo : EIATTR_KPARAM_INFO
	.align		4
        /*001c*/ 	.byte	0x04, 0x17
        /*001e*/ 	.short	(.L_2180 - .L_2179)
.L_2179:
        /*0020*/ 	.word	0x00000000
        /*0024*/ 	.short	0x0003
        /*0026*/ 	.short	0x0028
        /*0028*/ 	.byte	0x00, 0xf0, 0x81, 0x00


	//----- nvinfo : EIATTR_KPARAM_INFO
	.align		4
.L_2180:
        /*002c*/ 	.byte	0x04, 0x17
        /*002e*/ 	.short	(.L_2182 - .L_2181)
.L_2181:
        /*0030*/ 	.word	0x00000000
        /*0034*/ 	.short	0x0002
        /*0036*/ 	.short	0x0020
        /*0038*/ 	.byte	0x00, 0xf0, 0x05, 0x00


	//----- nvinfo : EIATTR_KPARAM_INFO
	.align		4
.L_2182:
        /*003c*/ 	.byte	0x04, 0x17
        /*003e*/ 	.short	(.L_2184 - .L_2183)
.L_2183:
        /*0040*/ 	.word	0x00000000
        /*0044*/ 	.short	0x0001
        /*0046*/ 	.short	0x0008
        /*0048*/ 	.byte	0x00, 0xf0, 0x61, 0x00


	//----- nvinfo : EIATTR_KPARAM_INFO
	.align		4
.L_2184:
        /*004c*/ 	.byte	0x04, 0x17
        /*004e*/ 	.short	(.L_2186 - .L_2185)
.L_2185:
        /*0050*/ 	.word	0x00000000
        /*0054*/ 	.short	0x0000
        /*0056*/ 	.short	0x0000
        /*0058*/ 	.byte	0x00, 0xf0, 0x21, 0x00


	//----- nvinfo : EIATTR_MAXREG_COUNT
	.align		4
.L_2186:
        /*005c*/ 	.byte	0x03, 0x1b
        /*005e*/ 	.short	0x0040


	//----- nvinfo : EIATTR_NUM_BARRIERS
	.align		4
        /*0060*/ 	.byte	0x02, 0x4c
        /*0062*/ 	.byte	0x01
	.zero		1


	//----- nvinfo : EIATTR_MERCURY_ISA_VERSION
	.align		4
        /*0064*/ 	.byte	0x03, 0x5f
        /*0066*/ 	.short	0x0000


	//----- nvinfo : EIATTR_EXIT_INSTR_OFFSETS
	.align		4
        /*0068*/ 	.byte	0x04, 0x1c
        /*006a*/ 	.short	(.L_2188 - .L_2187)


	//   ....[0]....
.L_2187:
        /*006c*/ 	.word	0x000007d0


	//   ....[1]....
        /*0070*/ 	.word	0x000017a0


	//----- nvinfo : EIATTR_MAX_THREADS
	.align		4
.L_2188:
        /*0074*/ 	.byte	0x04, 0x05
        /*0076*/ 	.short	(.L_2190 - .L_2189)
.L_2189:
        /*0078*/ 	.word	0x00000100
        /*007c*/ 	.word	0x00000001
        /*0080*/ 	.word	0x00000001


	//----- nvinfo : EIATTR_CRS_STACK_SIZE
	.align		4
.L_2190:
        /*0084*/ 	.byte	0x04, 0x1e
        /*0086*/ 	.short	(.L_2192 - .L_2191)
.L_2191:
        /*0088*/ 	.word	0x00000000
.L_2192:


//--------------------- .nv.info._ZN2at6native60_GLOBAL__N__fdc43544_27_DistributionRandomKernel_cu_f88cee4443distribution_elementwise_grid_stride_kernelImLi2EZZZNS0_9templates4cuda21random_from_to_kernelIPNS_17CUDAGeneratorImplEEEvRNS_18TensorIteratorBaseEmlT_ENKUlvE_clEvENKUlvE9_clEvEUlP24curandStatePhilox4_32_10E_ZNS1_27distribution_nullary_kernelItm10ulonglong2S7_SF_ZZZS5_IS7_EvS9_mlSA_ENKSB_clEvENKSC_clEvEUlmE_EEvS9_T2_RKT3_T4_EUlimE0_EEvlNS_15PhiloxCudaStateET1_SJ_ --------------------------
	.section	.nv.info._ZN2at6native60_GLOBAL__N__fdc43544_27_DistributionRandomKernel_cu_f88cee4443distribution_elementwise_grid_stride_kernelImLi2EZZZNS0_9templates4cuda21random_from_to_kernelIPNS_17CUDAGeneratorImplEEEvRNS_18TensorIteratorBaseEmlT_ENKUlvE_clEvENKUlvE9_clEvEUlP24curandStatePhilox4_32_10E_ZNS1_27distribution_nullary_kernelItm10ulonglong2S7_SF_ZZZS5_IS7_EvS9_mlSA_ENKSB_clEvENKSC_clEvEUlmE_EEvS9_T2_RKT3_T4_EUlimE0_EEvlNS_15PhiloxCudaStateET1_SJ_,"",@"SHT_CUDA_INFO"
	.sectionflags	@""
	.align	4


	//----- nvinfo : EIATTR_CUDA_API_VERSION
	.align		4
        /*0000*/ 	.byte	0x04, 0x37
        /*0002*/ 	.short	(.L_2194 - .L_2193)
.L_2193:
        /*0004*/ 	.word	0x00000082


	//----- nvinfo : EIATTR_SW2861232_WAR
	.align		4
.L_2194:
        /*0008*/ 	.byte	0x01, 0x35
	.zero		2


	//----- nvinfo : EIATTR_PARAM_CBANK
	.align		4
        /*000c*/ 	.byte	0x04, 0x0a
        /*000e*/ 	.short	(.L_2196 - .L_2195)
	.align		4
.L_2195:
        /*0010*/ 	.word	index@(.nv.constant0._ZN2at6native60_GLOBAL__N__fdc43544_27_DistributionRandomKernel_cu_f88cee4443distribution_elementwise_grid_stride_kernelImLi2EZZZNS0_9templates4cuda21random_from_to_kernelIPNS_17CUDAGeneratorImplEEEvRNS_18TensorIteratorBaseEmlT_ENKUlvE_clEvENKUlvE9_clEvEUlP24curandStatePhilox4_32_10E_ZNS1_27distribution_nullary_kernelItm10ulonglong2S7_SF_ZZZS5_IS7_EvS9_mlSA_ENKSB_clEvENKSC_clEvEUlmE_EEvS9_T2_RKT3_T4_EUlimE0_EEvlNS_15PhiloxCudaStateET1_SJ_)
        /*0014*/ 	.short	0x0160
        /*0016*/ 	.short	0x01d8


	//----- nvinfo : EIATTR_CBANK_PARAM_SIZE
	.align		4
.L_2196:
        /*0018*/ 	.byte	0x03, 0x19
        /*001a*/ 	.short	0x01d8


	//----- nvinfo : EIATTR_KPARAM_INFO
	.align		4
        /*001c*/ 	.byte	0x04, 0x17
        /*001e*/ 	.short	(.L_2198 - .L_2197)
.L_2197:
        /*0020*/ 	.word	0x00000000
        /*0024*/ 	.short	0x0003
        /*0026*/ 	.short	0x0028
        /*0028*/ 	.byte	0x00, 0xf0, 0xc1, 0x06


	//----- nvinfo : EIATTR_KPARAM_INFO
	.align		4
.L_2198:
        /*002c*/ 	.byte	0x04, 0x17
        /*002e*/ 	.short	(.L_2200 - .L_2199)
.L_2199:
        /*0030*/ 	.word	0x00000000
        /*0034*/ 	.short	0x0002
        /*0036*/ 	.short	0x0020
        /*0038*/ 	.byte	0x00, 0xf0, 0x05, 0x00


	//----- nvinfo : EIATTR_KPARAM_INFO
	.align		4
.L_2200:
        /*003c*/ 	.byte	0x04, 0x17
        /*003e*/ 	.short	(.L_2202 - .L_2201)
.L_2201:
        /*0040*/ 	.word	0x00000000
        /*0044*/ 	.short	0x0001
        /*0046*/ 	.short	0x0008
        /*0048*/ 	.byte	0x00, 0xf0, 0x61, 0x00


	//----- nvinfo : EIATTR_KPARAM_INFO
	.align		4
.L_2202:
        /*004c*/ 	.byte	0x04, 0x17
        /*004e*/ 	.short	(.L_2204 - .L_2203)
.L_2203:
        /*0050*/ 	.word	0x00000000
        /*0054*/ 	.short	0x0000
        /*0056*/ 	.short	0x0000
        /*0058*/ 	.byte	0x00, 0xf0, 0x21, 0x00


	//----- nvinfo : EIATTR_MAXREG_COUNT
	.align		4
.L_2204:
        /*005c*/ 	.byte	0x03, 0x1b
        /*005e*/ 	.short	0x0040


	//----- nvinfo : EIATTR_NUM_BARRIERS
	.align		4
        /*0060*/ 	.byte	0x02, 0x4c
        /*0062*/ 	.byte	0x01
	.zero		1


	//----- nvinfo : EIATTR_MERCURY_ISA_VERSION
	.align		4
        /*0064*/ 	.byte	0x03, 0x5f
        /*0066*/ 	.short	0x0000


	//----- nvinfo : EIATTR_EXIT_INSTR_OFFSETS
	.align		4
        /*0068*/ 	.byte	0x04, 0x1c
        /*006a*/ 	.short	(.L_2206 - .L_2205)


	//   ....[0]....
.L_2205:
        /*006c*/ 	.word	0x00000810


	//   ....[1]....
        /*0070*/ 	.word	0x00002df0


	//----- nvinfo : EIATTR_MAX_THREADS
	.align		4
.L_2206:
        /*0074*/ 	.byte	0x04, 0x05
        /*0076*/ 	.short	(.L_2208 - .L_2207)
.L_2207:
        /*0078*/ 	.word	0x00000100
        /*007c*/ 	.word	0x00000001
        /*0080*/ 	.word	0x00000001


	//----- nvinfo : EIATTR_CRS_STACK_SIZE
	.align		4
.L_2208:
        /*0084*/ 	.byte	0x04, 0x1e
        /*0086*/ 	.short	(.L_2210 - .L_2209)
.L_2209:
        /*0088*/ 	.word	0x00000000
.L_2210:


//--------------------- .nv.info._ZN2at6native60_GLOBAL__N__fdc43544_27_DistributionRandomKernel_cu_f88cee4443distribution_elementwise_grid_stride_kernelImLi2EZZZNS0_9templates4cuda21random_from_to_kernelIPNS_17CUDAGeneratorImplEEEvRNS_18TensorIteratorBaseEmlT_ENKUlvE_clEvENKUlvE9_clEvEUlP24curandStatePhilox4_32_10E_ZNS1_27distribution_nullary_kernelItm10ulonglong2S7_SF_ZZZS5_IS7_EvS9_mlSA_ENKSB_clEvENKSC_clEvEUlmE_EEvS9_T2_RKT3_T4_EUlimE_EEvlNS_15PhiloxCudaStateET1_SJ_ --------------------------
	.section	.nv.info._ZN2at6native60_GLOBAL__N__fdc43544_27_DistributionRandomKernel_cu_f88cee4443distribution_elementwise_grid_stride_kernelImLi2EZZZNS0_9templates4cuda21random_from_to_kernelIPNS_17CUDAGeneratorImplEEEvRNS_18TensorIteratorBaseEmlT_ENKUlvE_clEvENKUlvE9_clEvEUlP24curandStatePhilox4_32_10E_ZNS1_27distribution_nullary_kernelItm10ulonglong2S7_SF_ZZZS5_IS7_EvS9_mlSA_ENKSB_clEvENKSC_clEvEUlmE_EEvS9_T2_RKT3_T4_EUlimE_EEvlNS_15PhiloxCudaStateET1_SJ_,"",@"SHT_CUDA_INFO"
	.sectionflags	@""
	.align	4


	//----- nvinfo : EIATTR_CUDA_API_VERSION
	.align		4
        /*0000*/ 	.byte	0x04, 0x37
        /*0002*/ 	.short	(.L_2212 - .L_2211)
.L_2211:
        /*0004*/ 	.word	0x00000082


	//----- nvinfo : EIATTR_SW2861232_WAR
	.align		4
.L_2212:
        /*0008*/ 	.byte	0x01, 0x35
	.zero		2


	//----- nvinfo : EIATTR_PARAM_CBANK
	.align		4
        /*000c*/ 	.byte	0x04, 0x0a
        /*000e*/ 	.short	(.L_2214 - .L_2213)
	.align		4
.L_2213:
        /*0010*/ 	.word	index@(.nv.constant0._ZN2at6native60_GLOBAL__N__fdc43544_27_DistributionRandomKernel_cu_f88cee4443distribution_elementwise_grid_stride_kernelImLi2EZZZNS0_9templates4cuda21random_from_to_kernelIPNS_17CUDAGeneratorImplEEEvRNS_18TensorIteratorBaseEmlT_ENKUlvE_clEvENKUlvE9_clEvEUlP24curandStatePhilox4_32_10E_ZNS1_27distribution_nullary_kernelItm10ulonglong2S7_SF_ZZZS5_IS7_EvS9_mlSA_ENKSB_clEvENKSC_clEvEUlmE_EEvS9_T2_RKT3_T4_EUlimE_EEvlNS_15PhiloxCudaStateET1_SJ_)
        /*0014*/ 	.short	0x0160
        /*0016*/ 	.short	0x0048


	//----- nvinfo : EIATTR_CBANK_PARAM_SIZE
	.align		4
.L_2214:
        /*0018*/ 	.byte	0x03, 0x19
        /*001a*/ 	.short	0x0048


	//----- nvinfo : EIATTR_KPARAM_INFO
	.align		4
        /*001c*/ 	.byte	0x04, 0x17
        /*001e*/ 	.short	(.L_2216 - .L_2215)
.L_2215:
        /*0020*/ 	.word	0x00000000
        /*0024*/ 	.short	0x0003
        /*0026*/ 	.short	0x0028
        /*0028*/ 	.byte	0x00, 0xf0, 0x81, 0x00


	//----- nvinfo : EIATTR_KPARAM_INFO
	.align		4
.L_2216:
        /*002c*/ 	.byte	0x04, 0x17
        /*002e*/ 	.short	(.L_2218 - .L_2217)
.L_2217:
        /*0030*/ 	.word	0x00000000
        /*0034*/ 	.short	0x0002
        /*0036*/ 	.short	0x0020
        /*0038*/ 	.byte	0x00, 0xf0, 0x05, 0x00


	//----- nvinfo : EIATTR_KPARAM_INFO
	.align		4
.L_2218:
        /*003c*/ 	.byte	0x04, 0x17
        /*003e*/ 	.short	(.L_2220 - .L_2219)
.L_2219:
        /*0040*/ 	.word	0x00000000
        /*0044*/ 	.short	0x0001
        /*0046*/ 	.short	0x0008
        /*0048*/ 	.byte	0x00, 0xf0, 0x61, 0x00


	//----- nvinfo : EIATTR_KPARAM_INFO
	.align		4
.L_2220:
        /*004c*/ 	.byte	0x04, 0x17
        /*004e*/ 	.short	(.L_2222 - .L_2221)
.L_2221:
        /*0050*/ 	.word	0x00000000
        /*0054*/ 	.short	0x0000
        /*0056*/ 	.short	0x0000
        /*0058*/ 	.byte	0x00, 0xf0, 0x21, 0x00


	//----- nvinfo : EIATTR_MAXREG_COUNT
	.align		4
.L_2222:
        /*005c*/ 	.byte	0x03, 0x1b
        /*005e*/ 	.short	0x0040


	//----- nvinfo : EIATTR_NUM_BARRIERS
	.align		4
        /*0060*/ 	.byte	0x02, 0x4c
        /*0062*/ 	.byte	0x01
	.zero		1


	//----- nvinfo : EIATTR_MERCURY_ISA_VERSION
	.align		4
        /*0064*/ 	.byte	0x03, 0x5f
        /*0066*/ 	.short	0x0000


	//----- nvinfo : EIATTR_EXIT_INSTR_OFFSETS
	.align		4
        /*0068*/ 	.byte	0x04, 0x1c
        /*006a*/ 	.short	(.L_2224 - .L_2223)


	//   ....[0]....
.L_2223:
        /*006c*/ 	.word	0x000007d0


	//   ....[1]....
        /*0070*/ 	.word	0x00001310


	//----- nvinfo : EIATTR_MAX_THREADS
	.align		4
.L_2224:
        /*0074*/ 	.byte	0x04, 0x05
        /*0076*/ 	.short	(.L_2226 - .L_2225)
.L_2225:
        /*0078*/ 	.word	0x00000100
        /*007c*/ 	.word	0x00000001
        /*0080*/ 	.word	0x00000001


	//----- nvinfo : EIATTR_CRS_STACK_SIZE
	.align		4
.L_2226:
        /*0084*/ 	.byte	0x04, 0x1e
        /*0086*/ 	.short	(.L_2228 - .L_2227)
.L_2227:
        /*0088*/ 	.word	0x00000000
.L_2228:


//--------------------- .nv.info._ZN2at6native60_GLOBAL__N__fdc43544_27_DistributionRandomKernel_cu_f88cee4443distribution_elementwise_grid_stride_kernelIjLi4EZZZNS0_9templates4cuda21random_from_to_kernelIPNS_17CUDAGeneratorImplEEEvRNS_18TensorIteratorBaseEmlT_ENKUlvE_clEvENKUlvE8_clEvEUlP24curandStatePhilox4_32_10E0_ZNS1_27distribution_nullary_kernelIN3c108BFloat16Ej5uint4S7_SF_ZZZS5_IS7_EvS9_mlSA_ENKSB_clEvENKSC_clEvEUljE_EEvS9_T2_RKT3_T4_EUlijE0_EEvlNS_15PhiloxCudaStateET1_SL_ --------------------------
	.section	.nv.info._ZN2at6native60_GLOBAL__N__fdc43544_27_DistributionRandomKernel_cu_f88cee4443distribution_elementwise_grid_stride_kernelIjLi4EZZZNS0_9templates4cuda21random_from_to_kernelIPNS_17CUDAGeneratorImplEEEvRNS_18TensorIteratorBaseEmlT_ENKUlvE_clEvENKUlvE8_clEvEUlP24curandStatePhilox4_32_10E0_ZNS1_27distribution_nullary_kernelIN3c108BFloat16Ej5uint4S7_SF_ZZZS5_IS7_EvS9_mlSA_ENKSB_clEvENKSC_clEvEUljE_EEvS9_T2_RKT3_T4_EUlijE0_EEvlNS_15PhiloxCudaStateET1_SL_,"",@"SHT_CUDA_INFO"
	.sectionflags	@""
	.align	4


	//----- nvinfo : EIATTR_CUDA_API_VERSION
	.align		4
        /*0000*/ 	.byte	0x04, 0x37
        /*0002*/ 	.short	(.L_2230 - .L_2229)
.L_2229:
        /*0004*/ 	.word	0x00000082


	//----- nvinfo : EIATTR_SW2861232_WAR
	.align		4
.L_2230:
        /*0008*/ 	.byte	0x01, 0x35
	.zero		2


	//----- nvinfo : EIATTR_PARAM_CBANK
	.align		4
        /*000c*/ 	.byte	0x04, 0x0a
        /*000e*/ 	.short	(.L_2232 - .L_2231)
	.align		4
.L_2231:
        /*0010*/ 	.word	index@(.nv.constant0._ZN2at6native60_GLOBAL__N__fdc43544_27_DistributionRandomKernel_cu_f88cee4443distribution_elementwise_grid_stride_kernelIjLi4EZZZNS0_9templates4cuda21random_from_to_kernelIPNS_17CUDAGeneratorImplEEEvRNS_18TensorIteratorBaseEmlT_ENKUlvE_clEvENKUlvE8_clEvEUlP24curandStatePhilox4_32_10E0_ZNS1_27distribution_nullary_kernelIN3c108BFloat16Ej5uint4S7_SF_ZZZS5_IS7_EvS9_mlSA_ENKSB_clEvENKSC_clEvEUljE_EEvS9_T2_RKT3_T4_EUlijE0_EEvlNS_15PhiloxCudaStateET1_SL_)
        /*0014*/ 	.short	0x0160
        /*0016*/ 	.short	0x01d8


	//----- nvinfo : EIATTR_CBANK_PARAM_SIZE
	.align		4
.L_2232:
        /*0018*/ 	.byte	0x03, 0x19
        /*001a*/ 	.short	0x01d8


	//----- nvinfo : EIATTR_KPARAM_INFO
	.align		4
        /*001c*/ 	.byte	0x04, 0x17
        /*001e*/ 	.short	(.L_2234 - .L_2233)
.L_2233:
        /*0020*/ 	.word	0x00000000
        /*0024*/ 	.short	0x0003
        /*0026*/ 	.short	0x0028
        /*0028*/ 	.byte	0x00, 0xf0, 0xc1, 0x06


	//----- nvinfo : EIATTR_KPARAM_INFO
	.align		4
.L_2234:
        /*002c*/ 	.byte	0x04, 0x17
        /*002e*/ 	.short	(.L_2236 - .L_2235)
.L_2235:
        /*0030*/ 	.word	0x00000000
        /*0034*/ 	.short	0x0002
        /*0036*/ 	.short	0x0020
        /*0038*/ 	.byte	0x00, 0xf0, 0x05, 0x00


	//----- nvinfo : EIATTR_KPARAM_INFO
	.align		4
.L_2236:
        /*003c*/ 	.byte	0x04, 0x17
        /*003e*/ 	.short	(.L_2238 - .L_2237)
.L_2237:
        /*0040*/ 	.word	0x00000000
        /*0044*/ 	.short	0x0001
        /*0046*/ 	.short	0x0008
        /*0048*/ 	.byte	0x00, 0xf0, 0x61, 0x00


	//----- nvinfo : EIATTR_KPARAM_INFO
	.align		4
.L_2238:
        /*004c*/ 	.byte	0x04, 0x17
        /*004e*/ 	.short	(.L_2240 - .L_2239)
.L_2239:
        /*0050*/ 	.word	0x00000000
        /*0054*/ 	.short	0x0000
        /*0056*/ 	.short	0x0000
        /*0058*/ 	.byte	0x00, 0xf0, 0x21, 0x00


	//----- nvinfo : EIATTR_MAXREG_COUNT
	.align		4
.L_2240:
        /*005c*/ 	.byte	0x03, 0x1b
        /*005e*/ 	.short	0x0040


	//----- nvinfo : EIATTR_NUM_BARRIERS
	.align		4
        /*0060*/ 	.byte	0x02, 0x4c
        /*0062*/ 	.byte	0x01
	.zero		1


	//----- nvinfo : EIATTR_MERCURY_ISA_VERSION
	.align		4
        /*0064*/ 	.byte	0x03, 0x5f
        /*0066*/ 	.short	0x0000


	//----- nvinfo : EIATTR_EXIT_INSTR_OFFSETS
	.align		4
        /*0068*/ 	.byte	0x04, 0x1c
        /*006a*/ 	.short	(.L_2242 - .L_2241)


	//   ....[0]....
.L_2241:
        /*006c*/ 	.word	0x00000810


	//   ....[1]....
        /*0070*/ 	.word	0x00005130


	//----- nvinfo : EIATTR_MAX_THREADS
	.align		4
.L_2242:
        /*0074*/ 	.byte	0x04, 0x05
        /*0076*/ 	.short	(.L_2244 - .L_2243)
.L_2243:
        /*0078*/ 	.word	0x00000100
        /*007c*/ 	.word	0x00000001
        /*0080*/ 	.word	0x00000001


	//----- nvinfo : EIATTR_CRS_STACK_SIZE
	.align		4
.L_2244:
        /*0084*/ 	.byte	0x04, 0x1e
        /*0086*/ 	.short	(.L_2246 - .L_2245)
.L_2245:
        /*0088*/ 	.word	0x00000000
.L_2246:


//--------------------- .nv.info._ZN2at6native60_GLOBAL__N__fdc43544_27_DistributionRandomKernel_cu_f88cee4443distribution_elementwise_grid_stride_kernelIjLi4EZZZNS0_9templates4cuda21random_from_to_kernelIPNS_17CUDAGeneratorImplEEEvRNS_18TensorIteratorBaseEmlT_ENKUlvE_clEvENKUlvE8_clEvEUlP24curandStatePhilox4_32_10E0_ZNS1_27distribution_nullary_kernelIN3c108BFloat16Ej5uint4S7_SF_ZZZS5_IS7_EvS9_mlSA_ENKSB_clEvENKSC_clEvEUljE_EEvS9_T2_RKT3_T4_EUlijE_EEvlNS_15PhiloxCudaStateET1_SL_ --------------------------
	.section	.nv.info._ZN2at6native60_GLOBAL__N__fdc43544_27_DistributionRandomKernel_cu_f88cee4443distribution_elementwise_grid_stride_kernelIjLi4EZZZNS0_9templates4cuda21random_from_to_kernelIPNS_17CUDAGeneratorImplEEEvRNS_18TensorIteratorBaseEmlT_ENKUlvE_clEvENKUlvE8_clEvEUlP24curandStatePhilox4_32_10E0_ZNS1_27distribution_nullary_kernelIN3c108BFloat16Ej5uint4S7_SF_ZZZS5_IS7_EvS9_mlSA_ENKSB_clEvENKSC_clEvEUljE_EEvS9_T2_RKT3_T4_EUlijE_EEvlNS_15PhiloxCudaStateET1_SL_,"",@"SHT_CUDA_INFO"
	.sectionflags	@""
	.align	4


	//----- nvinfo : EIATTR_CUDA_API_VERSION
	.align		4
        /*0000*/ 	.byte	0x04, 0x37
        /*0002*/ 	.short	(.L_2248 - .L_2247)
.L_2247:
        /*0004*/ 	.word	0x00000082


	//----- nvinfo : EIATTR_SW2861232_WAR
	.align		4
.L_2248:
        /*0008*/ 	.byte	0x01, 0x35
	.zero		2


	//----- nvinfo : EIATTR_PARAM_CBANK
	.align		4
        /*000c*/ 	.byte	0x04, 0x0a
        /*000e*/ 	.short	(.L_2250 - .L_2249)
	.align		4
.L_2249:
        /*0010*/ 	.word	index@(.nv.constant0._ZN2at6native60_GLOBAL__N__fdc43544_27_DistributionRandomKernel_cu_f88cee4443distribution_elementwise_grid_stride_kernelIjLi4EZZZNS0_9templates4cuda21random_from_to_kernelIPNS_17CUDAGeneratorImplEEEvRNS_18TensorIteratorBaseEmlT_ENKUlvE_clEvENKUlvE8_clEvEUlP24curandStatePhilox4_32_10E0_ZNS1_27distribution_nullary_kernelIN3c108BFloat16Ej5uint4S7_SF_ZZZS5_IS7_EvS9_mlSA_ENKSB_clEvENKSC_clEvEUljE_EEvS9_T2_RKT3_T4_EUlijE_EEvlNS_15PhiloxCudaStateET1_SL_)
        /*0014*/ 	.short	0x0160
        /*0016*/ 	.short	0x0048


	//----- nvinfo : EIATTR_CBANK_PARAM_SIZE
	.align		4
.L_2250:
        /*0018*/ 	.byte	0x03, 0x19
        /*001a*/ 	.short	0x0048


	//----- nvinfo : EIATTR_KPARAM_INFO
	.align		4
        /*001c*/ 	.byte	0x04, 0x17
        /*001e*/ 	.short	(.L_2252 - .L_2251)
.L_2251:
        /*0020*/ 	.word	0x00000000
        /*0024*/ 	.short	0x0003
        /*0026*/ 	.short	0x0028
        /*0028*/ 	.byte	0x00, 0xf0, 0x81, 0x00


	//----- nvinfo : EIATTR_KPARAM_INFO
	.align		4
.L_2252:
        /*002c*/ 	.byte	0x04, 0x17
        /*002e*/ 	.short	(.L_2254 - .L_2253)
.L_2253:
        /*0030*/ 	.word	0x00000000
        /*0034*/ 	.short	0x0002
        /*0036*/ 	.short	0x0020
        /*0038*/ 	.byte	0x00, 0xf0, 0x05, 0x00


	//----- nvinfo : EIATTR_KPARAM_INFO
	.align		4
.L_2254:
        /*003c*/ 	.byte	0x04, 0x17
        /*003e*/ 	.short	(.L_2256 - .L_2255)
.L_2255:
        /*0040*/ 	.word	0x00000000
        /*0044*/ 	.short	0x0001
        /*0046*/ 	.short	0x0008
        /*0048*/ 	.byte	0x00, 0xf0, 0x61, 0x00


	//----- nvinfo : EIATTR_KPARAM_INFO
	.align		4
.L_2256:
        /*004c*/ 	.byte	0x04, 0x17
        /*004e*/ 	.short	(.L_2258 - .L_2257)
.L_2257:
        /*0050*/ 	.word	0x00000000
        /*0054*/ 	.short	0x0000
        /*0056*/ 	.short	0x0000
        /*0058*/ 	.byte	0x00, 0xf0, 0x21, 0x00


	//----- nvinfo : EIATTR_MAXREG_COUNT
	.align		4
.L_2258:
        /*005c*/ 	.byte	0x03, 0x1b
        /*005e*/ 	.short	0x0040


	//----- nvinfo : EIATTR_NUM_BARRIERS
	.align		4
        /*0060*/ 	.byte	0x02, 0x4c
        /*0062*/ 	.byte	0x01
	.zero		1


	//----- nvinfo : EIATTR_MERCURY_ISA_VERSION
	.align		4
        /*0064*/ 	.byte	0x03, 0x5f
        /*0066*/ 	.short	0x0000


	//----- nvinfo : EIATTR_EXIT_INSTR_OFFSETS
	.align		4
        /*0068*/ 	.byte	0x04, 0x1c
        /*006a*/ 	.short	(.L_2260 - .L_2259)


	//   ....[0]....
.L_2259:
        /*006c*/ 	.word	0x000007d0


	//   ....[1]....
        /*0070*/ 	.word	0x00001940


	//----- nvinfo : EIATTR_MAX_THREADS
	.align		4
.L_2260:
        /*0074*/ 	.byte	0x04, 0x05
        /*0076*/ 	.short	(.L_2262 - .L_2261)
.L_2261:
        /*0078*/ 	.word	0x00000100
        /*007c*/ 	.word	0x00000001
        /*0080*/ 	.word	0x00000001


	//----- nvinfo : EIATTR_CRS_STACK_SIZE
	.align		4
.L_2262:
        /*0084*/ 	.byte	0x04, 0x1e
        /*0086*/ 	.short	(.L_2264 - .L_2263)
.L_2263:
        /*0088*/ 	.word	0x00000000
.L_2264:


//--------------------- .nv.info._ZN2at6native60_GLOBAL__N__fdc43544_27_DistributionRandomKernel_cu_f88cee4443distribution_elementwise_grid_stride_kernelImLi2EZZZNS0_9templates4cuda21random_from_to_kernelIPNS_17CUDAGeneratorImplEEEvRNS_18TensorIteratorBaseEmlT_ENKUlvE_clEvENKUlvE8_clEvEUlP24curandStatePhilox4_32_10E_ZNS1_27distribution_nullary_kernelIN3c108BFloat16Em10ulonglong2S7_SF_ZZZS5_IS7_EvS9_mlSA_ENKSB_clEvENKSC_clEvEUlmE_EEvS9_T2_RKT3_T4_EUlimE0_EEvlNS_15PhiloxCudaStateET1_SL_ --------------------------
	.section	.nv.info._ZN2at6native60_GLOBAL__N__fdc43544_27_DistributionRandomKernel_cu_f88cee4443distribution_elementwise_grid_stride_kernelImLi2EZZZNS0_9templates4cuda21random_from_to_kernelIPNS_17CUDAGeneratorImplEEEvRNS_18TensorIteratorBaseEmlT_ENKUlvE_clEvENKUlvE8_clEvEUlP24curandStatePhilox4_32_10E_ZNS1_27distribution_nullary_kernelIN3c108BFloat16Em10ulonglong2S7_SF_ZZZS5_IS7_EvS9_mlSA_ENKSB_clEvENKSC_clEvEUlmE_EEvS9_T2_RKT3_T4_EUlimE0_EEvlNS_15PhiloxCudaStateET1_SL_,"",@"SHT_CUDA_INFO"
	.sectionflags	@""
	.align	4


	//----- nvinfo : EIATTR_CUDA_API_VERSION
	.align		4
        /*0000*/ 	.byte	0x04, 0x37
        /*0002*/ 	.short	(.L_2266 - .L_2265)
.L_2265:
        /*0004*/ 	.word	0x00000082


	//----- nvinfo : EIATTR_SW2861232_WAR
	.align		4
.L_2266:
        /*0008*/ 	.byte	0x01, 0x35
	.zero		2


	//----- nvinfo : EIATTR_PARAM_CBANK
	.align		4
        /*000c*/ 	.byte	0x04, 0x0a
        /*000e*/ 	.short	(.L_2268 - .L_2267)
	.align		4
.L_2267:
        /*0010*/ 	.word	index@(.nv.constant0._ZN2at6native60_GLOBAL__N__fdc43544_27_DistributionRandomKernel_cu_f88cee4443distribution_elementwise_grid_stride_kernelImLi2EZZZNS0_9templates4cuda21random_from_to_kernelIPNS_17CUDAGeneratorImplEEEvRNS_18TensorIteratorBaseEmlT_ENKUlvE_clEvENKUlvE8_clEvEUlP24curandStatePhilox4_32_10E_ZNS1_27distribution_nullary_kernelIN3c108BFloat16Em10ulonglong2S7_SF_ZZZS5_IS7_EvS9_mlSA_ENKSB_clEvENKSC_clEvEUlmE_EEvS9_T2_RKT3_T4_EUlimE0_EEvlNS_15PhiloxCudaStateET1_SL_)
        /*0014*/ 	.short	0x0160
        /*0016*/ 	.short	0x01d8


	//----- nvinfo : EIATTR_CBANK_PARAM_SIZE
	.align		4
.L_2268:
        /*0018*/ 	.byte	0x03, 0x19
        /*001a*/ 	.short	0x01d8


	//----- nvinfo : EIATTR_KPARAM_INFO
	.align		4
        /*001c*/ 	.byte	0x04, 0x17
        /*001e*/ 	.short	(.L_2270 - .L_2269)
.L_2269:
        /*0020*/ 	.word	0x00000000
        /*0024*/ 	.short	0x0003
        /*0026*/ 	.short	0x0028
        /*0028*/ 	.byte	0x00, 0xf0, 0xc1, 0x06


	//----- nvinfo : EIATTR_KPARAM_INFO
	.align		4
.L_2270:
        /*002c*/ 	.byte	0x04, 0x17
        /*002e*/ 	.short	(.L_2272 - .L_2271)
.L_2271:
        /*0030*/ 	.word	0x00000000
        /*0034*/ 	.short	0x0002
        /*0036*/ 	.short	0x0020
        /*0038*/ 	.byte	0x00, 0xf0, 0x05, 0x00


	//----- nvinfo : EIATTR_KPARAM_INFO
	.align		4
.L_2272:
        /*003c*/ 	.byte	0x04, 0x17
        /*003e*/ 	.short	(.L_2274 - .L_2273)
.L_2273:
        /*0040*/ 	.word	0x00000000
        /*0044*/ 	.short	0x0001
        /*0046*/ 	.short	0x0008
        /*0048*/ 	.byte	0x00, 0xf0, 0x61, 0x00


	//----- nvinfo : EIATTR_KPARAM_INFO
	.align		4
.L_2274:
        /*004c*/ 	.byte	0x04, 0x17
        /*004e*/ 	.short	(.L_2276 - .L_2275)
.L_2275:
        /*0050*/ 	.word	0x00000000
        /*0054*/ 	.short	0x0000
        /*0056*/ 	.short	0x0000
        /*0058*/ 	.byte	0x00, 0xf0, 0x21, 0x00


	//----- nvinfo : EIATTR_MAXREG_COUNT
	.align		4
.L_2276:
        /*005c*/ 	.byte	0x03, 0x1b
        /*005e*/ 	.short	0x0040


	//----- nvinfo : EIATTR_NUM_BARRIERS
	.align		4
        /*0060*/ 	.byte	0x02, 0x4c
        /*0062*/ 	.byte	0x01
	.zero		1


	//----- nvinfo : EIATTR_MERCURY_ISA_VERSION
	.align		4
        /*0064*/ 	.byte	0x03, 0x5f
        /*0066*/ 	.short	0x0000


	//----- nvinfo : EIATTR_EXIT_INSTR_OFFSETS
	.align		4
        /*0068*/ 	.byte	0x04, 0x1c
        /*006a*/ 	.short	(.L_2278 - .L_2277)


	//   ....[0]....
.L_2277:
        /*006c*/ 	.word	0x00000810


	//   ....[1]....
        /*0070*/ 	.word	0x00002eb0


	//----- nvinfo : EIATTR_MAX_THREADS
	.align		4
.L_2278:
        /*0074*/ 	.byte	0x04, 0x05
        /*0076*/ 	.short	(.L_2280 - .L_2279)
.L_2279:
        /*0078*/ 	.word	0x00000100
        /*007c*/ 	.word	0x00000001
        /*0080*/ 	.word	0x00000001


	//----- nvinfo : EIATTR_CRS_STACK_SIZE
	.align		4
.L_2280:
        /*0084*/ 	.byte	0x04, 0x1e
        /*0086*/ 	.short	(.L_2282 - .L_2281)
.L_2281:
        /*0088*/ 	.word	0x00000000
.L_2282:


//--------------------- .nv.info._ZN2at6native60_GLOBAL__N__fdc43544_27_DistributionRandomKernel_cu_f88cee4443distribution_elementwise_grid_stride_kernelImLi2EZZZNS0_9templates4cuda21random_from_to_kernelIPNS_17CUDAGeneratorImplEEEvRNS_18TensorIteratorBaseEmlT_ENKUlvE_clEvENKUlvE8_clEvEUlP24curandStatePhilox4_32_10E_ZNS1_27distribution_nullary_kernelIN3c108BFloat16Em10ulonglong2S7_SF_ZZZS5_IS7_EvS9_mlSA_ENKSB_clEvENKSC_clEvEUlmE_EEvS9_T2_RKT3_T4_EUlimE_EEvlNS_15PhiloxCudaStateET1_SL_ --------------------------
	.section	.nv.info._ZN2at6native60_GLOBAL__N__fdc43544_27_DistributionRandomKernel_cu_f88cee4443distribution_elementwise_grid_stride_kernelImLi2EZZZNS0_9templates4cuda21random_from_to_kernelIPNS_17CUDAGeneratorImplEEEvRNS_18TensorIteratorBaseEmlT_ENKUlvE_clEvENKUlvE8_clEvEUlP24curandStatePhilox4_32_10E_ZNS1_27distribution_nullary_kernelIN3c108BFloat16Em10ulonglong2S7_SF_ZZZS5_IS7_EvS9_mlSA_ENKSB_clEvENKSC_clEvEUlmE_EEvS9_T2_RKT3_T4_EUlimE_EEvlNS_15PhiloxCudaStateET1_SL_,"",@"SHT_CUDA_INFO"
	.sectionflags	@""
	.align	4


	//----- nvinfo : EIATTR_CUDA_API_VERSION
	.align		4
        /*0000*/ 	.byte	0x04, 0x37
        /*0002*/ 	.short	(.L_2284 - .L_2283)
.L_2283:
        /*0004*/ 	.word	0x00000082


	//----- nvinfo : EIATTR_SW2861232_WAR
	.align		4
.L_2284:
        /*0008*/ 	.byte	0x01, 0x35
	.zero		2


	//----- nvinfo : EIATTR_PARAM_CBANK
	.align		4
        /*000c*/ 	.byte	0x04, 0x0a
        /*000e*/ 	.short	(.L_2286 - .L_2285)
	.align		4
.L_2285:
        /*0010*/ 	.word	index@(.nv.constant0._ZN2at6native60_GLOBAL__N__fdc43544_27_DistributionRandomKernel_cu_f88cee4443distribution_elementwise_grid_stride_kernelImLi2EZZZNS0_9templates4cuda21random_from_to_kernelIPNS_17CUDAGeneratorImplEEEvRNS_18TensorIteratorBaseEmlT_ENKUlvE_clEvENKUlvE8_clEvEUlP24curandStatePhilox4_32_10E_ZNS1_27distribution_nullary_kernelIN3c108BFloat16Em10ulonglong2S7_SF_ZZZS5_IS7_EvS9_mlSA_ENKSB_clEvENKSC_clEvEUlmE_EEvS9_T2_RKT3_T4_EUlimE_EEvlNS_15PhiloxCudaStateET1_SL_)
        /*0014*/ 	.short	0x0160
        /*0016*/ 	.short	0x0048


	//----- nvinfo : EIATTR_CBANK_PARAM_SIZE
	.align		4
.L_2286:
        /*0018*/ 	.byte	0x03, 0x19
        /*001a*/ 	.short	0x0048


	//----- nvinfo : EIATTR_KPARAM_INFO
	.align		4
        /*001c*/ 	.byte	0x04, 0x17
        /*001e*/ 	.short	(.L_2288 - .L_2287)
.L_2287:
        /*0020*/ 	.word	0x00000000
        /*0024*/ 	.short	0x0003
        /*0026*/ 	.short	0x0028
        /*0028*/ 	.byte	0x00, 0xf0, 0x81, 0x00


	//----- nvinfo : EIATTR_KPARAM_INFO
	.align		4
.L_2288:
        /*002c*/ 	.byte	0x04, 0x17
        /*002e*/ 	.short	(.L_2290 - .L_2289)
.L_2289:
        /*0030*/ 	.word	0x00000000
        /*0034*/ 	.short	0x0002
        /*0036*/ 	.short	0x0020
        /*0038*/ 	.byte	0x00, 0xf0, 0x05, 0x00


	//----- nvinfo : EIATTR_KPARAM_INFO
	.align		4
.L_2290:
        /*003c*/ 	.byte	0x04, 0x17
        /*003e*/ 	.short	(.L_2292 - .L_2291)
.L_2291:
        /*0040*/ 	.word	0x00000000
        /*0044*/ 	.short	0x0001
        /*0046*/ 	.short	0x0008
        /*0048*/ 	.byte	0x00, 0xf0, 0x61, 0x00


	//----- nvinfo : EIATTR_KPARAM_INFO
	.align		4
.L_2292:
        /*004c*/ 	.byte	0x04, 0x17
        /*004e*/ 	.short	(.L_2294 - .L_2293)
.L_2293:
        /*0050*/ 	.word	0x00000000
        /*0054*/ 	.short	0x0000
        /*0056*/ 	.short	0x0000
        /*0058*/ 	.byte	0x00, 0xf0, 0x21, 0x00


	//----- nvinfo : EIATTR_MAXREG_COUNT
	.align		4
.L_2294:
        /*005c*/ 	.byte	0x03, 0x1b
        /*005e*/ 	.short	0x0040


	//----- nvinfo : EIATTR_NUM_BARRIERS
	.align		4
        /*0060*/ 	.byte	0x02, 0x4c
        /*0062*/ 	.byte	0x01
	.zero		1


	//----- nvinfo : EIATTR_MERCURY_ISA_VERSION
	.align		4
        /*0064*/ 	.byte	0x03, 0x5f
        /*0066*/ 	.short	0x0000


	//----- nvinfo : EIATTR_EXIT_INSTR_OFFSETS
	.align		4
        /*0068*/ 	.byte	0x04, 0x1c
        /*006a*/ 	.short	(.L_2296 - .L_2295)


	//   ....[0]....
.L_2295:
        /*006c*/ 	.word	0x000007d0


	//   ....[1]....
        /*0070*/ 	.word	0x000013f0


	//----- nvinfo : EIATTR_MAX_THREADS
	.align		4
.L_2296:
        /*0074*/ 	.byte	0x04, 0x05
        /*0076*/ 	.short	(.L_2298 - .L_2297)
.L_2297:
        /*0078*/ 	.word	0x00000100
        /*007c*/ 	.word	0x00000001
        /*0080*/ 	.word	0x00000001


	//----- nvinfo : EIATTR_CRS_STACK_SIZE
	.align		4
.L_2298:
        /*0084*/ 	.byte	0x04, 0x1e
        /*0086*/ 	.short	(.L_2300 - .L_2299)
.L_2299:
        /*0088*/ 	.word	0x00000000
.L_2300:


//--------------------- .nv.info._ZN2at6native60_GLOBAL__N__fdc43544_27_DistributionRandomKernel_cu_f88cee4443distribution_elementwise_grid_stride_kernelIjLi4EZZZNS0_9templates4cuda21random_from_to_kernelIPNS_17CUDAGeneratorImplEEEvRNS_18TensorIteratorBaseEmlT_ENKUlvE_clEvENKUlvE7_clEvEUlP24curandStatePhilox4_32_10E0_ZNS1_27distribution_nullary_kernelIN3c104HalfEj5uint4S7_SF_ZZZS5_IS7_EvS9_mlSA_ENKSB_clEvENKSC_clEvEUljE_EEvS9_T2_RKT3_T4_EUlijE0_EEvlNS_15PhiloxCudaStateET1_SL_ --------------------------
	.section	.nv.info._ZN2at6native60_GLOBAL__N__fdc43544_27_DistributionRandomKernel_cu_f88cee4443distribution_elementwise_grid_stride_kernelIjLi4EZZZNS0_9templates4cuda21random_from_to_kernelIPNS_17CUDAGeneratorImplEEEvRNS_18TensorIteratorBaseEmlT_ENKUlvE_clEvENKUlvE7_clEvEUlP24curandStatePhilox4_32_10E0_ZNS1_27distribution_nullary_kernelIN3c104HalfEj5uint4S7_SF_ZZZS5_IS7_EvS9_mlSA_ENKSB_clEvENKSC_clEvEUljE_EEvS9_T2_RKT3_T4_EUlijE0_EEvlNS_15PhiloxCudaStateET1_SL_,"",@"SHT_CUDA_INFO"
	.sectionflags	@""
	.align	4


	//----- nvinfo : EIATTR_CUDA_API_VERSION
	.align		4
        /*0000*/ 	.byte	0x04, 0x37
        /*0002*/ 	.short	(.L_2302 - .L_2301)
.L_2301:
        /*0004*/ 	.word	0x00000082


	//----- nvinfo : EIATTR_SW2861232_WAR
	.align		4
.L_2302:
        /*0008*/ 	.byte	0x01, 0x35
	.zero		2


	//----- nvinfo : EIATTR_PARAM_CBANK
	.align		4
        /*000c*/ 	.byte	0x04, 0x0a
        /*000e*/ 	.short	(.L_2304 - .L_2303)
	.align		4
.L_2303:
        /*0010*/ 	.word	index@(.nv.constant0._ZN2at6native60_GLOBAL__N__fdc43544_27_DistributionRandomKernel_cu_f88cee4443distribution_elementwise_grid_stride_kernelIjLi4EZZZNS0_9templates4cuda21random_from_to_kernelIPNS_17CUDAGeneratorImplEEEvRNS_18TensorIteratorBaseEmlT_ENKUlvE_clEvENKUlvE7_clEvEUlP24curandStatePhilox4_32_10E0_ZNS1_27distribution_nullary_kernelIN3c104HalfEj5uint4S7_SF_ZZZS5_IS7_EvS9_mlSA_ENKSB_clEvENKSC_clEvEUljE_EEvS9_T2_RKT3_T4_EUlijE0_EEvlNS_15PhiloxCudaStateET1_SL_)
        /*0014*/ 	.short	0x0160
        /*0016*/ 	.short	0x01d8


	//----- nvinfo : EIATTR_CBANK_PARAM_SIZE
	.align		4
.L_2304:
        /*0018*/ 	.byte	0x03, 0x19
        /*001a*/ 	.short	0x01d8


	//----- nvinfo : EIATTR_KPARAM_INFO
	.align		4
        /*001c*/ 	.byte	0x04, 0x17
        /*001e*/ 	.short	(.L_2306 - .L_2305)
.L_2305:
        /*0020*/ 	.word	0x00000000
        /*0024*/ 	.short	0x0003
        /*0026*/ 	.short	0x0028
        /*0028*/ 	.byte	0x00, 0xf0, 0xc1, 0x06


	//----- nvinfo : EIATTR_KPARAM_INFO
	.align		4
.L_2306:
        /*002c*/ 	.byte	0x04, 0x17
        /*002e*/ 	.short	(.L_2308 - .L_2307)
.L_2307:
        /*0030*/ 	.word	0x00000000
        /*0034*/ 	.short	0x0002
        /*0036*/ 	.short	0x0020
        /*0038*/ 	.byte	0x00, 0xf0, 0x05, 0x00


	//----- nvinfo : EIATTR_KPARAM_INFO
	.align		4
.L_2308:
        /*003c*/ 	.byte	0x04, 0x17
        /*003e*/ 	.short	(.L_2310 - .L_2309)
.L_2309:
        /*0040*/ 	.word	0x00000000
        /*0044*/ 	.short	0x0001
        /*0046*/ 	.short	0x0008
        /*0048*/ 	.byte	0x00, 0xf0, 0x61, 0x00


	//----- nvinfo : EIATTR_KPARAM_INFO
	.align		4
.L_2310:
        /*004c*/ 	.byte	0x04, 0x17
        /*004e*/ 	.short	(.L_2312 - .L_2311)
.L_2311:
        /*0050*/ 	.word	0x00000000
        /*0054*/ 	.short	0x0000
        /*0056*/ 	.short	0x0000
        /*0058*/ 	.byte	0x00, 0xf0, 0x21, 0x00


	//----- nvinfo : EIATTR_MAXREG_COUNT
	.align		4
.L_2312:
        /*005c*/ 	.byte	0x03, 0x1b
        /*005e*/ 	.short	0x0040


	//----- nvinfo : EIATTR_NUM_BARRIERS
	.align		4
        /*0060*/ 	.byte	0x02, 0x4c
        /*0062*/ 	.byte	0x01
	.zero		1


	//----- nvinfo : EIATTR_MERCURY_ISA_VERSION
	.align		4
        /*0064*/ 	.byte	0x03, 0x5f
        /*0066*/ 	.short	0x0000


	//----- nvinfo : EIATTR_EXIT_INSTR_OFFSETS
	.align		4
        /*0068*/ 	.byte	0x04, 0x1c
        /*006a*/ 	.short	(.L_2314 - .L_2313)


	//   ....[0]....
.L_2313:
        /*006c*/ 	.word	0x00000810


	//   ....[1]....
        /*0070*/ 	.word	0x00005130


	//----- nvinfo : EIATTR_MAX_THREADS
	.align		4
.L_2314:
        /*0074*/ 	.byte	0x04, 0x05
        /*0076*/ 	.short	(.L_2316 - .L_2315)
.L_2315:
        /*0078*/ 	.word	0x00000100
        /*007c*/ 	.word	0x00000001
        /*0080*/ 	.word	0x00000001


	//----- nvinfo : EIATTR_CRS_STACK_SIZE
	.align		4
.L_2316:
        /*0084*/ 	.byte	0x04, 0x1e
        /*0086*/ 	.short	(.L_2318 - .L_2317)
.L_2317:
        /*0088*/ 	.word	0x00000000
.L_2318:


//--------------------- .nv.info._ZN2at6native60_GLOBAL__N__fdc43544_27_DistributionRandomKernel_cu_f88cee4443distribution_elementwise_grid_stride_kernelIjLi4EZZZNS0_9templates4cuda21random_from_to_kernelIPNS_17CUDAGeneratorImplEEEvRNS_18TensorIteratorBaseEmlT_ENKUlvE_clEvENKUlvE7_clEvEUlP24curandStatePhilox4_32_10E0_ZNS1_27distribution_nullary_kernelIN3c104HalfEj5uint4S7_SF_ZZZS5_IS7_EvS9_mlSA_ENKSB_clEvENKSC_clEvEUljE_EEvS9_T2_RKT3_T4_EUlijE_EEvlNS_15PhiloxCudaStateET1_SL_ --------------------------
	.section	.nv.info._ZN2at6native60_GLOBAL__N__fdc43544_27_DistributionRandomKernel_cu_f88cee4443distribution_elementwise_grid_stride_kernelIjLi4EZZZNS0_9templates4cuda21random_from_to_kernelIPNS_17CUDAGeneratorImplEEEvRNS_18TensorIteratorBaseEmlT_ENKUlvE_clEvENKUlvE7_clEvEUlP24curandStatePhilox4_32_10E0_ZNS1_27distribution_nullary_kernelIN3c104HalfEj5uint4S7_SF_ZZZS5_IS7_EvS9_mlSA_ENKSB_clEvENKSC_clEvEUljE_EEvS9_T2_RKT3_T4_EUlijE_EEvlNS_15PhiloxCudaStateET1_SL_,"",@"SHT_CUDA_INFO"
	.sectionflags	@""
	.align	4


	//----- nvinfo : EIATTR_CUDA_API_VERSION
	.align		4
        /*0000*/ 	.byte	0x04, 0x37
        /*0002*/ 	.short	(.L_2320 - .L_2319)
.L_2319:
        /*0004*/ 	.word	0x00000082


	//----- nvinfo : EIATTR_SW2861232_WAR
	.align		4
.L_2320:
        /*0008*/ 	.byte	0x01, 0x35
	.zero		2


	//----- nvinfo : EIATTR_PARAM_CBANK
	.align		4
        /*000c*/ 	.byte	0x04, 0x0a
        /*000e*/ 	.short	(.L_2322 - .L_2321)
	.align		4
.L_2321:
        /*0010*/ 	.word	index@(.nv.constant0._ZN2at6native60_GLOBAL__N__fdc43544_27_DistributionRandomKernel_cu_f88cee4443distribution_elementwise_grid_stride_kernelIjLi4EZZZNS0_9templates4cuda21random_from_to_kernelIPNS_17CUDAGeneratorImplEEEvRNS_18TensorIteratorBaseEmlT_ENKUlvE_clEvENKUlvE7_clEvEUlP24curandStatePhilox4_32_10E0_ZNS1_27distribution_nullary_kernelIN3c104HalfEj5uint4S7_SF_ZZZS5_IS7_EvS9_mlSA_ENKSB_clEvENKSC_clEvEUljE_EEvS9_T2_RKT3_T4_EUlijE_EEvlNS_15PhiloxCudaStateET1_SL_)
        /*0014*/ 	.short	0x0160
        /*0016*/ 	.short	0x0048


	//----- nvinfo : EIATTR_CBANK_PARAM_SIZE
	.align		4
.L_2322:
        /*0018*/ 	.byte	0x03, 0x19
        /*001a*/ 	.short	0x0048


	//----- nvinfo : EIATTR_KPARAM_INFO
	.align		4
        /*001c*/ 	.byte	0x04, 0x17
        /*001e*/ 	.short	(.L_2324 - .L_2323)
.L_2323:
        /*0020*/ 	.word	0x00000000
        /*0024*/ 	.short	0x0003
        /*0026*/ 	.short	0x0028
        /*0028*/ 	.byte	0x00, 0xf0, 0x81, 0x00


	//----- nvinfo : EIATTR_KPARAM_INFO
	.align		4
.L_2324:
        /*002c*/ 	.byte	0x04, 0x17
        /*002e*/ 	.short	(.L_2326 - .L_2325)
.L_2325:
        /*0030*/ 	.word	0x00000000
        /*0034*/ 	.short	0x0002
        /*0036*/ 	.short	0x0020
        /*0038*/ 	.byte	0x00, 0xf0, 0x05, 0x00


	//----- nvinfo : EIATTR_KPARAM_INFO
	.align		4
.L_2326:
        /*003c*/ 	.byte	0x04, 0x17
        /*003e*/ 	.short	(.L_2328 - .L_2327)
.L_2327:
        /*0040*/ 	.word	0x00000000
        /*0044*/ 	.short	0x0001
        /*0046*/ 	.short	0x0008
        /*0048*/ 	.byte	0x00, 0xf0, 0x61, 0x00


	//----- nvinfo : EIATTR_KPARAM_INFO
	.align		4
.L_2328:
        /*004c*/ 	.byte	0x04, 0x17
        /*004e*/ 	.short	(.L_2330 - .L_2329)
.L_2329:
        /*0050*/ 	.word	0x00000000
        /*0054*/ 	.short	0x0000
        /*0056*/ 	.short	0x0000
        /*0058*/ 	.byte	0x00, 0xf0, 0x21, 0x00


	//----- nvinfo : EIATTR_MAXREG_COUNT
	.align		4
.L_2330:
        /*005c*/ 	.byte	0x03, 0x1b
        /*005e*/ 	.short	0x0040


	//----- nvinfo : EIATTR_NUM_BARRIERS
	.align		4
        /*0060*/ 	.byte	0x02, 0x4c
        /*0062*/ 	.byte	0x01
	.zero		1


	//----- nvinfo : EIATTR_MERCURY_ISA_VERSION
	.align		4
        /*0064*/ 	.byte	0x03, 0x5f
        /*0066*/ 	.short	0x0000


	//----- nvinfo : EIATTR_EXIT_INSTR_OFFSETS
	.align		4
        /*0068*/ 	.byte	0x04, 0x1c
        /*006a*/ 	.short	(.L_2332 - .L_2331)


	//   ....[0]....
.L_2331:
        /*006c*/ 	.word	0x000007d0


	//   ....[1]....
        /*0070*/ 	.word	0x00001940


	//----- nvinfo : EIATTR_MAX_THREADS
	.align		4
.L_2332:
        /*0074*/ 	.byte	0x04, 0x05
        /*0076*/ 	.short	(.L_2334 - .L_2333)
.L_2333:
        /*0078*/ 	.word	0x00000100
        /*007c*/ 	.word	0x00000001
        /*0080*/ 	.word	0x00000001


	//----- nvinfo : EIATTR_CRS_STACK_SIZE
	.align		4
.L_2334:
        /*0084*/ 	.byte	0x04, 0x1e
        /*0086*/ 	.short	(.L_2336 - .L_2335)
.L_2335:
        /*0088*/ 	.word	0x00000000
.L_2336:


//--------------------- .nv.info._ZN2at6native60_GLOBAL__N__fdc43544_27_DistributionRandomKernel_cu_f88cee4443distribution_elementwise_grid_stride_kernelImLi2EZZZNS0_9templates4cuda21random_from_to_kernelIPNS_17CUDAGeneratorImplEEEvRNS_18TensorIteratorBaseEmlT_ENKUlvE_clEvENKUlvE7_clEvEUlP24curandStatePhilox4_32_10E_ZNS1_27distribution_nullary_kernelIN3c104HalfEm10ulonglong2S7_SF_ZZZS5_IS7_EvS9_mlSA_ENKSB_clEvENKSC_clEvEUlmE_EEvS9_T2_RKT3_T4_EUlimE0_EEvlNS_15PhiloxCudaStateET1_SL_ --------------------------
	.section	.nv.info._ZN2at6native60_GLOBAL__N__fdc43544_27_DistributionRandomKernel_cu_f88cee4443distribution_elementwise_grid_stride_kernelImLi2EZZZNS0_9templates4cuda21random_from_to_kernelIPNS_17CUDAGeneratorImplEEEvRNS_18TensorIteratorBaseEmlT_ENKUlvE_clEvENKUlvE7_clEvEUlP24curandStatePhilox4_32_10E_ZNS1_27distribution_nullary_kernelIN3c104HalfEm10ulonglong2S7_SF_ZZZS5_IS7_EvS9_mlSA_ENKSB_clEvENKSC_clEvEUlmE_EEvS9_T2_RKT3_T4_EUlimE0_EEvlNS_15PhiloxCudaStateET1_SL_,"",@"SHT_CUDA_INFO"
	.sectionflags	@""
	.align	4


	//----- nvinfo : EIATTR_CUDA_API_VERSION
	.align		4
        /*0000*/ 	.byte	0x04, 0x37
        /*0002*/ 	.short	(.L_2338 - .L_2337)
.L_2337:
        /*0004*/ 	.word	0x00000082


	//----- nvinfo : EIATTR_SW2861232_WAR
	.align		4
.L_2338:
        /*0008*/ 	.byte	0x01, 0x35
	.zero		2


	//----- nvinfo : EIATTR_PARAM_CBANK
	.align		4
        /*000c*/ 	.byte	0x04, 0x0a
        /*000e*/ 	.short	(.L_2340 - .L_2339)
	.align		4
.L_2339:
        /*0010*/ 	.word	index@(.nv.constant0._ZN2at6native60_GLOBAL__N__fdc43544_27_DistributionRandomKernel_cu_f88cee4443distribution_elementwise_grid_stride_kernelImLi2EZZZNS0_9templates4cuda21random_from_to_kernelIPNS_17CUDAGeneratorImplEEEvRNS_18TensorIteratorBaseEmlT_ENKUlvE_clEvENKUlvE7_clEvEUlP24curandStatePhilox4_32_10E_ZNS1_27distribution_nullary_kernelIN3c104HalfEm10ulonglong2S7_SF_ZZZS5_IS7_EvS9_mlSA_ENKSB_clEvENKSC_clEvEUlmE_EEvS9_T2_RKT3_T4_EUlimE0_EEvlNS_15PhiloxCudaStateET1_SL_)
        /*0014*/ 	.short	0x0160
        /*0016*/ 	.short	0x01d8


	//----- nvinfo : EIATTR_CBANK_PARAM_SIZE
	.align		4
.L_2340:
        /*0018*/ 	.byte	0x03, 0x19
        /*001a*/ 	.short	0x01d8


	//----- nvinfo : EIATTR_KPARAM_INFO
	.align		4
        /*001c*/ 	.byte	0x04, 0x17
        /*001e*/ 	.short	(.L_2342 - .L_2341)
.L_2341:
        /*0020*/ 	.word	0x00000000
        /*0024*/ 	.short	0x0003
        /*0026*/ 	.short	0x0028
        /*0028*/ 	.byte	0x00, 0xf0, 0xc1, 0x06


	//----- nvinfo : EIATTR_KPARAM_INFO
	.align		4
.L_2342:
        /*002c*/ 	.byte	0x04, 0x17
        /*002e*/ 	.short	(.L_2344 - .L_2343)
.L_2343:
        /*0030*/ 	.word	0x00000000
        /*0034*/ 	.short	0x0002
        /*0036*/ 	.short	0x0020
        /*0038*/ 	.byte	0x00, 0xf0, 0x05, 0x00


	//----- nvinfo : EIATTR_KPARAM_INFO
	.align		4
.L_2344:
        /*003c*/ 	.byte	0x04, 0x17
        /*003e*/ 	.short	(.L_2346 - .L_2345)
.L_2345:
        /*0040*/ 	.word	0x00000000
        /*0044*/ 	.short	0x0001
        /*0046*/ 	.short	0x0008
        /*0048*/ 	.byte	0x00, 0xf0, 0x61, 0x00


	//----- nvinfo : EIATTR_KPARAM_INFO
	.align		4
.L_2346:
        /*004c*/ 	.byte	0x04, 0x17
        /*004e*/ 	.short	(.L_2348 - .L_2347)
.L_2347:
        /*0050*/ 	.word	0x00000000
        /*0054*/ 	.short	0x0000
        /*0056*/ 	.short	0x0000
        /*0058*/ 	.byte	0x00, 0xf0, 0x21, 0x00


	//----- nvinfo : EIATTR_MAXREG_COUNT
	.align		4
.L_2348:
        /*005c*/ 	.byte	0x03, 0x1b
        /*005e*/ 	.short	0x0040


	//----- nvinfo : EIATTR_NUM_BARRIERS
	.align		4
        /*0060*/ 	.byte	0x02, 0x4c
        /*0062*/ 	.byte	0x01
	.zero		1


	//----- nvinfo : EIATTR_MERCURY_ISA_VERSION
	.align		4
        /*0064*/ 	.byte	0x03, 0x5f
        /*0066*/ 	.short	0x0000


	//----- nvinfo : EIATTR_EXIT_INSTR_OFFSETS
	.align		4
        /*0068*/ 	.byte	0x04, 0x1c
        /*006a*/ 	.short	(.L_2350 - .L_2349)


	//   ....[0]....
.L_2349:
        /*006c*/ 	.word	0x00000810


	//   ....[1]....
        /*0070*/ 	.word	0x00002eb0


	//----- nvinfo : EIATTR_MAX_THREADS
	.align		4
.L_2350:
        /*0074*/ 	.byte	0x04, 0x05
        /*0076*/ 	.short	(.L_2352 - .L_2351)
.L_2351:
        /*0078*/ 	.word	0x00000100
        /*007c*/ 	.word	0x00000001
        /*0080*/ 	.word	0x00000001


	//----- nvinfo : EIATTR_CRS_STACK_SIZE
	.align		4
.L_2352:
        /*0084*/ 	.byte	0x04, 0x1e
        /*0086*/ 	.short	(.L_2354 - .L_2353)
.L_2353:
        /*0088*/ 	.word	0x00000000
.L_2354:


//--------------------- .nv.info._ZN2at6native60_GLOBAL__N__fdc43544_27_DistributionRandomKernel_cu_f88cee4443distribution_elementwise_grid_stride_kernelImLi2EZZZNS0_9templates4cuda21random_from_to_kernelIPNS_17CUDAGeneratorImplEEEvRNS_18TensorIteratorBaseEmlT_ENKUlvE_clEvENKUlvE7_clEvEUlP24curandStatePhilox4_32_10E_ZNS1_27distribution_nullary_kernelIN3c104HalfEm10ulonglong2S7_SF_ZZZS5_IS7_EvS9_mlSA_ENKSB_clEvENKSC_clEvEUlmE_EEvS9_T2_RKT3_T4_EUlimE_EEvlNS_15PhiloxCudaStateET1_SL_ --------------------------
	.section	.nv.info._ZN2at6native60_GLOBAL__N__fdc43544_27_DistributionRandomKernel_cu_f88cee4443distribution_elementwise_grid_stride_kernelImLi2EZZZNS0_9templates4cuda21random_from_to_kernelIPNS_17CUDAGeneratorImplEEEvRNS_18TensorIteratorBaseEmlT_ENKUlvE_clEvENKUlvE7_clEvEUlP24curandStatePhilox4_32_10E_ZNS1_27distribution_nullary_kernelIN3c104HalfEm10ulonglong2S7_SF_ZZZS5_IS7_EvS9_mlSA_ENKSB_clEvENKSC_clEvEUlmE_EEvS9_T2_RKT3_T4_EUlimE_EEvlNS_15PhiloxCudaStateET1_SL_,"",@"SHT_CUDA_INFO"
	.sectionflags	@""
	.align	4


	//----- nvinfo : EIATTR_CUDA_API_VERSION
	.align		4
        /*0000*/ 	.byte	0x04, 0x37
        /*0002*/ 	.short	(.L_2356 - .L_2355)
.L_2355:
        /*0004*/ 	.word	0x00000082


	//----- nvinfo : EIATTR_SW2861232_WAR
	.align		4
.L_2356:
        /*0008*/ 	.byte	0x01, 0x35
	.zero		2


	//----- nvinfo : EIATTR_PARAM_CBANK
	.align		4
        /*000c*/ 	.byte	0x04, 0x0a
        /*000e*/ 	.short	(.L_2358 - .L_2357)
	.align		4
.L_2357:
        /*0010*/ 	.word	index@(.nv.constant0._ZN2at6native60_GLOBAL__N__fdc43544_27_DistributionRandomKernel_cu_f88cee4443distribution_elementwise_grid_stride_kernelImLi2EZZZNS0_9templates4cuda21random_from_to_kernelIPNS_17CUDAGeneratorImplEEEvRNS_18TensorIteratorBaseEmlT_ENKUlvE_clEvENKUlvE7_clEvEUlP24curandStatePhilox4_32_10E_ZNS1_27distribution_nullary_kernelIN3c104HalfEm10ulonglong2S7_SF_ZZZS5_IS7_EvS9_mlSA_ENKSB_clEvENKSC_clEvEUlmE_EEvS9_T2_RKT3_T4_EUlimE_EEvlNS_15PhiloxCudaStateET1_SL_)
        /*0014*/ 	.short	0x0160
        /*0016*/ 	.short	0x0048


	//----- nvinfo : EIATTR_CBANK_PARAM_SIZE
	.align		4
.L_2358:
        /*0018*/ 	.byte	0x03, 0x19
        /*001a*/ 	.short	0x0048


	//----- nvinfo : EIATTR_KPARAM_INFO
	.align		4
        /*001c*/ 	.byte	0x04, 0x17
        /*001e*/ 	.short	(.L_2360 - .L_2359)
.L_2359:
        /*0020*/ 	.word	0x00000000
        /*0024*/ 	.short	0x0003
        /*0026*/ 	.short	0x0028
        /*0028*/ 	.byte	0x00, 0xf0, 0x81, 0x00


	//----- nvinfo : EIATTR_KPARAM_INFO
	.align		4
.L_2360:
        /*002c*/ 	.byte	0x04, 0x17
        /*002e*/ 	.short	(.L_2362 - .L_2361)
.L_2361:
        /*0030*/ 	.word	0x00000000
        /*0034*/ 	.short	0x0002
        /*0036*/ 	.short	0x0020
        /*0038*/ 	.byte	0x00, 0xf0, 0x05, 0x00


	//----- nvinfo : EIATTR_KPARAM_INFO
	.align		4
.L_2362:
        /*003c*/ 	.byte	0x04, 0x17
        /*003e*/ 	.short	(.L_2364 - .L_2363)
.L_2363:
        /*0040*/ 	.word	0x00000000
        /*0044*/ 	.short	0x0001
        /*0046*/ 	.short	0x0008
        /*0048*/ 	.byte	0x00, 0xf0, 0x61, 0x00


	//----- nvinfo : EIATTR_KPARAM_INFO
	.align		4
.L_2364:
        /*004c*/ 	.byte	0x04, 0x17
        /*004e*/ 	.short	(.L_2366 - .L_2365)
.L_2365:
        /*0050*/ 	.word	0x00000000
        /*0054*/ 	.short	0x0000
        /*0056*/ 	.short	0x0000
        /*0058*/ 	.byte	0x00, 0xf0, 0x21, 0x00


	//----- nvinfo : EIATTR_MAXREG_COUNT
	.align		4
.L_2366:
        /*005c*/ 	.byte	0x03, 0x1b
        /*005e*/ 	.short	0x0040


	//----- nvinfo : EIATTR_NUM_BARRIERS
	.align		4
        /*0060*/ 	.byte	0x02, 0x4c
        /*0062*/ 	.byte	0x01
	.zero		1


	//----- nvinfo : EIATTR_MERCURY_ISA_VERSION
	.align		4
        /*0064*/ 	.byte	0x03, 0x5f
        /*0066*/ 	.short	0x0000


	//----- nvinfo : EIATTR_EXIT_INSTR_OFFSETS
	.align		4
        /*0068*/ 	.byte	0x04, 0x1c
        /*006a*/ 	.short	(.L_2368 - .L_2367)


	//   ....[0]....
.L_2367:
        /*006c*/ 	.word	0x000007d0


	//   ....[1]....
        /*0070*/ 	.word	0x000013f0


	//----- nvinfo : EIATTR_MAX_THREADS
	.align		4
.L_2368:
        /*0074*/ 	.byte	0x04, 0x05
        /*0076*/ 	.short	(.L_2370 - .L_2369)
.L_2369:
        /*0078*/ 	.word	0x00000100
        /*007c*/ 	.word	0x00000001
        /*0080*/ 	.word	0x00000001


	//----- nvinfo : EIATTR_CRS_STACK_SIZE
	.align		4
.L_2370:
        /*0084*/ 	.byte	0x04, 0x1e
        /*0086*/ 	.short	(.L_2372 - .L_2371)
.L_2371:
        /*0088*/ 	.word	0x00000000
.L_2372:


//--------------------- .nv.info._ZN2at6native60_GLOBAL__N__fdc43544_27_DistributionRandomKernel_cu_f88cee4443distribution_elementwise_grid_stride_kernelIjLi4EZZZNS0_9templates4cuda21random_from_to_kernelIPNS_17CUDAGeneratorImplEEEvRNS_18TensorIteratorBaseEmlT_ENKUlvE_clEvENKUlvE6_clEvEUlP24curandStatePhilox4_32_10E0_ZNS1_27distribution_nullary_kernelIbj5uint4S7_SF_ZZZS5_IS7_EvS9_mlSA_ENKSB_clEvENKSC_clEvEUljE_EEvS9_T2_RKT3_T4_EUlijE0_EEvlNS_15PhiloxCudaStateET1_SJ_ --------------------------
	.section	.nv.info._ZN2at6native60_GLOBAL__N__fdc43544_27_DistributionRandomKernel_cu_f88cee4443distribution_elementwise_grid_stride_kernelIjLi4EZZZNS0_9templates4cuda21random_from_to_kernelIPNS_17CUDAGeneratorImplEEEvRNS_18TensorIteratorBaseEmlT_ENKUlvE_clEvENKUlvE6_clEvEUlP24curandStatePhilox4_32_10E0_ZNS1_27distribution_nullary_kernelIbj5uint4S7_SF_ZZZS5_IS7_EvS9_mlSA_ENKSB_clEvENKSC_clEvEUljE_EEvS9_T2_RKT3_T4_EUlijE0_EEvlNS_15PhiloxCudaStateET1_SJ_,"",@"SHT_CUDA_INFO"
	.sectionflags	@""
	.align	4


	//----- nvinfo : EIATTR_CUDA_API_VERSION
	.align		4
        /*0000*/ 	.byte	0x04, 0x37
        /*0002*/ 	.short	(.L_2374 - .L_2373)
.L_2373:
        /*0004*/ 	.word	0x00000082


	//----- nvinfo : EIATTR_SW2861232_WAR
	.align		4
.L_2374:
        /*0008*/ 	.byte	0x01, 0x35
	.zero		2


	//----- nvinfo : EIATTR_PARAM_CBANK
	.align		4
        /*000c*/ 	.byte	0x04, 0x0a
        /*000e*/ 	.short	(.L_2376 - .L_2375)
	.align		4
.L_2375:
        /*0010*/ 	.word	index@(.nv.constant0._ZN2at6native60_GLOBAL__N__fdc43544_27_DistributionRandomKernel_cu_f88cee4443distribution_elementwise_grid_stride_kernelIjLi4EZZZNS0_9templates4cuda21random_from_to_kernelIPNS_17CUDAGeneratorImplEEEvRNS_18TensorIteratorBaseEmlT_ENKUlvE_clEvENKUlvE6_clEvEUlP24curandStatePhilox4_32_10E0_ZNS1_27distribution_nullary_kernelIbj5uint4S7_SF_ZZZS5_IS7_EvS9_mlSA_ENKSB_clEvENKSC_clEvEUljE_EEvS9_T2_RKT3_T4_EUlijE0_EEvlNS_15PhiloxCudaStateET1_SJ_)
        /*0014*/ 	.short	0x0160
        /*0016*/ 	.short	0x01d8


	//----- nvinfo : EIATTR_CBANK_PARAM_SIZE
	.align		4
.L_2376:
        /*0018*/ 	.byte	0x03, 0x19
        /*001a*/ 	.short	0x01d8


	//----- nvinfo : EIATTR_KPARAM_INFO
	.align		4
        /*001c*/ 	.byte	0x04, 0x17
        /*001e*/ 	.short	(.L_2378 - .L_2377)
.L_2377:
        /*0020*/ 	.word	0x00000000
        /*0024*/ 	.short	0x0003
        /*0026*/ 	.short	0x0028
        /*0028*/ 	.byte	0x00, 0xf0, 0xc1, 0x06


	//----- nvinfo : EIATTR_KPARAM_INFO
	.align		4
.L_2378:
        /*002c*/ 	.byte	0x04, 0x17
        /*002e*/ 	.short	(.L_2380 - .L_2379)
.L_2379:
        /*0030*/ 	.word	0x00000000
        /*0034*/ 	.short	0x0002
        /*0036*/ 	.short	0x0020
        /*0038*/ 	.byte	0x00, 0xf0, 0x05, 0x00


	//----- nvinfo : EIATTR_KPARAM_INFO
	.align		4
.L_2380:
        /*003c*/ 	.byte	0x04, 0x17
        /*003e*/ 	.short	(.L_2382 - .L_2381)
.L_2381:
        /*0040*/ 	.word	0x00000000
        /*0044*/ 	.short	0x0001
        /*0046*/ 	.short	0x0008
        /*0048*/ 	.byte	0x00, 0xf0, 0x61, 0x00


	//----- nvinfo : EIATTR_KPARAM_INFO
	.align		4
.L_2382:
        /*004c*/ 	.byte	0x04, 0x17
        /*004e*/ 	.short	(.L_2384 - .L_2383)
.L_2383:
        /*0050*/ 	.word	0x00000000
        /*0054*/ 	.short	0x0000
        /*0056*/ 	.short	0x0000
        /*0058*/ 	.byte	0x00, 0xf0, 0x21, 0x00


	//----- nvinfo : EIATTR_MAXREG_COUNT
	.align		4
.L_2384:
        /*005c*/ 	.byte	0x03, 0x1b
        /*005e*/ 	.short	0x0040


	//----- nvinfo : EIATTR_NUM_BARRIERS
	.align		4
        /*0060*/ 	.byte	0x02, 0x4c
        /*0062*/ 	.byte	0x01
	.zero		1


	//----- nvinfo : EIATTR_MERCURY_ISA_VERSION
	.align		4
        /*0064*/ 	.byte	0x03, 0x5f
        /*0066*/ 	.short	0x0000


	//----- nvinfo : EIATTR_EXIT_INSTR_OFFSETS
	.align		4
        /*0068*/ 	.byte	0x04, 0x1c
        /*006a*/ 	.short	(.L_2386 - .L_2385)


	//   ....[0]....
.L_2385:
        /*006c*/ 	.word	0x00000810


	//   ....[1]....
        /*0070*/ 	.word	0x000051b0


	//----- nvinfo : EIATTR_MAX_THREADS
	.align		4
.L_2386:
        /*0074*/ 	.byte	0x04, 0x05
        /*0076*/ 	.short	(.L_2388 - .L_2387)
.L_2387:
        /*0078*/ 	.word	0x00000100
        /*007c*/ 	.word	0x00000001
        /*0080*/ 	.word	0x00000001


	//----- nvinfo : EIATTR_CRS_STACK_SIZE
	.align		4
.L_2388:
        /*0084*/ 	.byte	0x04, 0x1e
        /*0086*/ 	.short	(.L_2390 - .L_2389)
.L_2389:
        /*0088*/ 	.word	0x00000000
.L_2390:


//--------------------- .nv.info._ZN2at6native60_GLOBAL__N__fdc43544_27_DistributionRandomKernel_cu_f88cee4443distribution_elementwise_grid_stride_kernelIjLi4EZZZNS0_9templates4cuda21random_from_to_kernelIPNS_17CUDAGeneratorImplEEEvRNS_18TensorIteratorBaseEmlT_ENKUlvE_clEvENKUlvE6_clEvEUlP24curandStatePhilox4_32_10E0_ZNS1_27distribution_nullary_kernelIbj5uint4S7_SF_ZZZS5_IS7_EvS9_mlSA_ENKSB_clEvENKSC_clEvEUljE_EEvS9_T2_RKT3_T4_EUlijE_EEvlNS_15PhiloxCudaStateET1_SJ_ --------------------------
	.section	.nv.info._ZN2at6native60_GLOBAL__N__fdc43544_27_DistributionRandomKernel_cu_f88cee4443distribution_elementwise_grid_stride_kernelIjLi4EZZZNS0_9templates4cuda21random_from_to_kernelIPNS_17CUDAGeneratorImplEEEvRNS_18TensorIteratorBaseEmlT_ENKUlvE_clEvENKUlvE6_clEvEUlP24curandStatePhilox4_32_10E0_ZNS1_27distribution_nullary_kernelIbj5uint4S7_SF_ZZZS5_IS7_EvS9_mlSA_ENKSB_clEvENKSC_clEvEUljE_EEvS9_T2_RKT3_T4_EUlijE_EEvlNS_15PhiloxCudaStateET1_SJ_,"",@"SHT_CUDA_INFO"
	.sectionflags	@""
	.align	4


	//----- nvinfo : EIATTR_CUDA_API_VERSION
	.align		4
        /*0000*/ 	.byte	0x04, 0x37
        /*0002*/ 	.short	(.L_2392 - .L_2391)
.L_2391:
        /*0004*/ 	.word	0x00000082


	//----- nvinfo : EIATTR_SW2861232_WAR
	.align		4
.L_2392:
        /*0008*/ 	.byte	0x01, 0x35
	.zero		2


	//----- nvinfo : EIATTR_PARAM_CBANK
	.align		4
        /*000c*/ 	.byte	0x04, 0x0a
        /*000e*/ 	.short	(.L_2394 - .L_2393)
	.align		4
.L_2393:
        /*0010*/ 	.word	index@(.nv.constant0._ZN2at6native60_GLOBAL__N__fdc43544_27_DistributionRandomKernel_cu_f88cee4443distribution_elementwise_grid_stride_kernelIjLi4EZZZNS0_9templates4cuda21random_from_to_kernelIPNS_17CUDAGeneratorImplEEEvRNS_18TensorIteratorBaseEmlT_ENKUlvE_clEvENKUlvE6_clEvEUlP24curandStatePhilox4_32_10E0_ZNS1_27distribution_nullary_kernelIbj5uint4S7_SF_ZZZS5_IS7_EvS9_mlSA_ENKSB_clEvENKSC_clEvEUljE_EEvS9_T2_RKT3_T4_EUlijE_EEvlNS_15PhiloxCudaStateET1_SJ_)
        /*0014*/ 	.short	0x0160
        /*0016*/ 	.short	0x0048


	//----- nvinfo : EIATTR_CBANK_PARAM_SIZE
	.align		4
.L_2394:
        /*0018*/ 	.byte	0x03, 0x19
        /*001a*/ 	.short	0x0048


	//----- nvinfo : EIATTR_KPARAM_INFO
	.align		4
        /*001c*/ 	.byte	0x04, 0x17
        /*001e*/ 	.short	(.L_2396 - .L_2395)
.L_2395:
        /*0020*/ 	.word	0x00000000
        /*0024*/ 	.short	0x0003
        /*0026*/ 	.short	0x0028
        /*0028*/ 	.byte	0x00, 0xf0, 0x81, 0x00


	//----- nvinfo : EIATTR_KPARAM_INFO
	.align		4
.L_2396:
        /*002c*/ 	.byte	0x04, 0x17
        /*002e*/ 	.short	(.L_2398 - .L_2397)
.L_2397:
        /*0030*/ 	.word	0x00000000
        /*0034*/ 	.short	0x0002
        /*0036*/ 	.short	0x0020
        /*0038*/ 	.byte	0x00, 0xf0, 0x05, 0x00


	//----- nvinfo : EIATTR_KPARAM_INFO
	.align		4
.L_2398:
        /*003c*/ 	.byte	0x04, 0x17
        /*003e*/ 	.short	(.L_2400 - .L_2399)
.L_2399:
        /*0040*/ 	.word	0x00000000
        /*0044*/ 	.short	0x0001
        /*0046*/ 	.short	0x0008
        /*0048*/ 	.byte	0x00, 0xf0, 0x61, 0x00


	//----- nvinfo : EIATTR_KPARAM_INFO
	.align		4
.L_2400:
        /*004c*/ 	.byte	0x04, 0x17
        /*004e*/ 	.short	(.L_2402 - .L_2401)
.L_2401:
        /*0050*/ 	.word	0x00000000
        /*0054*/ 	.short	0x0000
        /*0056*/ 	.short	0x0000
        /*0058*/ 	.byte	0x00, 0xf0, 0x21, 0x00


	//----- nvinfo : EIATTR_MAXREG_COUNT
	.align		4
.L_2402:
        /*005c*/ 	.byte	0x03, 0x1b
        /*005e*/ 	.short	0x0040


	//----- nvinfo : EIATTR_NUM_BARRIERS
	.align		4
        /*0060*/ 	.byte	0x02, 0x4c
        /*0062*/ 	.byte	0x01
	.zero		1


	//----- nvinfo : EIATTR_MERCURY_ISA_VERSION
	.align		4
        /*0064*/ 	.byte	0x03, 0x5f
        /*0066*/ 	.short	0x0000


	//----- nvinfo : EIATTR_EXIT_INSTR_OFFSETS
	.align		4
        /*0068*/ 	.byte	0x04, 0x1c
        /*006a*/ 	.short	(.L_2404 - .L_2403)


	//   ....[0]....
.L_2403:
        /*006c*/ 	.word	0x00000820


	//   ....[1]....
        /*0070*/ 	.word	0x00001980


	//----- nvinfo : EIATTR_MAX_THREADS
	.align		4
.L_2404:
        /*0074*/ 	.byte	0x04, 0x05
        /*0076*/ 	.short	(.L_2406 - .L_2405)
.L_2405:
        /*0078*/ 	.word	0x00000100
        /*007c*/ 	.word	0x00000001
        /*0080*/ 	.word	0x00000001


	//----- nvinfo : EIATTR_CRS_STACK_SIZE
	.align		4
.L_2406:
        /*0084*/ 	.byte	0x04, 0x1e
        /*0086*/ 	.short	(.L_2408 - .L_2407)
.L_2407:
        /*0088*/ 	.word	0x00000000
.L_2408:


//--------------------- .nv.info._ZN2at6native60_GLOBAL__N__fdc43544_27_DistributionRandomKernel_cu_f88cee4443distribution_elementwise_grid_stride_kernelImLi2EZZZNS0_9templates4cuda21random_from_to_kernelIPNS_17CUDAGeneratorImplEEEvRNS_18TensorIteratorBaseEmlT_ENKUlvE_clEvENKUlvE6_clEvEUlP24curandStatePhilox4_32_10E_ZNS1_27distribution_nullary_kernelIbm10ulonglong2S7_SF_ZZZS5_IS7_EvS9_mlSA_ENKSB_clEvENKSC_clEvEUlmE_EEvS9_T2_RKT3_T4_EUlimE0_EEvlNS_15PhiloxCudaStateET1_SJ_ --------------------------
	.section	.nv.info._ZN2at6native60_GLOBAL__N__fdc43544_27_DistributionRandomKernel_cu_f88cee4443distribution_elementwise_grid_stride_kernelImLi2EZZZNS0_9templates4cuda21random_from_to_kernelIPNS_17CUDAGeneratorImplEEEvRNS_18TensorIteratorBaseEmlT_ENKUlvE_clEvENKUlvE6_clEvEUlP24curandStatePhilox4_32_10E_ZNS1_27distribution_nullary_kernelIbm10ulonglong2S7_SF_ZZZS5_IS7_EvS9_mlSA_ENKSB_clEvENKSC_clEvEUlmE_EEvS9_T2_RKT3_T4_EUlimE0_EEvlNS_15PhiloxCudaStateET1_SJ_,"",@"SHT_CUDA_INFO"
	.sectionflags	@""
	.align	4


	//----- nvinfo : EIATTR_CUDA_API_VERSION
	.align		4
        /*0000*/ 	.byte	0x04, 0x37
        /*0002*/ 	.short	(.L_2410 - .L_2409)
.L_2409:
        /*0004*/ 	.word	0x00000082


	//----- nvinfo : EIATTR_SW2861232_WAR
	.align		4
.L_2410:
        /*0008*/ 	.byte	0x01, 0x35
	.zero		2


	//----- nvinfo : EIATTR_PARAM_CBANK
	.align		4
        /*000c*/ 	.byte	0x04, 0x0a
        /*000e*/ 	.short	(.L_2412 - .L_2411)
	.align		4
.L_2411:
        /*0010*/ 	.word	index@(.nv.constant0._ZN2at6native60_GLOBAL__N__fdc43544_27_DistributionRandomKernel_cu_f88cee4443distribution_elementwise_grid_stride_kernelImLi2EZZZNS0_9templates4cuda21random_from_to_kernelIPNS_17CUDAGeneratorImplEEEvRNS_18TensorIteratorBaseEmlT_ENKUlvE_clEvENKUlvE6_clEvEUlP24curandStatePhilox4_32_10E_ZNS1_27distribution_nullary_kernelIbm10ulonglong2S7_SF_ZZZS5_IS7_EvS9_mlSA_ENKSB_clEvENKSC_clEvEUlmE_EEvS9_T2_RKT3_T4_EUlimE0_EEvlNS_15PhiloxCudaStateET1_SJ_)
        /*0014*/ 	.short	0x0160
        /*0016*/ 	.short	0x01d8


	//----- nvinfo : EIATTR_CBANK_PARAM_SIZE
	.align		4
.L_2412:
        /*0018*/ 	.byte	0x03, 0x19
        /*001a*/ 	.short	0x01d8


	//----- nvinfo : EIATTR_KPARAM_INFO
	.align		4
        /*001c*/ 	.byte	0x04, 0x17
        /*001e*/ 	.short	(.L_2414 - .L_2413)
.L_2413:
        /*0020*/ 	.word	0x00000000
        /*0024*/ 	.short	0x0003
        /*0026*/ 	.short	0x0028
        /*0028*/ 	.byte	0x00, 0xf0, 0xc1, 0x06


	//----- nvinfo : EIATTR_KPARAM_INFO
	.align		4
.L_2414:
        /*002c*/ 	.byte	0x04, 0x17
        /*002e*/ 	.short	(.L_2416 - .L_2415)
.L_2415:
        /*0030*/ 	.word	0x00000000
        /*0034*/ 	.short	0x0002
        /*0036*/ 	.short	0x0020
        /*0038*/ 	.byte	0x00, 0xf0, 0x05, 0x00


	//----- nvinfo : EIATTR_KPARAM_INFO
	.align		4
.L_2416:
        /*003c*/ 	.byte	0x04, 0x17
        /*003e*/ 	.short	(.L_2418 - .L_2417)
.L_2417:
        /*0040*/ 	.word	0x00000000
        /*0044*/ 	.short	0x0001
        /*0046*/ 	.short	0x0008
        /*0048*/ 	.byte	0x00, 0xf0, 0x61, 0x00


	//----- nvinfo : EIATTR_KPARAM_INFO
	.align		4
.L_2418:
        /*004c*/ 	.byte	0x04, 0x17
        /*004e*/ 	.short	(.L_2420 - .L_2419)
.L_2419:
        /*0050*/ 	.word	0x00000000
        /*0054*/ 	.short	0x0000
        /*0056*/ 	.short	0x0000
        /*0058*/ 	.byte	0x00, 0xf0, 0x21, 0x00


	//----- nvinfo : EIATTR_MAXREG_COUNT
	.align		4
.L_2420:
        /*005c*/ 	.byte	0x03, 0x1b
        /*005e*/ 	.short	0x0040


	//----- nvinfo : EIATTR_NUM_BARRIERS
	.align		4
        /*0060*/ 	.byte	0x02, 0x4c
        /*0062*/ 	.byte	0x01
	.zero		1


	//----- nvinfo : EIATTR_MERCURY_ISA_VERSION
	.align		4
        /*0064*/ 	.byte	0x03, 0x5f
        /*0066*/ 	.short	0x0000


	//----- nvinfo : EIATTR_EXIT_INSTR_OFFSETS
	.align		4
        /*0068*/ 	.byte	0x04, 0x1c
        /*006a*/ 	.short	(.L_2422 - .L_2421)


	//   ....[0]....
.L_2421:
        /*006c*/ 	.word	0x00000810


	//   ....[1]....
        /*0070*/ 	.word	0x00002ef0


	//----- nvinfo : EIATTR_MAX_THREADS
	.align		4
.L_2422:
        /*0074*/ 	.byte	0x04, 0x05
        /*0076*/ 	.short	(.L_2424 - .L_2423)
.L_2423:
        /*0078*/ 	.word	0x00000100
        /*007c*/ 	.word	0x00000001
        /*0080*/ 	.word	0x00000001


	//----- nvinfo : EIATTR_CRS_STACK_SIZE
	.align		4
.L_2424:
        /*0084*/ 	.byte	0x04, 0x1e
        /*0086*/ 	.short	(.L_2426 - .L_2425)
.L_2425:
        /*0088*/ 	.word	0x00000000
.L_2426:


//--------------------- .nv.info._ZN2at6native60_GLOBAL__N__fdc43544_27_DistributionRandomKernel_cu_f88cee4443distribution_elementwise_grid_stride_kernelImLi2EZZZNS0_9templates4cuda21random_from_to_kernelIPNS_17CUDAGeneratorImplEEEvRNS_18TensorIteratorBaseEmlT_ENKUlvE_clEvENKUlvE6_clEvEUlP24curandStatePhilox4_32_10E_ZNS1_27distribution_nullary_kernelIbm10ulonglong2S7_SF_ZZZS5_IS7_EvS9_mlSA_ENKSB_clEvENKSC_clEvEUlmE_EEvS9_T2_RKT3_T4_EUlimE_EEvlNS_15PhiloxCudaStateET1_SJ_ --------------------------
	.section	.nv.info._ZN2at6native60_GLOBAL__N__fdc43544_27_DistributionRandomKernel_cu_f88cee4443distribution_elementwise_grid_stride_kernelImLi2EZZZNS0_9templates4cuda21random_from_to_kernelIPNS_17CUDAGeneratorImplEEEvRNS_18TensorIteratorBaseEmlT_ENKUlvE_clEvENKUlvE6_clEvEUlP24curandStatePhilox4_32_10E_ZNS1_27distribution_nullary_kernelIbm10ulonglong2S7_SF_ZZZS5_IS7_EvS9_mlSA_ENKSB_clEvENKSC_clEvEUlmE_EEvS9_T2_RKT3_T4_EUlimE_EEvlNS_15PhiloxCudaStateET1_SJ_,"",@"SHT_CUDA_INFO"
	.sectionflags	@""
	.align	4


	//----- nvinfo : EIATTR_CUDA_API_VERSION
	.align		4
        /*0000*/ 	.byte	0x04, 0x37
        /*0002*/ 	.short	(.L_2428 - .L_2427)
.L_2427:
        /*0004*/ 	.word	0x00000082


	//----- nvinfo : EIATTR_SW2861232_WAR
	.align		4
.L_2428:
        /*0008*/ 	.byte	0x01, 0x35
	.zero		2


	//----- nvinfo : EIATTR_PARAM_CBANK
	.align		4
        /*000c*/ 	.byte	0x04, 0x0a
        /*000e*/ 	.short	(.L_2430 - .L_2429)
	.align		4
.L_2429:
        /*0010*/ 	.word	index@(.nv.constant0._ZN2at6native60_GLOBAL__N__fdc43544_27_DistributionRandomKernel_cu_f88cee4443distribution_elementwise_grid_stride_kernelImLi2EZZZNS0_9templates4cuda21random_from_to_kernelIPNS_17CUDAGeneratorImplEEEvRNS_18TensorIteratorBaseEmlT_ENKUlvE_clEvENKUlvE6_clEvEUlP24curandStatePhilox4_32_10E_ZNS1_27distribution_nullary_kernelIbm10ulonglong2S7_SF_ZZZS5_IS7_EvS9_mlSA_ENKSB_clEvENKSC_clEvEUlmE_EEvS9_T2_RKT3_T4_EUlimE_EEvlNS_15PhiloxCudaStateET1_SJ_)
        /*0014*/ 	.short	0x0160
        /*0016*/ 	.short	0x0048


	//----- nvinfo : EIATTR_CBANK_PARAM_SIZE
	.align		4
.L_2430:
        /*0018*/ 	.byte	0x03, 0x19
        /*001a*/ 	.short	0x0048


	//----- nvinfo : EIATTR_KPARAM_INFO
	.align		4
        /*001c*/ 	.byte	0x04, 0x17
        /*001e*/ 	.short	(.L_2432 - .L_2431)
.L_2431:
        /*0020*/ 	.word	0x00000000
        /*0024*/ 	.short	0x0003
        /*0026*/ 	.short	0x0028
        /*0028*/ 	.byte	0x00, 0xf0, 0x81, 0x00


	//----- nvinfo : EIATTR_KPARAM_INFO
	.align		4
.L_2432:
        /*002c*/ 	.byte	0x04, 0x17
        /*002e*/ 	.short	(.L_2434 - .L_2433)
.L_2433:
        /*0030*/ 	.word	0x00000000
        /*0034*/ 	.short	0x0002
        /*0036*/ 	.short	0x0020
        /*0038*/ 	.byte	0x00, 0xf0, 0x05, 0x00


	//----- nvinfo : EIATTR_KPARAM_INFO
	.align		4
.L_2434:
        /*003c*/ 	.byte	0x04, 0x17
        /*003e*/ 	.short	(.L_2436 - .L_2435)
.L_2435:
        /*0040*/ 	.word	0x00000000
        /*0044*/ 	.short	0x0001
        /*0046*/ 	.short	0x0008
        /*0048*/ 	.byte	0x00, 0xf0, 0x61, 0x00


	//----- nvinfo : EIATTR_KPARAM_INFO
	.align		4
.L_2436:
        /*004c*/ 	.byte	0x04, 0x17
        /*004e*/ 	.short	(.L_2438 - .L_2437)
.L_2437:
        /*0050*/ 	.word	0x00000000
        /*0054*/ 	.short	0x0000
        /*0056*/ 	.short	0x0000
        /*0058*/ 	.byte	0x00, 0xf0, 0x21, 0x00


	//----- nvinfo : EIATTR_MAXREG_COUNT
	.align		4
.L_2438:
        /*005c*/ 	.byte	0x03, 0x1b
        /*005e*/ 	.short	0x0040


	//----- nvinfo : EIATTR_NUM_BARRIERS
	.align		4
        /*0060*/ 	.byte	0x02, 0x4c
        /*0062*/ 	.byte	0x01
	.zero		1


	//----- nvinfo : EIATTR_MERCURY_ISA_VERSION
	.align		4
        /*0064*/ 	.byte	0x03, 0x5f
        /*0066*/ 	.short	0x0000


	//----- nvinfo : EIATTR_EXIT_INSTR_OFFSETS
	.align		4
        /*0068*/ 	.byte	0x04, 0x1c
        /*006a*/ 	.short	(.L_2440 - .L_2439)


	//   ....[0]....
.L_2439:
        /*006c*/ 	.word	0x00000820


	//   ....[1]....
        /*0070*/ 	.word	0x000013f0


	//----- nvinfo : EIATTR_MAX_THREADS
	.align		4
.L_2440:
        /*0074*/ 	.byte	0x04, 0x05
        /*0076*/ 	.short	(.L_2442 - .L_2441)
.L_2441:
        /*0078*/ 	.word	0x00000100
        /*007c*/ 	.word	0x00000001
        /*0080*/ 	.word	0x00000001


	//----- nvinfo : EIATTR_CRS_STACK_SIZE
	.align		4
.L_2442:
        /*0084*/ 	.byte	0x04, 0x1e
        /*0086*/ 	.short	(.L_2444 - .L_2443)
.L_2443:
        /*0088*/ 	.word	0x00000000
.L_2444:


//--------------------- .nv.info._ZN2at6native60_GLOBAL__N__fdc43544_27_DistributionRandomKernel_cu_f88cee4443distribution_elementwise_grid_stride_kernelIjLi4EZZZNS0_9templates4cuda21random_from_to_kernelIPNS_17CUDAGeneratorImplEEEvRNS_18TensorIteratorBaseEmlT_ENKUlvE_clEvENKUlvE5_clEvEUlP24curandStatePhilox4_32_10E0_ZNS1_27distribution_nullary_kernelIfj5uint4S7_SF_ZZZS5_IS7_EvS9_mlSA_ENKSB_clEvENKSC_clEvEUljE_EEvS9_T2_RKT3_T4_EUlijE0_EEvlNS_15PhiloxCudaStateET1_SJ_ --------------------------
	.section	.nv.info._ZN2at6native60_GLOBAL__N__fdc43544_27_DistributionRandomKernel_cu_f88cee4443distribution_elementwise_grid_stride_kernelIjLi4EZZZNS0_9templates4cuda21random_from_to_kernelIPNS_17CUDAGeneratorImplEEEvRNS_18TensorIteratorBaseEmlT_ENKUlvE_clEvENKUlvE5_clEvEUlP24curandStatePhilox4_32_10E0_ZNS1_27distribution_nullary_kernelIfj5uint4S7_SF_ZZZS5_IS7_EvS9_mlSA_ENKSB_clEvENKSC_clEvEUljE_EEvS9_T2_RKT3_T4_EUlijE0_EEvlNS_15PhiloxCudaStateET1_SJ_,"",@"SHT_CUDA_INFO"
	.sectionflags	@""
	.align	4


	//----- nvinfo : EIATTR_CUDA_API_VERSION
	.align		4
        /*0000*/ 	.byte	0x04, 0x37
        /*0002*/ 	.short	(.L_2446 - .L_2445)
.L_2445:
        /*0004*/ 	.word	0x00000082


	//----- nvinfo : EIATTR_SW2861232_WAR
	.align		4
.L_2446:
        /*0008*/ 	.byte	0x01, 0x35
	.zero		2


	//----- nvinfo : EIATTR_PARAM_CBANK
	.align		4
        /*000c*/ 	.byte	0x04, 0x0a
        /*000e*/ 	.short	(.L_2448 - .L_2447)
	.align		4
.L_2447:
        /*0010*/ 	.word	index@(.nv.constant0._ZN2at6native60_GLOBAL__N__fdc43544_27_DistributionRandomKernel_cu_f88cee4443distribution_elementwise_grid_stride_kernelIjLi4EZZZNS0_9templates4cuda21random_from_to_kernelIPNS_17CUDAGeneratorImplEEEvRNS_18TensorIteratorBaseEmlT_ENKUlvE_clEvENKUlvE5_clEvEUlP24curandStatePhilox4_32_10E0_ZNS1_27distribution_nullary_kernelIfj5uint4S7_SF_ZZZS5_IS7_EvS9_mlSA_ENKSB_clEvENKSC_clEvEUljE_EEvS9_T2_RKT3_T4_EUlijE0_EEvlNS_15PhiloxCudaStateET1_SJ_)
        /*0014*/ 	.short	0x0160
        /*0016*/ 	.short	0x01d8


	//----- nvinfo : EIATTR_CBANK_PARAM_SIZE
	.align		4
.L_2448:
        /*0018*/ 	.byte	0x03, 0x19
        /*001a*/ 	.short	0x01d8


	//----- nvinfo : EIATTR_KPARAM_INFO
	.align		4
        /*001c*/ 	.byte	0x04, 0x17
        /*001e*/ 	.short	(.L_2450 - .L_2449)
.L_2449:
        /*0020*/ 	.word	0x00000000
        /*0024*/ 	.short	0x0003
        /*0026*/ 	.short	0x0028
        /*0028*/ 	.byte	0x00, 0xf0, 0xc1, 0x06


	//----- nvinfo : EIATTR_KPARAM_INFO
	.align		4
.L_2450:
        /*002c*/ 	.byte	0x04, 0x17
        /*002e*/ 	.short	(.L_2452 - .L_2451)
.L_2451:
        /*0030*/ 	.word	0x00000000
        /*0034*/ 	.short	0x0002
        /*0036*/ 	.short	0x0020
        /*0038*/ 	.byte	0x00, 0xf0, 0x05, 0x00


	//----- nvinfo : EIATTR_KPARAM_INFO
	.align		4
.L_2452:
        /*003c*/ 	.byte	0x04, 0x17
        /*003e*/ 	.short	(.L_2454 - .L_2453)
.L_2453:
        /*0040*/ 	.word	0x00000000
        /*0044*/ 	.short	0x0001
        /*0046*/ 	.short	0x0008
        /*0048*/ 	.byte	0x00, 0xf0, 0x61, 0x00


	//----- nvinfo : EIATTR_KPARAM_INFO
	.align		4
.L_2454:
        /*004c*/ 	.byte	0x04, 0x17
        /*004e*/ 	.short	(.L_2456 - .L_2455)
.L_2455:
        /*0050*/ 	.word	0x00000000
        /*0054*/ 	.short	0x0000
        /*0056*/ 	.short	0x0000
        /*0058*/ 	.byte	0x00, 0xf0, 0x21, 0x00


	//----- nvinfo : EIATTR_MAXREG_COUNT
	.align		4
.L_2456:
        /*005c*/ 	.byte	0x03, 0x1b
        /*005e*/ 	.short	0x0040


	//----- nvinfo : EIATTR_NUM_BARRIERS
	.align		4
        /*0060*/ 	.byte	0x02, 0x4c
        /*0062*/ 	.byte	0x01
	.zero		1


	//----- nvinfo : EIATTR_MERCURY_ISA_VERSION
	.align		4
        /*0064*/ 	.byte	0x03, 0x5f
        /*0066*/ 	.short	0x0000


	//----- nvinfo : EIATTR_EXIT_INSTR_OFFSETS
	.align		4
        /*0068*/ 	.byte	0x04, 0x1c
        /*006a*/ 	.short	(.L_2458 - .L_2457)


	//   ....[0]....
.L_2457:
        /*006c*/ 	.word	0x00000810


	//   ....[1]....
        /*0070*/ 	.word	0x000050f0


	//----- nvinfo : EIATTR_MAX_THREADS
	.align		4
.L_2458:
        /*0074*/ 	.byte	0x04, 0x05
        /*0076*/ 	.short	(.L_2460 - .L_2459)
.L_2459:
        /*0078*/ 	.word	0x00000100
        /*007c*/ 	.word	0x00000001
        /*0080*/ 	.word	0x00000001


	//----- nvinfo : EIATTR_CRS_STACK_SIZE
	.align		4
.L_2460:
        /*0084*/ 	.byte	0x04, 0x1e
        /*0086*/ 	.short	(.L_2462 - .L_2461)
.L_2461:
        /*0088*/ 	.word	0x00000000
.L_2462:


//--------------------- .nv.info._ZN2at6native60_GLOBAL__N__fdc43544_27_DistributionRandomKernel_cu_f88cee4443distribution_elementwise_grid_stride_kernelIjLi4EZZZNS0_9templates4cuda21random_from_to_kernelIPNS_17CUDAGeneratorImplEEEvRNS_18TensorIteratorBaseEmlT_ENKUlvE_clEvENKUlvE5_clEvEUlP24curandStatePhilox4_32_10E0_ZNS1_27distribution_nullary_kernelIfj5uint4S7_SF_ZZZS5_IS7_EvS9_mlSA_ENKSB_clEvENKSC_clEvEUljE_EEvS9_T2_RKT3_T4_EUlijE_EEvlNS_15PhiloxCudaStateET1_SJ_ --------------------------
	.section	.nv.info._ZN2at6native60_GLOBAL__N__fdc43544_27_DistributionRandomKernel_cu_f88cee4443distribution_elementwise_grid_stride_kernelIjLi4EZZZNS0_9templates4cuda21random_from_to_kernelIPNS_17CUDAGeneratorImplEEEvRNS_18TensorIteratorBaseEmlT_ENKUlvE_clEvENKUlvE5_clEvEUlP24curandStatePhilox4_32_10E0_ZNS1_27distribution_nullary_kernelIfj5uint4S7_SF_ZZZS5_IS7_EvS9_mlSA_ENKSB_clEvENKSC_clEvEUljE_EEvS9_T2_RKT3_T4_EUlijE_EEvlNS_15PhiloxCudaStateET1_SJ_,"",@"SHT_CUDA_INFO"
	.sectionflags	@""
	.align	4


	//----- nvinfo : EIATTR_CUDA_API_VERSION
	.align		4
        /*0000*/ 	.byte	0x04, 0x37
        /*0002*/ 	.short	(.L_2464 - .L_2463)
.L_2463:
        /*0004*/ 	.word	0x00000082


	//----- nvinfo : EIATTR_SW2861232_WAR
	.align		4
.L_2464:
        /*0008*/ 	.byte	0x01, 0x35
	.zero		2


	//----- nvinfo : EIATTR_PARAM_CBANK
	.align		4
        /*000c*/ 	.byte	0x04, 0x0a
        /*000e*/ 	.short	(.L_2466 - .L_2465)
	.align		4
.L_2465:
        /*0010*/ 	.word	index@(.nv.constant0._ZN2at6native60_GLOBAL__N__fdc43544_27_DistributionRandomKernel_cu_f88cee4443distribution_elementwise_grid_stride_kernelIjLi4EZZZNS0_9templates4cuda21random_from_to_kernelIPNS_17CUDAGeneratorImplEEEvRNS_18TensorIteratorBaseEmlT_ENKUlvE_clEvENKUlvE5_clEvEUlP24curandStatePhilox4_32_10E0_ZNS1_27distribution_nullary_kernelIfj5uint4S7_SF_ZZZS5_IS7_EvS9_mlSA_ENKSB_clEvENKSC_clEvEUljE_EEvS9_T2_RKT3_T4_EUlijE_EEvlNS_15PhiloxCudaStateET1_SJ_)
        /*0014*/ 	.short	0x0160
        /*0016*/ 	.short	0x0048


	//----- nvinfo : EIATTR_CBANK_PARAM_SIZE
	.align		4
.L_2466:
        /*0018*/ 	.byte	0x03, 0x19
        /*001a*/ 	.short	0x0048


	//----- nvinfo : EIATTR_KPARAM_INFO
	.align		4
        /*001c*/ 	.byte	0x04, 0x17
        /*001e*/ 	.short	(.L_2468 - .L_2467)
.L_2467:
        /*0020*/ 	.word	0x00000000
        /*0024*/ 	.short	0x0003
        /*0026*/ 	.short	0x0028
        /*0028*/ 	.byte	0x00, 0xf0, 0x81, 0x00


	//----- nvinfo : EIATTR_KPARAM_INFO
	.align		4
.L_2468:
        /*002c*/ 	.byte	0x04, 0x17
        /*002e*/ 	.short	(.L_2470 - .L_2469)
.L_2469:
        /*0030*/ 	.word	0x00000000
        /*0034*/ 	.short	0x0002
        /*0036*/ 	.short	0x0020
        /*0038*/ 	.byte	0x00, 0xf0, 0x05, 0x00


	//----- nvinfo : EIATTR_KPARAM_INFO
	.align		4
.L_2470:
        /*003c*/ 	.byte	0x04, 0x17
        /*003e*/ 	.short	(.L_2472 - .L_2471)
.L_2471:
        /*0040*/ 	.word	0x00000000
        /*0044*/ 	.short	0x0001
        /*0046*/ 	.short	0x0008
        /*0048*/ 	.byte	0x00, 0xf0, 0x61, 0x00


	//----- nvinfo : EIATTR_KPARAM_INFO
	.align		4
.L_2472:
        /*004c*/ 	.byte	0x04, 0x17
        /*004e*/ 	.short	(.L_2474 - .L_2473)
.L_2473:
        /*0050*/ 	.word	0x00000000
        /*0054*/ 	.short	0x0000
        /*0056*/ 	.short	0x0000
        /*0058*/ 	.byte	0x00, 0xf0, 0x21, 0x00


	//----- nvinfo : EIATTR_MAXREG_COUNT
	.align		4
.L_2474:
        /*005c*/ 	.byte	0x03, 0x1b
        /*005e*/ 	.short	0x0040


	//----- nvinfo : EIATTR_NUM_BARRIERS
	.align		4
        /*0060*/ 	.byte	0x02, 0x4c
        /*0062*/ 	.byte	0x01
	.zero		1


	//----- nvinfo : EIATTR_MERCURY_ISA_VERSION
	.align		4
        /*0064*/ 	.byte	0x03, 0x5f
        /*0066*/ 	.short	0x0000


	//----- nvinfo : EIATTR_EXIT_INSTR_OFFSETS
	.align		4
        /*0068*/ 	.byte	0x04, 0x1c
        /*006a*/ 	.short	(.L_2476 - .L_2475)


	//   ....[0]....
.L_2475:
        /*006c*/ 	.word	0x000007d0


	//   ....[1]....
        /*0070*/ 	.word	0x00001900


	//----- nvinfo : EIATTR_MAX_THREADS
	.align		4
.L_2476:
        /*0074*/ 	.byte	0x04, 0x05
        /*0076*/ 	.short	(.L_2478 - .L_2477)
.L_2477:
        /*0078*/ 	.word	0x00000100
        /*007c*/ 	.word	0x00000001
        /*0080*/ 	.word	0x00000001


	//----- nvinfo : EIATTR_CRS_STACK_SIZE
	.align		4
.L_2478:
        /*0084*/ 	.byte	0x04, 0x1e
        /*0086*/ 	.short	(.L_2480 - .L_2479)
.L_2479:
        /*0088*/ 	.word	0x00000000
.L_2480:


//--------------------- .nv.info._ZN2at6native60_GLOBAL__N__fdc43544_27_DistributionRandomKernel_cu_f88cee4443distribution_elementwise_grid_stride_kernelImLi2EZZZNS0_9templates4cuda21random_from_to_kernelIPNS_17CUDAGeneratorImplEEEvRNS_18TensorIteratorBaseEmlT_ENKUlvE_clEvENKUlvE5_clEvEUlP24curandStatePhilox4_32_10E_ZNS1_27distribution_nullary_kernelIfm10ulonglong2S7_SF_ZZZS5_IS7_EvS9_mlSA_ENKSB_clEvENKSC_clEvEUlmE_EEvS9_T2_RKT3_T4_EUlimE0_EEvlNS_15PhiloxCudaStateET1_SJ_ --------------------------
	.section	.nv.info._ZN2at6native60_GLOBAL__N__fdc43544_27_DistributionRandomKernel_cu_f88cee4443distribution_elementwise_grid_stride_kernelImLi2EZZZNS0_9templates4cuda21random_from_to_kernelIPNS_17CUDAGeneratorImplEEEvRNS_18TensorIteratorBaseEmlT_ENKUlvE_clEvENKUlvE5_clEvEUlP24curandStatePhilox4_32_10E_ZNS1_27distribution_nullary_kernelIfm10ulonglong2S7_SF_ZZZS5_IS7_EvS9_mlSA_ENKSB_clEvENKSC_clEvEUlmE_EEvS9_T2_RKT3_T4_EUlimE0_EEvlNS_15PhiloxCudaStateET1_SJ_,"",@"SHT_CUDA_INFO"
	.sectionflags	@""
	.align	4


	//----- nvinfo : EIATTR_CUDA_API_VERSION
	.align		4
        /*0000*/ 	.byte	0x04, 0x37
        /*0002*/ 	.short	(.L_2482 - .L_2481)
.L_2481:
        /*0004*/ 	.word	0x00000082


	//----- nvinfo : EIATTR_SW2861232_WAR
	.align		4
.L_2482:
        /*0008*/ 	.byte	0x01, 0x35
	.zero		2


	//----- nvinfo : EIATTR_PARAM_CBANK
	.align		4
        /*000c*/ 	.byte	0x04, 0x0a
        /*000e*/ 	.short	(.L_2484 - .L_2483)
	.align		4
.L_2483:
        /*0010*/ 	.word	index@(.nv.constant0._ZN2at6native60_GLOBAL__N__fdc43544_27_DistributionRandomKernel_cu_f88cee4443distribution_elementwise_grid_stride_kernelImLi2EZZZNS0_9templates4cuda21random_from_to_kernelIPNS_17CUDAGeneratorImplEEEvRNS_18TensorIteratorBaseEmlT_ENKUlvE_clEvENKUlvE5_clEvEUlP24curandStatePhilox4_32_10E_ZNS1_27distribution_nullary_kernelIfm10ulonglong2S7_SF_ZZZS5_IS7_EvS9_mlSA_ENKSB_clEvENKSC_clEvEUlmE_EEvS9_T2_RKT3_T4_EUlimE0_EEvlNS_15PhiloxCudaStateET1_SJ_)
        /*0014*/ 	.short	0x0160
        /*0016*/ 	.short	0x01d8


	//----- nvinfo : EIATTR_CBANK_PARAM_SIZE
	.align		4
.L_2484:
        /*0018*/ 	.byte	0x03, 0x19
        /*001a*/ 	.short	0x01d8


	//----- nvinfo : EIATTR_KPARAM_INFO
	.align		4
        /*001c*/ 	.byte	0x04, 0x17
        /*001e*/ 	.short	(.L_2486 - .L_2485)
.L_2485:
        /*0020*/ 	.word	0x00000000
        /*0024*/ 	.short	0x0003
        /*0026*/ 	.short	0x0028
        /*0028*/ 	.byte	0x00, 0xf0, 0xc1, 0x06


	//----- nvinfo : EIATTR_KPARAM_INFO
	.align		4
.L_2486:
        /*002c*/ 	.byte	0x04, 0x17
        /*002e*/ 	.short	(.L_2488 - .L_2487)
.L_2487:
        /*0030*/ 	.word	0x00000000
        /*0034*/ 	.short	0x0002
        /*0036*/ 	.short	0x0020
        /*0038*/ 	.byte	0x00, 0xf0, 0x05, 0x00


	//----- nvinfo : EIATTR_KPARAM_INFO
	.align		4
.L_2488:
        /*003c*/ 	.byte	0x04, 0x17
        /*003e*/ 	.short	(.L_2490 - .L_2489)
.L_2489:
        /*0040*/ 	.word	0x00000000
        /*0044*/ 	.short	0x0001
        /*0046*/ 	.short	0x0008
        /*0048*/ 	.byte	0x00, 0xf0, 0x61, 0x00


	//----- nvinfo : EIATTR_KPARAM_INFO
	.align		4
.L_2490:
        /*004c*/ 	.byte	0x04, 0x17
        /*004e*/ 	.short	(.L_2492 - .L_2491)
.L_2491:
        /*0050*/ 	.word	0x00000000
        /*0054*/ 	.short	0x0000
        /*0056*/ 	.short	0x0000
        /*0058*/ 	.byte	0x00, 0xf0, 0x21, 0x00


	//----- nvinfo : EIATTR_MAXREG_COUNT
	.align		4
.L_2492:
        /*005c*/ 	.byte	0x03, 0x1b
        /*005e*/ 	.short	0x0040


	//----- nvinfo : EIATTR_NUM_BARRIERS
	.align		4
        /*0060*/ 	.byte	0x02, 0x4c
        /*0062*/ 	.byte	0x01
	.zero		1


	//----- nvinfo : EIATTR_MERCURY_ISA_VERSION
	.align		4
        /*0064*/ 	.byte	0x03, 0x5f
        /*0066*/ 	.short	0x0000


	//----- nvinfo : EIATTR_EXIT_INSTR_OFFSETS
	.align		4
        /*0068*/ 	.byte	0x04, 0x1c
        /*006a*/ 	.short	(.L_2494 - .L_2493)


	//   ....[0]....
.L_2493:
        /*006c*/ 	.word	0x00000810


	//   ....[1]....
        /*0070*/ 	.word	0x00002e90


	//----- nvinfo : EIATTR_MAX_THREADS
	.align		4
.L_2494:
        /*0074*/ 	.byte	0x04, 0x05
        /*0076*/ 	.short	(.L_2496 - .L_2495)
.L_2495:
        /*0078*/ 	.word	0x00000100
        /*007c*/ 	.word	0x00000001
        /*0080*/ 	.word	0x00000001


	//----- nvinfo : EIATTR_CRS_STACK_SIZE
	.align		4
.L_2496:
        /*0084*/ 	.byte	0x04, 0x1e
        /*0086*/ 	.short	(.L_2498 - .L_2497)
.L_2497:
        /*0088*/ 	.word	0x00000000
.L_2498:


//--------------------- .nv.info._ZN2at6native60_GLOBAL__N__fdc43544_27_DistributionRandomKernel_cu_f88cee4443distribution_elementwise_grid_stride_kernelImLi2EZZZNS0_9templates4cuda21random_from_to_kernelIPNS_17CUDAGeneratorImplEEEvRNS_18TensorIteratorBaseEmlT_ENKUlvE_clEvENKUlvE5_clEvEUlP24curandStatePhilox4_32_10E_ZNS1_27distribution_nullary_kernelIfm10ulonglong2S7_SF_ZZZS5_IS7_EvS9_mlSA_ENKSB_clEvENKSC_clEvEUlmE_EEvS9_T2_RKT3_T4_EUlimE_EEvlNS_15PhiloxCudaStateET1_SJ_ --------------------------
	.section	.nv.info._ZN2at6native60_GLOBAL__N__fdc43544_27_DistributionRandomKernel_cu_f88cee4443distribution_elementwise_grid_stride_kernelImLi2EZZZNS0_9templates4cuda21random_from_to_kernelIPNS_17CUDAGeneratorImplEEEvRNS_18TensorIteratorBaseEmlT_ENKUlvE_clEvENKUlvE5_clEvEUlP24curandStatePhilox4_32_10E_ZNS1_27distribution_nullary_kernelIfm10ulonglong2S7_SF_ZZZS5_IS7_EvS9_mlSA_ENKSB_clEvENKSC_clEvEUlmE_EEvS9_T2_RKT3_T4_EUlimE_EEvlNS_15PhiloxCudaStateET1_SJ_,"",@"SHT_CUDA_INFO"
	.sectionflags	@""
	.align	4


	//----- nvinfo : EIATTR_CUDA_API_VERSION
	.align		4
        /*0000*/ 	.byte	0x04, 0x37
        /*0002*/ 	.short	(.L_2500 - .L_2499)
.L_2499:
        /*0004*/ 	.word	0x00000082


	//----- nvinfo : EIATTR_SW2861232_WAR
	.align		4
.L_2500:
        /*0008*/ 	.byte	0x01, 0x35
	.zero		2


	//----- nvinfo : EIATTR_PARAM_CBANK
	.align		4
        /*000c*/ 	.byte	0x04, 0x0a
        /*000e*/ 	.short	(.L_2502 - .L_2501)
	.align		4
.L_2501:
        /*0010*/ 	.word	index@(.nv.constant0._ZN2at6native60_GLOBAL__N__fdc43544_27_DistributionRandomKernel_cu_f88cee4443distribution_elementwise_grid_stride_kernelImLi2EZZZNS0_9templates4cuda21random_from_to_kernelIPNS_17CUDAGeneratorImplEEEvRNS_18TensorIteratorBaseEmlT_ENKUlvE_clEvENKUlvE5_clEvEUlP24curandStatePhilox4_32_10E_ZNS1_27distribution_nullary_kernelIfm10ulonglong2S7_SF_ZZZS5_IS7_EvS9_mlSA_ENKSB_clEvENKSC_clEvEUlmE_EEvS9_T2_RKT3_T4_EUlimE_EEvlNS_15PhiloxCudaStateET1_SJ_)
        /*0014*/ 	.short	0x0160
        /*0016*/ 	.short	0x0048


	//----- nvinfo : EIATTR_CBANK_PARAM_SIZE
	.align		4
.L_2502:
        /*0018*/ 	.byte	0x03, 0x19
        /*001a*/ 	.short	0x0048


	//----- nvinfo : EIATTR_KPARAM_INFO
	.align		4
        /*001c*/ 	.byte	0x04, 0x17
        /*001e*/ 	.short	(.L_2504 - .L_2503)
.L_2503:
        /*0020*/ 	.word	0x00000000
        /*0024*/ 	.short	0x0003
        /*0026*/ 	.short	0x0028
        /*0028*/ 	.byte	0x00, 0xf0, 0x81, 0x00


	//----- nvinfo : EIATTR_KPARAM_INFO
	.align		4
.L_2504:
        /*002c*/ 	.byte	0x04, 0x17
        /*002e*/ 	.short	(.L_2506 - .L_2505)
.L_2505:
        /*0030*/ 	.word	0x00000000
        /*0034*/ 	.short	0x0002
        /*0036*/ 	.short	0x0020
        /*0038*/ 	.byte	0x00, 0xf0, 0x05, 0x00


	//----- nvinfo : EIATTR_KPARAM_INFO
	.align		4
.L_2506:
        /*003c*/ 	.byte	0x04, 0x17
        /*003e*/ 	.short	(.L_2508 - .L_2507)
.L_2507:
        /*0040*/ 	.word	0x00000000
        /*0044*/ 	.short	0x0001
        /*0046*/ 	.short	0x0008
        /*0048*/ 	.byte	0x00, 0xf0, 0x61, 0x00


	//----- nvinfo : EIATTR_KPARAM_INFO
	.align		4
.L_2508:
        /*004c*/ 	.byte	0x04, 0x17
        /*004e*/ 	.short	(.L_2510 - .L_2509)
.L_2509:
        /*0050*/ 	.word	0x00000000
        /*0054*/ 	.short	0x0000
        /*0056*/ 	.short	0x0000
        /*0058*/ 	.byte	0x00, 0xf0, 0x21, 0x00


	//----- nvinfo : EIATTR_MAXREG_COUNT
	.align		4
.L_2510:
        /*005c*/ 	.byte	0x03, 0x1b
        /*005e*/ 	.short	0x0040


	//----- nvinfo : EIATTR_NUM_BARRIERS
	.align		4
        /*0060*/ 	.byte	0x02, 0x4c
        /*0062*/ 	.byte	0x01
	.zero		1


	//----- nvinfo : EIATTR_MERCURY_ISA_VERSION
	.align		4
        /*0064*/ 	.byte	0x03, 0x5f
        /*0066*/ 	.short	0x0000


	//----- nvinfo : EIATTR_EXIT_INSTR_OFFSETS
	.align		4
        /*0068*/ 	.byte	0x04, 0x1c
        /*006a*/ 	.short	(.L_2512 - .L_2511)


	//   ....[0]....
.L_2511:
        /*006c*/ 	.word	0x000007d0


	//   ....[1]....
        /*0070*/ 	.word	0x000013d0


	//----- nvinfo : EIATTR_MAX_THREADS
	.align		4
.L_2512:
        /*0074*/ 	.byte	0x04, 0x05
        /*0076*/ 	.short	(.L_2514 - .L_2513)
.L_2513:
        /*0078*/ 	.word	0x00000100
        /*007c*/ 	.word	0x00000001
        /*0080*/ 	.word	0x00000001


	//----- nvinfo : EIATTR_CRS_STACK_SIZE
	.align		4
.L_2514:
        /*0084*/ 	.byte	0x04, 0x1e
        /*0086*/ 	.short	(.L_2516 - .L_2515)
.L_2515:
        /*0088*/ 	.word	0x00000000
.L_2516:


//--------------------- .nv.info._ZN2at6native60_GLOBAL__N__fdc43544_27_DistributionRandomKernel_cu_f88cee4443distribution_elementwise_grid_stride_kernelIjLi4EZZZNS0_9templates4cuda21random_from_to_kernelIPNS_17CUDAGeneratorImplEEEvRNS_18TensorIteratorBaseEmlT_ENKUlvE_clEvENKUlvE4_clEvEUlP24curandStatePhilox4_32_10E0_ZNS1_27distribution_nullary_kernelIdj5uint4S7_SF_ZZZS5_IS7_EvS9_mlSA_ENKSB_clEvENKSC_clEvEUljE_EEvS9_T2_RKT3_T4_EUlijE0_EEvlNS_15PhiloxCudaStateET1_SJ_ --------------------------
	.section	.nv.info._ZN2at6native60_GLOBAL__N__fdc43544_27_DistributionRandomKernel_cu_f88cee4443distribution_elementwise_grid_stride_kernelIjLi4EZZZNS0_9templates4cuda21random_from_to_kernelIPNS_17CUDAGeneratorImplEEEvRNS_18TensorIteratorBaseEmlT_ENKUlvE_clEvENKUlvE4_clEvEUlP24curandStatePhilox4_32_10E0_ZNS1_27distribution_nullary_kernelIdj5uint4S7_SF_ZZZS5_IS7_EvS9_mlSA_ENKSB_clEvENKSC_clEvEUljE_EEvS9_T2_RKT3_T4_EUlijE0_EEvlNS_15PhiloxCudaStateET1_SJ_,"",@"SHT_CUDA_INFO"
	.sectionflags	@""
	.align	4


	//----- nvinfo : EIATTR_CUDA_API_VERSION
	.align		4
        /*0000*/ 	.byte	0x04, 0x37
        /*0002*/ 	.short	(.L_2518 - .L_2517)
.L_2517:
        /*0004*/ 	.word	0x00000082


	//----- nvinfo : EIATTR_SW2861232_WAR
	.align		4
.L_2518:
        /*0008*/ 	.byte	0x01, 0x35
	.zero		2


	//----- nvinfo : EIATTR_PARAM_CBANK
	.align		4
        /*000c*/ 	.byte	0x04, 0x0a
        /*000e*/ 	.short	(.L_2520 - .L_2519)
	.align		4
.L_2519:
        /*0010*/ 	.word	index@(.nv.constant0._ZN2at6native60_GLOBAL__N__fdc43544_27_DistributionRandomKernel_cu_f88cee4443distribution_elementwise_grid_stride_kernelIjLi4EZZZNS0_9templates4cuda21random_from_to_kernelIPNS_17CUDAGeneratorImplEEEvRNS_18TensorIteratorBaseEmlT_ENKUlvE_clEvENKUlvE4_clEvEUlP24curandStatePhilox4_32_10E0_ZNS1_27distribution_nullary_kernelIdj5uint4S7_SF_ZZZS5_IS7_EvS9_mlSA_ENKSB_clEvENKSC_clEvEUljE_EEvS9_T2_RKT3_T4_EUlijE0_EEvlNS_15PhiloxCudaStateET1_SJ_)
        /*0014*/ 	.short	0x0160
        /*0016*/ 	.short	0x01d8


	//----- nvinfo : EIATTR_CBANK_PARAM_SIZE
	.align		4
.L_2520:
        /*0018*/ 	.byte	0x03, 0x19
        /*001a*/ 	.short	0x01d8


	//----- nvinfo : EIATTR_KPARAM_INFO
	.align		4
        /*001c*/ 	.byte	0x04, 0x17
        /*001e*/ 	.short	(.L_2522 - .L_2521)
.L_2521:
        /*0020*/ 	.word	0x00000000
        /*0024*/ 	.short	0x0003
        /*0026*/ 	.short	0x0028
        /*0028*/ 	.byte	0x00, 0xf0, 0xc1, 0x06


	//----- nvinfo : EIATTR_KPARAM_INFO
	.align		4
.L_2522:
        /*002c*/ 	.byte	0x04, 0x17
        /*002e*/ 	.short	(.L_2524 - .L_2523)
.L_2523:
        /*0030*/ 	.word	0x00000000
        /*0034*/ 	.short	0x0002
        /*0036*/ 	.short	0x0020
        /*0038*/ 	.byte	0x00, 0xf0, 0x05, 0x00


	//----- nvinfo : EIATTR_KPARAM_INFO
	.align		4
.L_2524:
        /*003c*/ 	.byte	0x04, 0x17
        /*003e*/ 	.short	(.L_2526 - .L_2525)
.L_2525:
        /*0040*/ 	.word	0x00000000
        /*0044*/ 	.short	0x0001
        /*0046*/ 	.short	0x0008
        /*0048*/ 	.byte	0x00, 0xf0, 0x61, 0x00


	//----- nvinfo : EIATTR_KPARAM_INFO
	.align		4
.L_2526:
        /*004c*/ 	.byte	0x04, 0x17
        /*004e*/ 	.short	(.L_2528 - .L_2527)
.L_2527:
        /*0050*/ 	.word	0x00000000
        /*0054*/ 	.short	0x0000
        /*0056*/ 	.short	0x0000
        /*0058*/ 	.byte	0x00, 0xf0, 0x21, 0x00


	//----- nvinfo : EIATTR_MAXREG_COUNT
	.align		4
.L_2528:
        /*005c*/ 	.byte	0x03, 0x1b
        /*005e*/ 	.short	0x0040


	//----- nvinfo : EIATTR_NUM_BARRIERS
	.align		4
        /*0060*/ 	.byte	0x02, 0x4c
        /*0062*/ 	.byte	0x01
	.zero		1


	//----- nvinfo : EIATTR_MERCURY_ISA_VERSION
	.align		4
        /*0064*/ 	.byte	0x03, 0x5f
        /*0066*/ 	.short	0x0000


	//----- nvinfo : EIATTR_EXIT_INSTR_OFFSETS
	.align		4
        /*0068*/ 	.byte	0x04, 0x1c
        /*006a*/ 	.short	(.L_2530 - .L_2529)


	//   ....[0]....
.L_2529:
        /*006c*/ 	.word	0x00000810


	//   ....[1]....
        /*0070*/ 	.word	0x000050f0


	//----- nvinfo : EIATTR_MAX_THREADS
	.align		4
.L_2530:
        /*0074*/ 	.byte	0x04, 0x05
        /*0076*/ 	.short	(.L_2532 - .L_2531)
.L_2531:
        /*0078*/ 	.word	0x00000100
        /*007c*/ 	.word	0x00000001
        /*0080*/ 	.word	0x00000001


	//----- nvinfo : EIATTR_CRS_STACK_SIZE
	.align		4
.L_2532:
        /*0084*/ 	.byte	0x04, 0x1e
        /*0086*/ 	.short	(.L_2534 - .L_2533)
.L_2533:
        /*0088*/ 	.word	0x00000000
.L_2534:


//--------------------- .nv.info._ZN2at6native60_GLOBAL__N__fdc43544_27_DistributionRandomKernel_cu_f88cee4443distribution_elementwise_grid_stride_kernelIjLi4EZZZNS0_9templates4cuda21random_from_to_kernelIPNS_17CUDAGeneratorImplEEEvRNS_18TensorIteratorBaseEmlT_ENKUlvE_clEvENKUlvE4_clEvEUlP24curandStatePhilox4_32_10E0_ZNS1_27distribution_nullary_kernelIdj5uint4S7_SF_ZZZS5_IS7_EvS9_mlSA_ENKSB_clEvENKSC_clEvEUljE_EEvS9_T2_RKT3_T4_EUlijE_EEvlNS_15PhiloxCudaStateET1_SJ_ --------------------------
	.section	.nv.info._ZN2at6native60_GLOBAL__N__fdc43544_27_DistributionRandomKernel_cu_f88cee4443distribution_elementwise_grid_stride_kernelIjLi4EZZZNS0_9templates4cuda21random_from_to_kernelIPNS_17CUDAGeneratorImplEEEvRNS_18TensorIteratorBaseEmlT_ENKUlvE_clEvENKUlvE4_clEvEUlP24curandStatePhilox4_32_10E0_ZNS1_27distribution_nullary_kernelIdj5uint4S7_SF_ZZZS5_IS7_EvS9_mlSA_ENKSB_clEvENKSC_clEvEUljE_EEvS9_T2_RKT3_T4_EUlijE_EEvlNS_15PhiloxCudaStateET1_SJ_,"",@"SHT_CUDA_INFO"
	.sectionflags	@""
	.align	4


	//----- nvinfo : EIATTR_CUDA_API_VERSION
	.align		4
        /*0000*/ 	.byte	0x04, 0x37
        /*0002*/ 	.short	(.L_2536 - .L_2535)
.L_2535:
        /*0004*/ 	.word	0x00000082


	//----- nvinfo : EIATTR_SW2861232_WAR
	.align		4
.L_2536:
        /*0008*/ 	.byte	0x01, 0x35
	.zero		2


	//----- nvinfo : EIATTR_PARAM_CBANK
	.align		4
        /*000c*/ 	.byte	0x04, 0x0a
        /*000e*/ 	.short	(.L_2538 - .L_2537)
	.align		4
.L_2537:
        /*0010*/ 	.word	index@(.nv.constant0._ZN2at6native60_GLOBAL__N__fdc43544_27_DistributionRandomKernel_cu_f88cee4443distribution_elementwise_grid_stride_kernelIjLi4EZZZNS0_9templates4cuda21random_from_to_kernelIPNS_17CUDAGeneratorImplEEEvRNS_18TensorIteratorBaseEmlT_ENKUlvE_clEvENKUlvE4_clEvEUlP24curandStatePhilox4_32_10E0_ZNS1_27distribution_nullary_kernelIdj5uint4S7_SF_ZZZS5_IS7_EvS9_mlSA_ENKSB_clEvENKSC_clEvEUljE_EEvS9_T2_RKT3_T4_EUlijE_EEvlNS_15PhiloxCudaStateET1_SJ_)
        /*0014*/ 	.short	0x0160
        /*0016*/ 	.short	0x0048


	//----- nvinfo : EIATTR_CBANK_PARAM_SIZE
	.align		4
.L_2538:
        /*0018*/ 	.byte	0x03, 0x19
        /*001a*/ 	.short	0x0048


	//----- nvinfo : EIATTR_KPARAM_INFO
	.align		4
        /*001c*/ 	.byte	0x04, 0x17
        /*001e*/ 	.short	(.L_2540 - .L_2539)
.L_2539:
        /*0020*/ 	.word	0x00000000
        /*0024*/ 	.short	0x0003
        /*0026*/ 	.short	0x0028
        /*0028*/ 	.byte	0x00, 0xf0, 0x81, 0x00


	//----- nvinfo : EIATTR_KPARAM_INFO
	.align		4
.L_2540:
        /*002c*/ 	.byte	0x04, 0x17
        /*002e*/ 	.short	(.L_2542 - .L_2541)
.L_2541:
        /*0030*/ 	.word	0x00000000
        /*0034*/ 	.short	0x0002
        /*0036*/ 	.short	0x0020
        /*0038*/ 	.byte	0x00, 0xf0, 0x05, 0x00


	//----- nvinfo : EIATTR_KPARAM_INFO
	.align		4
.L_2542:
        /*003c*/ 	.byte	0x04, 0x17
        /*003e*/ 	.short	(.L_2544 - .L_2543)
.L_2543:
        /*0040*/ 	.word	0x00000000
        /*0044*/ 	.short	0x0001
        /*0046*/ 	.short	0x0008
        /*0048*/ 	.byte	0x00, 0xf0, 0x61, 0x00


	//----- nvinfo : EIATTR_KPARAM_INFO
	.align		4
.L_2544:
        /*004c*/ 	.byte	0x04, 0x17
        /*004e*/ 	.short	(.L_2546 - .L_2545)
.L_2545:
        /*0050*/ 	.word	0x00000000
        /*0054*/ 	.short	0x0000
        /*0056*/ 	.short	0x0000
        /*0058*/ 	.byte	0x00, 0xf0, 0x21, 0x00


	//----- nvinfo : EIATTR_MAXREG_COUNT
	.align		4
.L_2546:
        /*005c*/ 	.byte	0x03, 0x1b
        /*005e*/ 	.short	0x0040


	//----- nvinfo : EIATTR_NUM_BARRIERS
	.align		4
        /*0060*/ 	.byte	0x02, 0x4c
        /*0062*/ 	.byte	0x01
	.zero		1


	//----- nvinfo : EIATTR_MERCURY_ISA_VERSION
	.align		4
        /*0064*/ 	.byte	0x03, 0x5f
        /*0066*/ 	.short	0x0000


	//----- nvinfo : EIATTR_EXIT_INSTR_OFFSETS
	.align		4
        /*0068*/ 	.byte	0x04, 0x1c
        /*006a*/ 	.short	(.L_2548 - .L_2547)


	//   ....[0]....
.L_2547:
        /*006c*/ 	.word	0x000007d0


	//   ....[1]....
        /*0070*/ 	.word	0x00001900


	//----- nvinfo : EIATTR_MAX_THREADS
	.align		4
.L_2548:
        /*0074*/ 	.byte	0x04, 0x05
        /*0076*/ 	.short	(.L_2550 - .L_2549)
.L_2549:
        /*0078*/ 	.word	0x00000100
        /*007c*/ 	.word	0x00000001
        /*0080*/ 	.word	0x00000001


	//----- nvinfo : EIATTR_CRS_STACK_SIZE
	.align		4
.L_2550:
        /*0084*/ 	.byte	0x04, 0x1e
        /*0086*/ 	.short	(.L_2552 - .L_2551)
.L_2551:
        /*0088*/ 	.word	0x00000000
.L_2552:


//--------------------- .nv.info._ZN2at6native60_GLOBAL__N__fdc43544_27_DistributionRandomKernel_cu_f88cee4443distribution_elementwise_grid_stride_kernelImLi2EZZZNS0_9templates4cuda21random_from_to_kernelIPNS_17CUDAGeneratorImplEEEvRNS_18TensorIteratorBaseEmlT_ENKUlvE_clEvENKUlvE4_clEvEUlP24curandStatePhilox4_32_10E_ZNS1_27distribution_nullary_kernelIdm10ulonglong2S7_SF_ZZZS5_IS7_EvS9_mlSA_ENKSB_clEvENKSC_clEvEUlmE_EEvS9_T2_RKT3_T4_EUlimE0_EEvlNS_15PhiloxCudaStateET1_SJ_ --------------------------
	.section	.nv.info._ZN2at6native60_GLOBAL__N__fdc43544_27_DistributionRandomKernel_cu_f88cee4443distribution_elementwise_grid_stride_kernelImLi2EZZZNS0_9templates4cuda21random_from_to_kernelIPNS_17CUDAGeneratorImplEEEvRNS_18TensorIteratorBaseEmlT_ENKUlvE_clEvENKUlvE4_clEvEUlP24curandStatePhilox4_32_10E_ZNS1_27distribution_nullary_kernelIdm10ulonglong2S7_SF_ZZZS5_IS7_EvS9_mlSA_ENKSB_clEvENKSC_clEvEUlmE_EEvS9_T2_RKT3_T4_EUlimE0_EEvlNS_15PhiloxCudaStateET1_SJ_,"",@"SHT_CUDA_INFO"
	.sectionflags	@""
	.align	4


	//----- nvinfo : EIATTR_CUDA_API_VERSION
	.align		4
        /*0000*/ 	.byte	0x04, 0x37
        /*0002*/ 	.short	(.L_2554 - .L_2553)
.L_2553:
        /*0004*/ 	.word	0x00000082


	//----- nvinfo : EIATTR_SW2861232_WAR
	.align		4
.L_2554:
        /*0008*/ 	.byte	0x01, 0x35
	.zero		2


	//----- nvinfo : EIATTR_PARAM_CBANK
	.align		4
        /*000c*/ 	.byte	0x04, 0x0a
        /*000e*/ 	.short	(.L_2556 - .L_2555)
	.align		4
.L_2555:
        /*0010*/ 	.word	index@(.nv.constant0._ZN2at6native60_GLOBAL__N__fdc43544_27_DistributionRandomKernel_cu_f88cee4443distribution_elementwise_grid_stride_kernelImLi2EZZZNS0_9templates4cuda21random_from_to_kernelIPNS_17CUDAGeneratorImplEEEvRNS_18TensorIteratorBaseEmlT_ENKUlvE_clEvENKUlvE4_clEvEUlP24curandStatePhilox4_32_10E_ZNS1_27distribution_nullary_kernelIdm10ulonglong2S7_SF_ZZZS5_IS7_EvS9_mlSA_ENKSB_clEvENKSC_clEvEUlmE_EEvS9_T2_RKT3_T4_EUlimE0_EEvlNS_15PhiloxCudaStateET1_SJ_)
        /*0014*/ 	.short	0x0160
        /*0016*/ 	.short	0x01d8


	//----- nvinfo : EIATTR_CBANK_PARAM_SIZE
	.align		4
.L_2556:
        /*0018*/ 	.byte	0x03, 0x19
        /*001a*/ 	.short	0x01d8


	//----- nvinfo : EIATTR_KPARAM_INFO
	.align		4
        /*001c*/ 	.byte	0x04, 0x17
        /*001e*/ 	.short	(.L_2558 - .L_2557)
.L_2557:
        /*0020*/ 	.word	0x00000000
        /*0024*/ 	.short	0x0003
        /*0026*/ 	.short	0x0028
        /*0028*/ 	.byte	0x00, 0xf0, 0xc1, 0x06


	//----- nvinfo : EIATTR_KPARAM_INFO
	.align		4
.L_2558:
        /*002c*/ 	.byte	0x04, 0x17
        /*002e*/ 	.short	(.L_2560 - .L_2559)
.L_2559:
        /*0030*/ 	.word	0x00000000
        /*0034*/ 	.short	0x0002
        /*0036*/ 	.short	0x0020
        /*0038*/ 	.byte	0x00, 0xf0, 0x05, 0x00


	//----- nvinfo : EIATTR_KPARAM_INFO
	.align		4
.L_2560:
        /*003c*/ 	.byte	0x04, 0x17
        /*003e*/ 	.short	(.L_2562 - .L_2561)
.L_2561:
        /*0040*/ 	.word	0x00000000
        /*0044*/ 	.short	0x0001
        /*0046*/ 	.short	0x0008
        /*0048*/ 	.byte	0x00, 0xf0, 0x61, 0x00


	//----- nvinfo : EIATTR_KPARAM_INFO
	.align		4
.L_2562:
        /*004c*/ 	.byte	0x04, 0x17
        /*004e*/ 	.short	(.L_2564 - .L_2563)
.L_2563:
        /*0050*/ 	.word	0x00000000
        /*0054*/ 	.short	0x0000
        /*0056*/ 	.short	0x0000
        /*0058*/ 	.byte	0x00, 0xf0, 0x21, 0x00


	//----- nvinfo : EIATTR_MAXREG_COUNT
	.align		4
.L_2564:
        /*005c*/ 	.byte	0x03, 0x1b
        /*005e*/ 	.short	0x0040


	//----- nvinfo : EIATTR_NUM_BARRIERS
	.align		4
        /*0060*/ 	.byte	0x02, 0x4c
        /*0062*/ 	.byte	0x01
	.zero		1


	//----- nvinfo : EIATTR_MERCURY_ISA_VERSION
	.align		4
        /*0064*/ 	.byte	0x03, 0x5f
        /*0066*/ 	.short	0x0000


	//----- nvinfo : EIATTR_EXIT_INSTR_OFFSETS
	.align		4
        /*0068*/ 	.byte	0x04, 0x1c
        /*006a*/ 	.short	(.L_2566 - .L_2565)


	//   ....[0]....
.L_2565:
        /*006c*/ 	.word	0x00000810


	//   ....[1]....
        /*0070*/ 	.word	0x00002e90


	//----- nvinfo : EIATTR_MAX_THREADS
	.align		4
.L_2566:
        /*0074*/ 	.byte	0x04, 0x05
        /*0076*/ 	.short	(.L_2568 - .L_2567)
.L_2567:
        /*0078*/ 	.word	0x00000100
        /*007c*/ 	.word	0x00000001
        /*0080*/ 	.word	0x00000001


	//----- nvinfo : EIATTR_CRS_STACK_SIZE
	.align		4
.L_2568:
        /*0084*/ 	.byte	0x04, 0x1e
        /*0086*/ 	.short	(.L_2570 - .L_2569)
.L_2569:
        /*0088*/ 	.word	0x00000000
.L_2570:


//--------------------- .nv.info._ZN2at6native60_GLOBAL__N__fdc43544_27_DistributionRandomKernel_cu_f88cee4443distribution_elementwise_grid_stride_kernelImLi2EZZZNS0_9templates4cuda21random_from_to_kernelIPNS_17CUDAGeneratorImplEEEvRNS_18TensorIteratorBaseEmlT_ENKUlvE_clEvENKUlvE4_clEvEUlP24curandStatePhilox4_32_10E_ZNS1_27distribution_nullary_kernelIdm10ulonglong2S7_SF_ZZZS5_IS7_EvS9_mlSA_ENKSB_clEvENKSC_clEvEUlmE_EEvS9_T2_RKT3_T4_EUlimE_EEvlNS_15PhiloxCudaStateET1_SJ_ --------------------------
	.section	.nv.info._ZN2at6native60_GLOBAL__N__fdc43544_27_DistributionRandomKernel_cu_f88cee4443distribution_elementwise_grid_stride_kernelImLi2EZZZNS0_9templates4cuda21random_from_to_kernelIPNS_17CUDAGeneratorImplEEEvRNS_18TensorIteratorBaseEmlT_ENKUlvE_clEvENKUlvE4_clEvEUlP24curandStatePhilox4_32_10E_ZNS1_27distribution_nullary_kernelIdm10ulonglong2S7_SF_ZZZS5_IS7_EvS9_mlSA_ENKSB_clEvENKSC_clEvEUlmE_EEvS9_T2_RKT3_T4_EUlimE_EEvlNS_15PhiloxCudaStateET1_SJ_,"",@"SHT_CUDA_INFO"
	.sectionflags	@""
	.align	4


	//----- nvinfo : EIATTR_CUDA_API_VERSION
	.align		4
        /*0000*/ 	.byte	0x04, 0x37
        /*0002*/ 	.short	(.L_2572 - .L_2571)
.L_2571:
        /*0004*/ 	.word	0x00000082


	//----- nvinfo : EIATTR_SW2861232_WAR
	.align		4
.L_2572:
        /*0008*/ 	.byte	0x01, 0x35
	.zero		2


	//----- nvinfo : EIATTR_PARAM_CBANK
	.align		4
        /*000c*/ 	.byte	0x04, 0x0a
        /*000e*/ 	.short	(.L_2574 - .L_2573)
	.align		4
.L_2573:
        /*0010*/ 	.word	index@(.nv.constant0._ZN2at6native60_GLOBAL__N__fdc43544_27_DistributionRandomKernel_cu_f88cee4443distribution_elementwise_grid_stride_kernelImLi2EZZZNS0_9templates4cuda21random_from_to_kernelIPNS_17CUDAGeneratorImplEEEvRNS_18TensorIteratorBaseEmlT_ENKUlvE_clEvENKUlvE4_clEvEUlP24curandStatePhilox4_32_10E_ZNS1_27distribution_nullary_kernelIdm10ulonglong2S7_SF_ZZZS5_IS7_EvS9_mlSA_ENKSB_clEvENKSC_clEvEUlmE_EEvS9_T2_RKT3_T4_EUlimE_EEvlNS_15PhiloxCudaStateET1_SJ_)
        /*0014*/ 	.short	0x0160
        /*0016*/ 	.short	0x0048


	//----- nvinfo : EIATTR_CBANK_PARAM_SIZE
	.align		4
.L_2574:
        /*0018*/ 	.byte	0x03, 0x19
        /*001a*/ 	.short	0x0048


	//----- nvinfo : EIATTR_KPARAM_INFO
	.align		4
        /*001c*/ 	.byte	0x04, 0x17
        /*001e*/ 	.short	(.L_2576 - .L_2575)
.L_2575:
        /*0020*/ 	.word	0x00000000
        /*0024*/ 	.short	0x0003
        /*0026*/ 	.short	0x0028
        /*0028*/ 	.byte	0x00, 0xf0, 0x81, 0x00


	//----- nvinfo : EIATTR_KPARAM_INFO
	.align		4
.L_2576:
        /*002c*/ 	.byte	0x04, 0x17
        /*002e*/ 	.short	(.L_2578 - .L_2577)
.L_2577:
        /*0030*/ 	.word	0x00000000
        /*0034*/ 	.short	0x0002
        /*0036*/ 	.short	0x0020
        /*0038*/ 	.byte	0x00, 0xf0, 0x05, 0x00


	//----- nvinfo : EIATTR_KPARAM_INFO
	.align		4
.L_2578:
        /*003c*/ 	.byte	0x04, 0x17
        /*003e*/ 	.short	(.L_2580 - .L_2579)
.L_2579:
        /*0040*/ 	.word	0x00000000
        /*0044*/ 	.short	0x0001
        /*0046*/ 	.short	0x0008
        /*0048*/ 	.byte	0x00, 0xf0, 0x61, 0x00


	//----- nvinfo : EIATTR_KPARAM_INFO
	.align		4
.L_2580:
        /*004c*/ 	.byte	0x04, 0x17
        /*004e*/ 	.short	(.L_2582 - .L_2581)
.L_2581:
        /*0050*/ 	.word	0x00000000
        /*0054*/ 	.short	0x0000
        /*0056*/ 	.short	0x0000
        /*0058*/ 	.byte	0x00, 0xf0, 0x21, 0x00


	//----- nvinfo : EIATTR_MAXREG_COUNT
	.align		4
.L_2582:
        /*005c*/ 	.byte	0x03, 0x1b
        /*005e*/ 	.short	0x0040


	//----- nvinfo : EIATTR_NUM_BARRIERS
	.align		4
        /*0060*/ 	.byte	0x02, 0x4c
        /*0062*/ 	.byte	0x01
	.zero		1


	//----- nvinfo : EIATTR_MERCURY_ISA_VERSION
	.align		4
        /*0064*/ 	.byte	0x03, 0x5f
        /*0066*/ 	.short	0x0000


	//----- nvinfo : EIATTR_EXIT_INSTR_OFFSETS
	.align		4
        /*0068*/ 	.byte	0x04, 0x1c
        /*006a*/ 	.short	(.L_2584 - .L_2583)


	//   ....[0]....
.L_2583:
        /*006c*/ 	.word	0x000007d0


	//   ....[1]....
        /*0070*/ 	.word	0x000013d0


	//----- nvinfo : EIATTR_MAX_THREADS
	.align		4
.L_2584:
        /*0074*/ 	.byte	0x04, 0x05
        /*0076*/ 	.short	(.L_2586 - .L_2585)
.L_2585:
        /*0078*/ 	.word	0x00000100
        /*007c*/ 	.word	0x00000001
        /*0080*/ 	.word	0x00000001


	//----- nvinfo : EIATTR_CRS_STACK_SIZE
	.align		4
.L_2586:
        /*0084*/ 	.byte	0x04, 0x1e
        /*0086*/ 	.short	(.L_2588 - .L_2587)
.L_2587:
        /*0088*/ 	.word	0x00000000
.L_2588:


//--------------------- .nv.info._ZN2at6native60_GLOBAL__N__fdc43544_27_DistributionRandomKernel_cu_f88cee4443distribution_elementwise_grid_stride_kernelIjLi4EZZZNS0_9templates4cuda21random_from_to_kernelIPNS_17CUDAGeneratorImplEEEvRNS_18TensorIteratorBaseEmlT_ENKUlvE_clEvENKUlvE3_clEvEUlP24curandStatePhilox4_32_10E0_ZNS1_27distribution_nullary_kernelIsj5uint4S7_SF_ZZZS5_IS7_EvS9_mlSA_ENKSB_clEvENKSC_clEvEUljE_EEvS9_T2_RKT3_T4_EUlijE0_EEvlNS_15PhiloxCudaStateET1_SJ_ --------------------------
	.section	.nv.info._ZN2at6native60_GLOBAL__N__fdc43544_27_DistributionRandomKernel_cu_f88cee4443distribution_elementwise_grid_stride_kernelIjLi4EZZZNS0_9templates4cuda21random_from_to_kernelIPNS_17CUDAGeneratorImplEEEvRNS_18TensorIteratorBaseEmlT_ENKUlvE_clEvENKUlvE3_clEvEUlP24curandStatePhilox4_32_10E0_ZNS1_27distribution_nullary_kernelIsj5uint4S7_SF_ZZZS5_IS7_EvS9_mlSA_ENKSB_clEvENKSC_clEvEUljE_EEvS9_T2_RKT3_T4_EUlijE0_EEvlNS_15PhiloxCudaStateET1_SJ_,"",@"SHT_CUDA_INFO"
	.sectionflags	@""
	.align	4


	//----- nvinfo : EIATTR_CUDA_API_VERSION
	.align		4
        /*0000*/ 	.byte	0x04, 0x37
        /*0002*/ 	.short	(.L_2590 - .L_2589)
.L_2589:
        /*0004*/ 	.word	0x00000082


	//----- nvinfo : EIATTR_SW2861232_WAR
	.align		4
.L_2590:
        /*0008*/ 	.byte	0x01, 0x35
	.zero		2


	//----- nvinfo : EIATTR_PARAM_CBANK
	.align		4
        /*000c*/ 	.byte	0x04, 0x0a
        /*000e*/ 	.short	(.L_2592 - .L_2591)
	.align		4
.L_2591:
        /*0010*/ 	.word	index@(.nv.constant0._ZN2at6native60_GLOBAL__N__fdc43544_27_DistributionRandomKernel_cu_f88cee4443distribution_elementwise_grid_stride_kernelIjLi4EZZZNS0_9templates4cuda21random_from_to_kernelIPNS_17CUDAGeneratorImplEEEvRNS_18TensorIteratorBaseEmlT_ENKUlvE_clEvENKUlvE3_clEvEUlP24curandStatePhilox4_32_10E0_ZNS1_27distribution_nullary_kernelIsj5uint4S7_SF_ZZZS5_IS7_EvS9_mlSA_ENKSB_clEvENKSC_clEvEUljE_EEvS9_T2_RKT3_T4_EUlijE0_EEvlNS_15PhiloxCudaStateET1_SJ_)
        /*0014*/ 	.short	0x0160
        /*0016*/ 	.short	0x01d8


	//----- nvinfo : EIATTR_CBANK_PARAM_SIZE
	.align		4
.L_2592:
        /*0018*/ 	.byte	0x03, 0x19
        /*001a*/ 	.short	0x01d8


	//----- nvinfo : EIATTR_KPARAM_INFO
	.align		4
        /*001c*/ 	.byte	0x04, 0x17
        /*001e*/ 	.short	(.L_2594 - .L_2593)
.L_2593:
        /*0020*/ 	.word	0x00000000
        /*0024*/ 	.short	0x0003
        /*0026*/ 	.short	0x0028
        /*0028*/ 	.byte	0x00, 0xf0, 0xc1, 0x06


	//----- nvinfo : EIATTR_KPARAM_INFO
	.align		4
.L_2594:
        /*002c*/ 	.byte	0x04, 0x17
        /*002e*/ 	.short	(.L_2596 - .L_2595)
.L_2595:
        /*0030*/ 	.word	0x00000000
        /*0034*/ 	.short	0x0002
        /*0036*/ 	.short	0x0020
        /*0038*/ 	.byte	0x00, 0xf0, 0x05, 0x00


	//----- nvinfo : EIATTR_KPARAM_INFO
	.align		4
.L_2596:
        /*003c*/ 	.byte	0x04, 0x17
        /*003e*/ 	.short	(.L_2598 - .L_2597)
.L_2597:
        /*0040*/ 	.word	0x00000000
        /*0044*/ 	.short	0x0001
        /*0046*/ 	.short	0x0008
        /*0048*/ 	.byte	0x00, 0xf0, 0x61, 0x00


	//----- nvinfo : EIATTR_KPARAM_INFO
	.align		4
.L_2598:
        /*004c*/ 	.byte	0x04, 0x17
        /*004e*/ 	.short	(.L_2600 - .L_2599)
.L_2599:
        /*0050*/ 	.word	0x00000000
        /*0054*/ 	.short	0x0000
        /*0056*/ 	.short	0x0000
        /*0058*/ 	.byte	0x00, 0xf0, 0x21, 0x00


	//----- nvinfo : EIATTR_MAXREG_COUNT
	.align		4
.L_2600:
        /*005c*/ 	.byte	0x03, 0x1b
        /*005e*/ 	.short	0x0040


	//----- nvinfo : EIATTR_NUM_BARRIERS
	.align		4
        /*0060*/ 	.byte	0x02, 0x4c
        /*0062*/ 	.byte	0x01
	.zero		1


	//----- nvinfo : EIATTR_MERCURY_ISA_VERSION
	.align		4
        /*0064*/ 	.byte	0x03, 0x5f
        /*0066*/ 	.short	0x0000


	//----- nvinfo : EIATTR_EXIT_INSTR_OFFSETS
	.align		4
        /*0068*/ 	.byte	0x04, 0x1c
        /*006a*/ 	.short	(.L_2602 - .L_2601)


	//   ....[0]....
.L_2601:
        /*006c*/ 	.word	0x00000810


	//   ....[1]....
        /*0070*/ 	.word	0x00004fa0


	//----- nvinfo : EIATTR_MAX_THREADS
	.align		4
.L_2602:
        /*0074*/ 	.byte	0x04, 0x05
        /*0076*/ 	.short	(.L_2604 - .L_2603)
.L_2603:
        /*0078*/ 	.word	0x00000100
        /*007c*/ 	.word	0x00000001
        /*0080*/ 	.word	0x00000001


	//----- nvinfo : EIATTR_CRS_STACK_SIZE
	.align		4
.L_2604:
        /*0084*/ 	.byte	0x04, 0x1e
        /*0086*/ 	.short	(.L_2606 - .L_2605)
.L_2605:
        /*0088*/ 	.word	0x00000000
.L_2606:


//--------------------- .nv.info._ZN2at6native60_GLOBAL__N__fdc43544_27_DistributionRandomKernel_cu_f88cee4443distribution_elementwise_grid_stride_kernelIjLi4EZZZNS0_9templates4cuda21random_from_to_kernelIPNS_17CUDAGeneratorImplEEEvRNS_18TensorIteratorBaseEmlT_ENKUlvE_clEvENKUlvE3_clEvEUlP24curandStatePhilox4_32_10E0_ZNS1_27distribution_nullary_kernelIsj5uint4S7_SF_ZZZS5_IS7_EvS9_mlSA_ENKSB_clEvENKSC_clEvEUljE_EEvS9_T2_RKT3_T4_EUlijE_EEvlNS_15PhiloxCudaStateET1_SJ_ --------------------------
	.section	.nv.info._ZN2at6native60_GLOBAL__N__fdc43544_27_DistributionRandomKernel_cu_f88cee4443distribution_elementwise_grid_stride_kernelIjLi4EZZZNS0_9templates4cuda21random_from_to_kernelIPNS_17CUDAGeneratorImplEEEvRNS_18TensorIteratorBaseEmlT_ENKUlvE_clEvENKUlvE3_clEvEUlP24curandStatePhilox4_32_10E0_ZNS1_27distribution_nullary_kernelIsj5uint4S7_SF_ZZZS5_IS7_EvS9_mlSA_ENKSB_clEvENKSC_clEvEUljE_EEvS9_T2_RKT3_T4_EUlijE_EEvlNS_15PhiloxCudaStateET1_SJ_,"",@"SHT_CUDA_INFO"
	.sectionflags	@""
	.align	4


	//----- nvinfo : EIATTR_CUDA_API_VERSION
	.align		4
        /*0000*/ 	.byte	0x04, 0x37
        /*0002*/ 	.short	(.L_2608 - .L_2607)
.L_2607:
        /*0004*/ 	.word	0x00000082


	//----- nvinfo : EIATTR_SW2861232_WAR
	.align		4
.L_2608:
        /*0008*/ 	.byte	0x01, 0x35
	.zero		2


	//----- nvinfo : EIATTR_PARAM_CBANK
	.align		4
        /*000c*/ 	.byte	0x04, 0x0a
        /*000e*/ 	.short	(.L_2610 - .L_2609)
	.align		4
.L_2609:
        /*0010*/ 	.word	index@(.nv.constant0._ZN2at6native60_GLOBAL__N__fdc43544_27_DistributionRandomKernel_cu_f88cee4443distribution_elementwise_grid_stride_kernelIjLi4EZZZNS0_9templates4cuda21random_from_to_kernelIPNS_17CUDAGeneratorImplEEEvRNS_18TensorIteratorBaseEmlT_ENKUlvE_clEvENKUlvE3_clEvEUlP24curandStatePhilox4_32_10E0_ZNS1_27distribution_nullary_kernelIsj5uint4S7_SF_ZZZS5_IS7_EvS9_mlSA_ENKSB_clEvENKSC_clEvEUljE_EEvS9_T2_RKT3_T4_EUlijE_EEvlNS_15PhiloxCudaStateET1_SJ_)
        /*0014*/ 	.short	0x0160
        /*0016*/ 	.short	0x0048


	//----- nvinfo : EIATTR_CBANK_PARAM_SIZE
	.align		4
.L_2610:
        /*0018*/ 	.byte	0x03, 0x19
        /*001a*/ 	.short	0x0048


	//----- nvinfo : EIATTR_KPARAM_INFO
	.align		4
        /*001c*/ 	.byte	0x04, 0x17
        /*001e*/ 	.short	(.L_2612 - .L_2611)
.L_2611:
        /*0020*/ 	.word	0x00000000
        /*0024*/ 	.short	0x0003
        /*0026*/ 	.short	0x0028
        /*0028*/ 	.byte	0x00, 0xf0, 0x81, 0x00


	//----- nvinfo : EIATTR_KPARAM_INFO
	.align		4
.L_2612:
        /*002c*/ 	.byte	0x04, 0x17
        /*002e*/ 	.short	(.L_2614 - .L_2613)
.L_2613:
        /*0030*/ 	.word	0x00000000
        /*0034*/ 	.short	0x0002
        /*0036*/ 	.short	0x0020
        /*0038*/ 	.byte	0x00, 0xf0, 0x05, 0x00


	//----- nvinfo : EIATTR_KPARAM_INFO
	.align		4
.L_2614:
        /*003c*/ 	.byte	0x04, 0x17
        /*003e*/ 	.short	(.L_2616 - .L_2615)
.L_2615:
        /*0040*/ 	.word	0x00000000
        /*0044*/ 	.short	0x0001
        /*0046*/ 	.short	0x0008
        /*0048*/ 	.byte	0x00, 0xf0, 0x61, 0x00


	//----- nvinfo : EIATTR_KPARAM_INFO
	.align		4
.L_2616:
        /*004c*/ 	.byte	0x04, 0x17
        /*004e*/ 	.short	(.L_2618 - .L_2617)
.L_2617:
        /*0050*/ 	.word	0x00000000
        /*0054*/ 	.short	0x0000
        /*0056*/ 	.short	0x0000
        /*0058*/ 	.byte	0x00, 0xf0, 0x21, 0x00


	//----- nvinfo : EIATTR_MAXREG_COUNT
	.align		4
.L_2618:
        /*005c*/ 	.byte	0x03, 0x1b
        /*005e*/ 	.short	0x0040


	//----- nvinfo : EIATTR_NUM_BARRIERS
	.align		4
        /*0060*/ 	.byte	0x02, 0x4c
        /*0062*/ 	.byte	0x01
	.zero		1


	//----- nvinfo : EIATTR_MERCURY_ISA_VERSION
	.align		4
        /*0064*/ 	.byte	0x03, 0x5f
        /*0066*/ 	.short	0x0000


	//----- nvinfo : EIATTR_EXIT_INSTR_OFFSETS
	.align		4
        /*0068*/ 	.byte	0x04, 0x1c
        /*006a*/ 	.short	(.L_2620 - .L_2619)


	//   ....[0]....
.L_2619:
        /*006c*/ 	.word	0x000007d0


	//   ....[1]....
        /*0070*/ 	.word	0x000017a0


	//----- nvinfo : EIATTR_MAX_THREADS
	.align		4
.L_2620:
        /*0074*/ 	.byte	0x04, 0x05
        /*0076*/ 	.short	(.L_2622 - .L_2621)
.L_2621:
        /*0078*/ 	.word	0x00000100
        /*007c*/ 	.word	0x00000001
        /*0080*/ 	.word	0x00000001


	//----- nvinfo : EIATTR_CRS_STACK_SIZE
	.align		4
.L_2622:
        /*0084*/ 	.byte	0x04, 0x1e
        /*0086*/ 	.short	(.L_2624 - .L_2623)
.L_2623:
        /*0088*/ 	.word	0x00000000
.L_2624:


//--------------------- .nv.info._ZN2at6native60_GLOBAL__N__fdc43544_27_DistributionRandomKernel_cu_f88cee4443distribution_elementwise_grid_stride_kernelImLi2EZZZNS0_9templates4cuda21random_from_to_kernelIPNS_17CUDAGeneratorImplEEEvRNS_18TensorIteratorBaseEmlT_ENKUlvE_clEvENKUlvE3_clEvEUlP24curandStatePhilox4_32_10E_ZNS1_27distribution_nullary_kernelIsm10ulonglong2S7_SF_ZZZS5_IS7_EvS9_mlSA_ENKSB_clEvENKSC_clEvEUlmE_EEvS9_T2_RKT3_T4_EUlimE0_EEvlNS_15PhiloxCudaStateET1_SJ_ --------------------------
	.section	.nv.info._ZN2at6native60_GLOBAL__N__fdc43544_27_DistributionRandomKernel_cu_f88cee4443distribution_elementwise_grid_stride_kernelImLi2EZZZNS0_9templates4cuda21random_from_to_kernelIPNS_17CUDAGeneratorImplEEEvRNS_18TensorIteratorBaseEmlT_ENKUlvE_clEvENKUlvE3_clEvEUlP24curandStatePhilox4_32_10E_ZNS1_27distribution_nullary_kernelIsm10ulonglong2S7_SF_ZZZS5_IS7_EvS9_mlSA_ENKSB_clEvENKSC_clEvEUlmE_EEvS9_T2_RKT3_T4_EUlimE0_EEvlNS_15PhiloxCudaStateET1_SJ_,"",@"SHT_CUDA_INFO"
	.sectionflags	@""
	.align	4


	//----- nvinfo : EIATTR_CUDA_API_VERSION
	.align		4
        /*0000*/ 	.byte	0x04, 0x37
        /*0002*/ 	.short	(.L_2626 - .L_2625)
.L_2625:
        /*0004*/ 	.word	0x00000082


	//----- nvinfo : EIATTR_SW2861232_WAR
	.align		4
.L_2626:
        /*0008*/ 	.byte	0x01, 0x35
	.zero		2


	//----- nvinfo : EIATTR_PARAM_CBANK
	.align		4
        /*000c*/ 	.byte	0x04, 0x0a
        /*000e*/ 	.short	(.L_2628 - .L_2627)
	.align		4
.L_2627:
        /*0010*/ 	.word	index@(.nv.constant0._ZN2at6native60_GLOBAL__N__fdc43544_27_DistributionRandomKernel_cu_f88cee4443distribution_elementwise_grid_stride_kernelImLi2EZZZNS0_9templates4cuda21random_from_to_kernelIPNS_17CUDAGeneratorImplEEEvRNS_18TensorIteratorBaseEmlT_ENKUlvE_clEvENKUlvE3_clEvEUlP24curandStatePhilox4_32_10E_ZNS1_27distribution_nullary_kernelIsm10ulonglong2S7_SF_ZZZS5_IS7_EvS9_mlSA_ENKSB_clEvENKSC_clEvEUlmE_EEvS9_T2_RKT3_T4_EUlimE0_EEvlNS_15PhiloxCudaStateET1_SJ_)
        /*0014*/ 	.short	0x0160
        /*0016*/ 	.short	0x01d8


	//----- nvinfo : EIATTR_CBANK_PARAM_SIZE
	.align		4
.L_2628:
        /*0018*/ 	.byte	0x03, 0x19
        /*001a*/ 	.short	0x01d8


	//----- nvinfo : EIATTR_KPARAM_INFO
	.align		4
        /*001c*/ 	.byte	0x04, 0x17
        /*001e*/ 	.short	(.L_2630 - .L_2629)
.L_2629:
        /*0020*/ 	.word	0x00000000
        /*0024*/ 	.short	0x0003
        /*0026*/ 	.short	0x0028
        /*0028*/ 	.byte	0x00, 0xf0, 0xc1, 0x06


	//----- nvinfo : EIATTR_KPARAM_INFO
	.align		4
.L_2630:
        /*002c*/ 	.byte	0x04, 0x17
        /*002e*/ 	.short	(.L_2632 - .L_2631)
.L_2631:
        /*0030*/ 	.word	0x00000000
        /*0034*/ 	.short	0x0002
        /*0036*/ 	.short	0x0020
        /*0038*/ 	.byte	0x00, 0xf0, 0x05, 0x00


	//----- nvinfo : EIATTR_KPARAM_INFO
	.align		4
.L_2632:
        /*003c*/ 	.byte	0x04, 0x17
        /*003e*/ 	.short	(.L_2634 - .L_2633)
.L_2633:
        /*0040*/ 	.word	0x00000000
        /*0044*/ 	.short	0x0001
        /*0046*/ 	.short	0x0008
        /*0048*/ 	.byte	0x00, 0xf0, 0x61, 0x00


	//----- nvinfo : EIATTR_KPARAM_INFO
	.align		4
.L_2634:
        /*004c*/ 	.byte	0x04, 0x17
        /*004e*/ 	.short	(.L_2636 - .L_2635)
.L_2635:
        /*0050*/ 	.word	0x00000000
        /*0054*/ 	.short	0x0000
        /*0056*/ 	.short	0x0000
        /*0058*/ 	.byte	0x00, 0xf0, 0x21, 0x00


	//----- nvinfo : EIATTR_MAXREG_COUNT
	.align		4
.L_2636:
        /*005c*/ 	.byte	0x03, 0x1b
        /*005e*/ 	.short	0x0040


	//----- nvinfo : EIATTR_NUM_BARRIERS
	.align		4
        /*0060*/ 	.byte	0x02, 0x4c
        /*0062*/ 	.byte	0x01
	.zero		1


	//----- nvinfo : EIATTR_MERCURY_ISA_VERSION
	.align		4
        /*0064*/ 	.byte	0x03, 0x5f
        /*0066*/ 	.short	0x0000


	//----- nvinfo : EIATTR_EXIT_INSTR_OFFSETS
	.align		4
        /*0068*/ 	.byte	0x04, 0x1c
        /*006a*/ 	.short	(.L_2638 - .L_2637)


	//   ....[0]....
.L_2637:
        /*006c*/ 	.word	0x00000810


	//   ....[1]....
        /*0070*/ 	.word	0x00002df0


	//----- nvinfo : EIATTR_MAX_THREADS
	.align		4
.L_2638:
        /*0074*/ 	.byte	0x04, 0x05
        /*0076*/ 	.short	(.L_2640 - .L_2639)
.L_2639:
        /*0078*/ 	.word	0x00000100
        /*007c*/ 	.word	0x00000001
        /*0080*/ 	.word	0x00000001


	//----- nvinfo : EIATTR_CRS_STACK_SIZE
	.align		4
.L_2640:
        /*0084*/ 	.byte	0x04, 0x1e
        /*0086*/ 	.short	(.L_2642 - .L_2641)
.L_2641:
        /*0088*/ 	.word	0x00000000
.L_2642:


//--------------------- .nv.info._ZN2at6native60_GLOBAL__N__fdc43544_27_DistributionRandomKernel_cu_f88cee4443distribution_elementwise_grid_stride_kernelImLi2EZZZNS0_9templates4cuda21random_from_to_kernelIPNS_17CUDAGeneratorImplEEEvRNS_18TensorIteratorBaseEmlT_ENKUlvE_clEvENKUlvE3_clEvEUlP24curandStatePhilox4_32_10E_ZNS1_27distribution_nullary_kernelIsm10ulonglong2S7_SF_ZZZS5_IS7_EvS9_mlSA_ENKSB_clEvENKSC_clEvEUlmE_EEvS9_T2_RKT3_T4_EUlimE_EEvlNS_15PhiloxCudaStateET1_SJ_ --------------------------
	.section	.nv.info._ZN2at6native60_GLOBAL__N__fdc43544_27_DistributionRandomKernel_cu_f88cee4443distribution_elementwise_grid_stride_kernelImLi2EZZZNS0_9templates4cuda21random_from_to_kernelIPNS_17CUDAGeneratorImplEEEvRNS_18TensorIteratorBaseEmlT_ENKUlvE_clEvENKUlvE3_clEvEUlP24curandStatePhilox4_32_10E_ZNS1_27distribution_nullary_kernelIsm10ulonglong2S7_SF_ZZZS5_IS7_EvS9_mlSA_ENKSB_clEvENKSC_clEvEUlmE_EEvS9_T2_RKT3_T4_EUlimE_EEvlNS_15PhiloxCudaStateET1_SJ_,"",@"SHT_CUDA_INFO"
	.sectionflags	@""
	.align	4


	//----- nvinfo : EIATTR_CUDA_API_VERSION
	.align		4
        /*0000*/ 	.byte	0x04, 0x37
        /*0002*/ 	.short	(.L_2644 - .L_2643)
.L_2643:
        /*0004*/ 	.word	0x00000082


	//----- nvinfo : EIATTR_SW2861232_WAR
	.align		4
.L_2644:
        /*0008*/ 	.byte	0x01, 0x35
	.zero		2


	//----- nvinfo : EIATTR_PARAM_CBANK
	.align		4
        /*000c*/ 	.byte	0x04, 0x0a
        /*000e*/ 	.short	(.L_2646 - .L_2645)
	.align		4
.L_2645:
        /*0010*/ 	.word	index@(.nv.constant0._ZN2at6native60_GLOBAL__N__fdc43544_27_DistributionRandomKernel_cu_f88cee4443distribution_elementwise_grid_stride_kernelImLi2EZZZNS0_9templates4cuda21random_from_to_kernelIPNS_17CUDAGeneratorImplEEEvRNS_18TensorIteratorBaseEmlT_ENKUlvE_clEvENKUlvE3_clEvEUlP24curandStatePhilox4_32_10E_ZNS1_27distribution_nullary_kernelIsm10ulonglong2S7_SF_ZZZS5_IS7_EvS9_mlSA_ENKSB_clEvENKSC_clEvEUlmE_EEvS9_T2_RKT3_T4_EUlimE_EEvlNS_15PhiloxCudaStateET1_SJ_)
        /*0014*/ 	.short	0x0160
        /*0016*/ 	.short	0x0048


	//----- nvinfo : EIATTR_CBANK_PARAM_SIZE
	.align		4
.L_2646:
        /*0018*/ 	.byte	0x03, 0x19
        /*001a*/ 	.short	0x0048


	//----- nvinfo : EIATTR_KPARAM_INFO
	.align		4
        /*001c*/ 	.byte	0x04, 0x17
        /*001e*/ 	.short	(.L_2648 - .L_2647)
.L_2647:
        /*0020*/ 	.word	0x00000000
        /*0024*/ 	.short	0x0003
        /*0026*/ 	.short	0x0028
        /*0028*/ 	.byte	0x00, 0xf0, 0x81, 0x00


	//----- nvinfo : EIATTR_KPARAM_INFO
	.align		4
.L_2648:
        /*002c*/ 	.byte	0x04, 0x17
        /*002e*/ 	.short	(.L_2650 - .L_2649)
.L_2649:
        /*0030*/ 	.word	0x00000000
        /*0034*/ 	.short	0x0002
        /*0036*/ 	.short	0x0020
        /*0038*/ 	.byte	0x00, 0xf0, 0x05, 0x00


	//----- nvinfo : EIATTR_KPARAM_INFO
	.align		4
.L_2650:
        /*003c*/ 	.byte	0x04, 0x17
        /*003e*/ 	.short	(.L_2652 - .L_2651)
.L_2651:
        /*0040*/ 	.word	0x00000000
        /*0044*/ 	.short	0x0001
        /*0046*/ 	.short	0x0008
        /*0048*/ 	.byte	0x00, 0xf0, 0x61, 0x00


	//----- nvinfo : EIATTR_KPARAM_INFO
	.align		4
.L_2652:
        /*004c*/ 	.byte	0x04, 0x17
        /*004e*/ 	.short	(.L_2654 - .L_2653)
.L_2653:
        /*0050*/ 	.word	0x00000000
        /*0054*/ 	.short	0x0000
        /*0056*/ 	.short	0x0000
        /*0058*/ 	.byte	0x00, 0xf0, 0x21, 0x00


	//----- nvinfo : EIATTR_MAXREG_COUNT
	.align		4
.L_2654:
        /*005c*/ 	.byte	0x03, 0x1b
        /*005e*/ 	.short	0x0040


	//----- nvinfo : EIATTR_NUM_BARRIERS
	.align		4
        /*0060*/ 	.byte	0x02, 0x4c
        /*0062*/ 	.byte	0x01
	.zero		1


	//----- nvinfo : EIATTR_MERCURY_ISA_VERSION
	.align		4
        /*0064*/ 	.byte	0x03, 0x5f
        /*0066*/ 	.short	0x0000


	//----- nvinfo : EIATTR_EXIT_INSTR_OFFSETS
	.align		4
        /*0068*/ 	.byte	0x04, 0x1c
        /*006a*/ 	.short	(.L_2656 - .L_2655)


	//   ....[0]....
.L_2655:
        /*006c*/ 	.word	0x000007d0


	//   ....[1]....
        /*0070*/ 	.word	0x00001310


	//----- nvinfo : EIATTR_MAX_THREADS
	.align		4
.L_2656:
        /*0074*/ 	.byte	0x04, 0x05
        /*0076*/ 	.short	(.L_2658 - .L_2657)
.L_2657:
        /*0078*/ 	.word	0x00000100
        /*007c*/ 	.word	0x00000001
        /*0080*/ 	.word	0x00000001


	//----- nvinfo : EIATTR_CRS_STACK_SIZE
	.align		4
.L_2658:
        /*0084*/ 	.byte	0x04, 0x1e
        /*0086*/ 	.short	(.L_2660 - .L_2659)
.L_2659:
        /*0088*/ 	.word	0x00000000
.L_2660:


//--------------------- .nv.info._ZN2at6native60_GLOBAL__N__fdc43544_27_DistributionRandomKernel_cu_f88cee4443distribution_elementwise_grid_stride_kernelIjLi4EZZZNS0_9templates4cuda21random_from_to_kernelIPNS_17CUDAGeneratorImplEEEvRNS_18TensorIteratorBaseEmlT_ENKUlvE_clEvENKUlvE2_clEvEUlP24curandStatePhilox4_32_10E0_ZNS1_27distribution_nullary_kernelIlj5uint4S7_SF_ZZZS5_IS7_EvS9_mlSA_ENKSB_clEvENKSC_clEvEUljE_EEvS9_T2_RKT3_T4_EUlijE0_EEvlNS_15PhiloxCudaStateET1_SJ_ --------------------------
	.section	.nv.info._ZN2at6native60_GLOBAL__N__fdc43544_27_DistributionRandomKernel_cu_f88cee4443distribution_elementwise_grid_stride_kernelIjLi4EZZZNS0_9templates4cuda21random_from_to_kernelIPNS_17CUDAGeneratorImplEEEvRNS_18TensorIteratorBaseEmlT_ENKUlvE_clEvENKUlvE2_clEvEUlP24curandStatePhilox4_32_10E0_ZNS1_27distribution_nullary_kernelIlj5uint4S7_SF_ZZZS5_IS7_EvS9_mlSA_ENKSB_clEvENKSC_clEvEUljE_EEvS9_T2_RKT3_T4_EUlijE0_EEvlNS_15PhiloxCudaStateET1_SJ_,"",@"SHT_CUDA_INFO"
	.sectionflags	@""
	.align	4


	//----- nvinfo : EIATTR_CUDA_API_VERSION
	.align		4
        /*0000*/ 	.byte	0x04, 0x37
        /*0002*/ 	.short	(.L_2662 - .L_2661)
.L_2661:
        /*0004*/ 	.word	0x00000082


	//----- nvinfo : EIATTR_SW2861232_WAR
	.align		4
.L_2662:
        /*0008*/ 	.byte	0x01, 0x35
	.zero		2


	//----- nvinfo : EIATTR_PARAM_CBANK
	.align		4
        /*000c*/ 	.byte	0x04, 0x0a
        /*000e*/ 	.short	(.L_2664 - .L_2663)
	.align		4
.L_2663:
        /*0010*/ 	.word	index@(.nv.constant0._ZN2at6native60_GLOBAL__N__fdc43544_27_DistributionRandomKernel_cu_f88cee4443distribution_elementwise_grid_stride_kernelIjLi4EZZZNS0_9templates4cuda21random_from_to_kernelIPNS_17CUDAGeneratorImplEEEvRNS_18TensorIteratorBaseEmlT_ENKUlvE_clEvENKUlvE2_clEvEUlP24curandStatePhilox4_32_10E0_ZNS1_27distribution_nullary_kernelIlj5uint4S7_SF_ZZZS5_IS7_EvS9_mlSA_ENKSB_clEvENKSC_clEvEUljE_EEvS9_T2_RKT3_T4_EUlijE0_EEvlNS_15PhiloxCudaStateET1_SJ_)
        /*0014*/ 	.short	0x0160
        /*0016*/ 	.short	0x01d8


	//----- nvinfo : EIATTR_CBANK_PARAM_SIZE
	.align		4
.L_2664:
        /*0018*/ 	.byte	0x03, 0x19
        /*001a*/ 	.short	0x01d8


	//----- nvinfo : EIATTR_KPARAM_INFO
	.align		4
        /*001c*/ 	.byte	0x04, 0x17
        /*001e*/ 	.short	(.L_2666 - .L_2665)
.L_2665:
        /*0020*/ 	.word	0x00000000
        /*0024*/ 	.short	0x0003
        /*0026*/ 	.short	0x0028
        /*0028*/ 	.byte	0x00, 0xf0, 0xc1, 0x06


	//----- nvinfo : EIATTR_KPARAM_INFO
	.align		4
.L_2666:
        /*002c*/ 	.byte	0x04, 0x17
        /*002e*/ 	.short	(.L_2668 - .L_2667)
.L_2667:
        /*0030*/ 	.word	0x00000000
        /*0034*/ 	.short	0x0002
        /*0036*/ 	.short	0x0020
        /*0038*/ 	.byte	0x00, 0xf0, 0x05, 0x00


	//----- nvinfo : EIATTR_KPARAM_INFO
	.align		4
.L_2668:
        /*003c*/ 	.byte	0x04, 0x17
        /*003e*/ 	.short	(.L_2670 - .L_2669)
.L_2669:
        /*0040*/ 	.word	0x00000000
        /*0044*/ 	.short	0x0001
        /*0046*/ 	.short	0x0008
        /*0048*/ 	.byte	0x00, 0xf0, 0x61, 0x00


	//----- nvinfo : EIATTR_KPARAM_INFO
	.align		4
.L_2670:
        /*004c*/ 	.byte	0x04, 0x17
        /*004e*/ 	.short	(.L_2672 - .L_2671)
.L_2671:
        /*0050*/ 	.word	0x00000000
        /*0054*/ 	.short	0x0000
        /*0056*/ 	.short	0x0000
        /*0058*/ 	.byte	0x00, 0xf0, 0x21, 0x00


	//----- nvinfo : EIATTR_MAXREG_COUNT
	.align		4
.L_2672:
        /*005c*/ 	.byte	0x03, 0x1b
        /*005e*/ 	.short	0x0040


	//----- nvinfo : EIATTR_NUM_BARRIERS
	.align		4
        /*0060*/ 	.byte	0x02, 0x4c
        /*0062*/ 	.byte	0x01
	.zero		1


	//----- nvinfo : EIATTR_MERCURY_ISA_VERSION
	.align		4
        /*0064*/ 	.byte	0x03, 0x5f
        /*0066*/ 	.short	0x0000


	//----- nvinfo : EIATTR_EXIT_INSTR_OFFSETS
	.align		4
        /*0068*/ 	.byte	0x04, 0x1c
        /*006a*/ 	.short	(.L_2674 - .L_2673)


	//   ....[0]....
.L_2673:
        /*006c*/ 	.word	0x00000810


	//   ....[1]....
        /*0070*/ 	.word	0x000050b0


	//----- nvinfo : EIATTR_MAX_THREADS
	.align		4
.L_2674:
        /*0074*/ 	.byte	0x04, 0x05
        /*0076*/ 	.short	(.L_2676 - .L_2675)
.L_2675:
        /*0078*/ 	.word	0x00000100
        /*007c*/ 	.word	0x00000001
        /*0080*/ 	.word	0x00000001


	//----- nvinfo : EIATTR_CRS_STACK_SIZE
	.align		4
.L_2676:
        /*0084*/ 	.byte	0x04, 0x1e
        /*0086*/ 	.short	(.L_2678 - .L_2677)
.L_2677:
        /*0088*/ 	.word	0x00000000
.L_2678:


//--------------------- .nv.info._ZN2at6native60_GLOBAL__N__fdc43544_27_DistributionRandomKernel_cu_f88cee4443distribution_elementwise_grid_stride_kernelIjLi4EZZZNS0_9templates4cuda21random_from_to_kernelIPNS_17CUDAGeneratorImplEEEvRNS_18TensorIteratorBaseEmlT_ENKUlvE_clEvENKUlvE2_clEvEUlP24curandStatePhilox4_32_10E0_ZNS1_27distribution_nullary_kernelIlj5uint4S7_SF_ZZZS5_IS7_EvS9_mlSA_ENKSB_clEvENKSC_clEvEUljE_EEvS9_T2_RKT3_T4_EUlijE_EEvlNS_15PhiloxCudaStateET1_SJ_ --------------------------
	.section	.nv.info._ZN2at6native60_GLOBAL__N__fdc43544_27_DistributionRandomKernel_cu_f88cee4443distribution_elementwise_grid_stride_kernelIjLi4EZZZNS0_9templates4cuda21random_from_to_kernelIPNS_17CUDAGeneratorImplEEEvRNS_18TensorIteratorBaseEmlT_ENKUlvE_clEvENKUlvE2_clEvEUlP24curandStatePhilox4_32_10E0_ZNS1_27distribution_nullary_kernelIlj5uint4S7_SF_ZZZS5_IS7_EvS9_mlSA_ENKSB_clEvENKSC_clEvEUljE_EEvS9_T2_RKT3_T4_EUlijE_EEvlNS_15PhiloxCudaStateET1_SJ_,"",@"SHT_CUDA_INFO"
	.sectionflags	@""
	.align	4


	//----- nvinfo : EIATTR_CUDA_API_VERSION
	.align		4
        /*0000*/ 	.byte	0x04, 0x37
        /*0002*/ 	.short	(.L_2680 - .L_2679)
.L_2679:
        /*0004*/ 	.word	0x00000082


	//----- nvinfo : EIATTR_SW2861232_WAR
	.align		4
.L_2680:
        /*0008*/ 	.byte	0x01, 0x35
	.zero		2


	//----- nvinfo : EIATTR_PARAM_CBANK
	.align		4
        /*000c*/ 	.byte	0x04, 0x0a
        /*000e*/ 	.short	(.L_2682 - .L_2681)
	.align		4
.L_2681:
        /*0010*/ 	.word	index@(.nv.constant0._ZN2at6native60_GLOBAL__N__fdc43544_27_DistributionRandomKernel_cu_f88cee4443distribution_elementwise_grid_stride_kernelIjLi4EZZZNS0_9templates4cuda21random_from_to_kernelIPNS_17CUDAGeneratorImplEEEvRNS_18TensorIteratorBaseEmlT_ENKUlvE_clEvENKUlvE2_clEvEUlP24curandStatePhilox4_32_10E0_ZNS1_27distribution_nullary_kernelIlj5uint4S7_SF_ZZZS5_IS7_EvS9_mlSA_ENKSB_clEvENKSC_clEvEUljE_EEvS9_T2_RKT3_T4_EUlijE_EEvlNS_15PhiloxCudaStateET1_SJ_)
        /*0014*/ 	.short	0x0160
        /*0016*/ 	.short	0x0048


	//----- nvinfo : EIATTR_CBANK_PARAM_SIZE
	.align		4
.L_2682:
        /*0018*/ 	.byte	0x03, 0x19
        /*001a*/ 	.short	0x0048


	//----- nvinfo : EIATTR_KPARAM_INFO
	.align		4
        /*001c*/ 	.byte	0x04, 0x17
        /*001e*/ 	.short	(.L_2684 - .L_2683)
.L_2683:
        /*0020*/ 	.word	0x00000000
        /*0024*/ 	.short	0x0003
        /*0026*/ 	.short	0x0028
        /*0028*/ 	.byte	0x00, 0xf0, 0x81, 0x00


	//----- nvinfo : EIATTR_KPARAM_INFO
	.align		4
.L_2684:
        /*002c*/ 	.byte	0x04, 0x17
        /*002e*/ 	.short	(.L_2686 - .L_2685)
.L_2685:
        /*0030*/ 	.word	0x00000000
        /*0034*/ 	.short	0x0002
        /*0036*/ 	.short	0x0020
        /*0038*/ 	.byte	0x00, 0xf0, 0x05, 0x00


	//----- nvinfo : EIATTR_KPARAM_INFO
	.align		4
.L_2686:
        /*003c*/ 	.byte	0x04, 0x17
        /*003e*/ 	.short	(.L_2688 - .L_2687)
.L_2687:
        /*0040*/ 	.word	0x00000000
        /*0044*/ 	.short	0x0001
        /*0046*/ 	.short	0x0008
        /*0048*/ 	.byte	0x00, 0xf0, 0x61, 0x00


	//----- nvinfo : EIATTR_KPARAM_INFO
	.align		4
.L_2688:
        /*004c*/ 	.byte	0x04, 0x17
        /*004e*/ 	.short	(.L_2690 - .L_2689)
.L_2689:
        /*0050*/ 	.word	0x00000000
        /*0054*/ 	.short	0x0000
        /*0056*/ 	.short	0x0000
        /*0058*/ 	.byte	0x00, 0xf0, 0x21, 0x00


	//----- nvinfo : EIATTR_MAXREG_COUNT
	.align		4
.L_2690:
        /*005c*/ 	.byte	0x03, 0x1b
        /*005e*/ 	.short	0x0040


	//----- nvinfo : EIATTR_NUM_BARRIERS
	.align		4
        /*0060*/ 	.byte	0x02, 0x4c
        /*0062*/ 	.byte	0x01
	.zero		1


	//----- nvinfo : EIATTR_MERCURY_ISA_VERSION
	.align		4
        /*0064*/ 	.byte	0x03, 0x5f
        /*0066*/ 	.short	0x0000


	//----- nvinfo : EIATTR_EXIT_INSTR_OFFSETS
	.align		4
        /*0068*/ 	.byte	0x04, 0x1c
        /*006a*/ 	.short	(.L_2692 - .L_2691)


	//   ....[0]....
.L_2691:
        /*006c*/ 	.word	0x000007d0


	//   ....[1]....
        /*0070*/ 	.word	0x000018c0


	//----- nvinfo : EIATTR_MAX_THREADS
	.align		4
.L_2692:
        /*0074*/ 	.byte	0x04, 0x05
        /*0076*/ 	.short	(.L_2694 - .L_2693)
.L_2693:
        /*0078*/ 	.word	0x00000100
        /*007c*/ 	.word	0x00000001
        /*0080*/ 	.word	0x00000001


	//----- nvinfo : EIATTR_CRS_STACK_SIZE
	.align		4
.L_2694:
        /*0084*/ 	.byte	0x04, 0x1e
        /*0086*/ 	.short	(.L_2696 - .L_2695)
.L_2695:
        /*0088*/ 	.word	0x00000000
.L_2696:


//--------------------- .nv.info._ZN2at6native60_GLOBAL__N__fdc43544_27_DistributionRandomKernel_cu_f88cee4443distribution_elementwise_grid_stride_kernelImLi2EZZZNS0_9templates4cuda21random_from_to_kernelIPNS_17CUDAGeneratorImplEEEvRNS_18TensorIteratorBaseEmlT_ENKUlvE_clEvENKUlvE2_clEvEUlP24curandStatePhilox4_32_10E_ZNS1_27distribution_nullary_kernelIlm10ulonglong2S7_SF_ZZZS5_IS7_EvS9_mlSA_ENKSB_clEvENKSC_clEvEUlmE_EEvS9_T2_RKT3_T4_EUlimE0_EEvlNS_15PhiloxCudaStateET1_SJ_ --------------------------
	.section	.nv.info._ZN2at6native60_GLOBAL__N__fdc43544_27_DistributionRandomKernel_cu_f88cee4443distribution_elementwise_grid_stride_kernelImLi2EZZZNS0_9templates4cuda21random_from_to_kernelIPNS_17CUDAGeneratorImplEEEvRNS_18TensorIteratorBaseEmlT_ENKUlvE_clEvENKUlvE2_clEvEUlP24curandStatePhilox4_32_10E_ZNS1_27distribution_nullary_kernelIlm10ulonglong2S7_SF_ZZZS5_IS7_EvS9_mlSA_ENKSB_clEvENKSC_clEvEUlmE_EEvS9_T2_RKT3_T4_EUlimE0_EEvlNS_15PhiloxCudaStateET1_SJ_,"",@"SHT_CUDA_INFO"
	.sectionflags	@""
	.align	4


	//----- nvinfo : EIATTR_CUDA_API_VERSION
	.align		4
        /*0000*/ 	.byte	0x04, 0x37
        /*0002*/ 	.short	(.L_2698 - .L_2697)
.L_2697:
        /*0004*/ 	.word	0x00000082


	//----- nvinfo : EIATTR_SW2861232_WAR
	.align		4
.L_2698:
        /*0008*/ 	.byte	0x01, 0x35
	.zero		2


	//----- nvinfo : EIATTR_PARAM_CBANK
	.align		4
        /*000c*/ 	.byte	0x04, 0x0a
        /*000e*/ 	.short	(.L_2700 - .L_2699)
	.align		4
.L_2699:
        /*0010*/ 	.word	index@(.nv.constant0._ZN2at6native60_GLOBAL__N__fdc43544_27_DistributionRandomKernel_cu_f88cee4443distribution_elementwise_grid_stride_kernelImLi2EZZZNS0_9templates4cuda21random_from_to_kernelIPNS_17CUDAGeneratorImplEEEvRNS_18TensorIteratorBaseEmlT_ENKUlvE_clEvENKUlvE2_clEvEUlP24curandStatePhilox4_32_10E_ZNS1_27distribution_nullary_kernelIlm10ulonglong2S7_SF_ZZZS5_IS7_EvS9_mlSA_ENKSB_clEvENKSC_clEvEUlmE_EEvS9_T2_RKT3_T4_EUlimE0_EEvlNS_15PhiloxCudaStateET1_SJ_)
        /*0014*/ 	.short	0x0160
        /*0016*/ 	.short	0x01d8


	//----- nvinfo : EIATTR_CBANK_PARAM_SIZE
	.align		4
.L_2700:
        /*0018*/ 	.byte	0x03, 0x19
        /*001a*/ 	.short	0x01d8


	//----- nvinfo : EIATTR_KPARAM_INFO
	.align		4
        /*001c*/ 	.byte	0x04, 0x17
        /*001e*/ 	.short	(.L_2702 - .L_2701)
.L_2701:
        /*0020*/ 	.word	0x00000000
        /*0024*/ 	.short	0x0003
        /*0026*/ 	.short	0x0028
        /*0028*/ 	.byte	0x00, 0xf0, 0xc1, 0x06


	//----- nvinfo : EIATTR_KPARAM_INFO
	.align		4
.L_2702:
        /*002c*/ 	.byte	0x04, 0x17
        /*002e*/ 	.short	(.L_2704 - .L_2703)
.L_2703:
        /*0030*/ 	.word	0x00000000
        /*0034*/ 	.short	0x0002
        /*0036*/ 	.short	0x0020
        /*0038*/ 	.byte	0x00, 0xf0, 0x05, 0x00


	//----- nvinfo : EIATTR_KPARAM_INFO
	.align		4
.L_2704:
        /*003c*/ 	.byte	0x04, 0x17
        /*003e*/ 	.short	(.L_2706 - .L_2705)
.L_2705:
        /*0040*/ 	.word	0x00000000
        /*0044*/ 	.short	0x0001
        /*0046*/ 	.short	0x0008
        /*0048*/ 	.byte	0x00, 0xf0, 0x61, 0x00


	//----- nvinfo : EIATTR_KPARAM_INFO
	.align		4
.L_2706:
        /*004c*/ 	.byte	0x04, 0x17
        /*004e*/ 	.short	(.L_2708 - .L_2707)
.L_2707:
        /*0050*/ 	.word	0x00000000
        /*0054*/ 	.short	0x0000
        /*0056*/ 	.short	0x0000
        /*0058*/ 	.byte	0x00, 0xf0, 0x21, 0x00


	//----- nvinfo : EIATTR_MAXREG_COUNT
	.align		4
.L_2708:
        /*005c*/ 	.byte	0x03, 0x1b
        /*005e*/ 	.short	0x0040


	//----- nvinfo : EIATTR_NUM_BARRIERS
	.align		4
        /*0060*/ 	.byte	0x02, 0x4c
        /*0062*/ 	.byte	0x01
	.zero		1


	//----- nvinfo : EIATTR_MERCURY_ISA_VERSION
	.align		4
        /*0064*/ 	.byte	0x03, 0x5f
        /*0066*/ 	.short	0x0000


	//----- nvinfo : EIATTR_EXIT_INSTR_OFFSETS
	.align		4
        /*0068*/ 	.byte	0x04, 0x1c
        /*006a*/ 	.short	(.L_2710 - .L_2709)


	//   ....[0]....
.L_2709:
        /*006c*/ 	.word	0x00000810


	//   ....[1]....
        /*0070*/ 	.word	0x00002e70


	//----- nvinfo : EIATTR_MAX_THREADS
	.align		4
.L_2710:
        /*0074*/ 	.byte	0x04, 0x05
        /*0076*/ 	.short	(.L_2712 - .L_2711)
.L_2711:
        /*0078*/ 	.word	0x00000100
        /*007c*/ 	.word	0x00000001
        /*0080*/ 	.word	0x00000001


	//----- nvinfo : EIATTR_CRS_STACK_SIZE
	.align		4
.L_2712:
        /*0084*/ 	.byte	0x04, 0x1e
        /*0086*/ 	.short	(.L_2714 - .L_2713)
.L_2713:
        /*0088*/ 	.word	0x00000000
.L_2714:


//--------------------- .nv.info._ZN2at6native60_GLOBAL__N__fdc43544_27_DistributionRandomKernel_cu_f88cee4443distribution_elementwise_grid_stride_kernelImLi2EZZZNS0_9templates4cuda21random_from_to_kernelIPNS_17CUDAGeneratorImplEEEvRNS_18TensorIteratorBaseEmlT_ENKUlvE_clEvENKUlvE2_clEvEUlP24curandStatePhilox4_32_10E_ZNS1_27distribution_nullary_kernelIlm10ulonglong2S7_SF_ZZZS5_IS7_EvS9_mlSA_ENKSB_clEvENKSC_clEvEUlmE_EEvS9_T2_RKT3_T4_EUlimE_EEvlNS_15PhiloxCudaStateET1_SJ_ --------------------------
	.section	.nv.info._ZN2at6native60_GLOBAL__N__fdc43544_27_DistributionRandomKernel_cu_f88cee4443distribution_elementwise_grid_stride_kernelImLi2EZZZNS0_9templates4cuda21random_from_to_kernelIPNS_17CUDAGeneratorImplEEEvRNS_18TensorIteratorBaseEmlT_ENKUlvE_clEvENKUlvE2_clEvEUlP24curandStatePhilox4_32_10E_ZNS1_27distribution_nullary_kernelIlm10ulonglong2S7_SF_ZZZS5_IS7_EvS9_mlSA_ENKSB_clEvENKSC_clEvEUlmE_EEvS9_T2_RKT3_T4_EUlimE_EEvlNS_15PhiloxCudaStateET1_SJ_,"",@"SHT_CUDA_INFO"
	.sectionflags	@""
	.align	4


	//----- nvinfo : EIATTR_CUDA_API_VERSION
	.align		4
        /*0000*/ 	.byte	0x04, 0x37
        /*0002*/ 	.short	(.L_2716 - .L_2715)
.L_2715:
        /*0004*/ 	.word	0x00000082


	//----- nvinfo : EIATTR_SW2861232_WAR
	.align		4
.L_2716:
        /*0008*/ 	.byte	0x01, 0x35
	.zero		2


	//----- nvinfo : EIATTR_PARAM_CBANK
	.align		4
        /*000c*/ 	.byte	0x04, 0x0a
        /*000e*/ 	.short	(.L_2718 - .L_2717)
	.align		4
.L_2717:
        /*0010*/ 	.word	index@(.nv.constant0._ZN2at6native60_GLOBAL__N__fdc43544_27_DistributionRandomKernel_cu_f88cee4443distribution_elementwise_grid_stride_kernelImLi2EZZZNS0_9templates4cuda21random_from_to_kernelIPNS_17CUDAGeneratorImplEEEvRNS_18TensorIteratorBaseEmlT_ENKUlvE_clEvENKUlvE2_clEvEUlP24curandStatePhilox4_32_10E_ZNS1_27distribution_nullary_kernelIlm10ulonglong2S7_SF_ZZZS5_IS7_EvS9_mlSA_ENKSB_clEvENKSC_clEvEUlmE_EEvS9_T2_RKT3_T4_EUlimE_EEvlNS_15PhiloxCudaStateET1_SJ_)
        /*0014*/ 	.short	0x0160
        /*0016*/ 	.short	0x0048


	//----- nvinfo : EIATTR_CBANK_PARAM_SIZE
	.align		4
.L_2718:
        /*0018*/ 	.byte	0x03, 0x19
        /*001a*/ 	.short	0x0048


	//----- nvinfo : EIATTR_KPARAM_INFO
	.align		4
        /*001c*/ 	.byte	0x04, 0x17
        /*001e*/ 	.short	(.L_2720 - .L_2719)
.L_2719:
        /*0020*/ 	.word	0x00000000
        /*0024*/ 	.short	0x0003
        /*0026*/ 	.short	0x0028
        /*0028*/ 	.byte	0x00, 0xf0, 0x81, 0x00


	//----- nvinfo : EIATTR_KPARAM_INFO
	.align		4
.L_2720:
        /*002c*/ 	.byte	0x04, 0x17
        /*002e*/ 	.short	(.L_2722 - .L_2721)
.L_2721:
        /*0030*/ 	.word	0x00000000
        /*0034*/ 	.short	0x0002
        /*0036*/ 	.short	0x0020
        /*0038*/ 	.byte	0x00, 0xf0, 0x05, 0x00


	//----- nvinfo : EIATTR_KPARAM_INFO
	.align		4
.L_2722:
        /*003c*/ 	.byte	0x04, 0x17
        /*003e*/ 	.short	(.L_2724 - .L_2723)
.L_2723:
        /*0040*/ 	.word	0x00000000
        /*0044*/ 	.short	0x0001
        /*0046*/ 	.short	0x0008
        /*0048*/ 	.byte	0x00, 0xf0, 0x61, 0x00


	//----- nvinfo : EIATTR_KPARAM_INFO
	.align		4
.L_2724:
        /*004c*/ 	.byte	0x04, 0x17
        /*004e*/ 	.short	(.L_2726 - .L_2725)
.L_2725:
        /*0050*/ 	.word	0x00000000
        /*0054*/ 	.short	0x0000
        /*0056*/ 	.short	0x0000
        /*0058*/ 	.byte	0x00, 0xf0, 0x21, 0x00


	//----- nvinfo : EIATTR_MAXREG_COUNT
	.align		4
.L_2726:
        /*005c*/ 	.byte	0x03, 0x1b
        /*005e*/ 	.short	0x0040


	//----- nvinfo : EIATTR_NUM_BARRIERS
	.align		4
        /*0060*/ 	.byte	0x02, 0x4c
        /*0062*/ 	.byte	0x01
	.zero		1


	//----- nvinfo : EIATTR_MERCURY_ISA_VERSION
	.align		4
        /*0064*/ 	.byte	0x03, 0x5f
        /*0066*/ 	.short	0x0000


	//----- nvinfo : EIATTR_EXIT_INSTR_OFFSETS
	.align		4
        /*0068*/ 	.byte	0x04, 0x1c
        /*006a*/ 	.short	(.L_2728 - .L_2727)


	//   ....[0]....
.L_2727:
        /*006c*/ 	.word	0x000007d0


	//   ....[1]....
        /*0070*/ 	.word	0x000013b0


	//----- nvinfo : EIATTR_MAX_THREADS
	.align		4
.L_2728:
        /*0074*/ 	.byte	0x04, 0x05
        /*0076*/ 	.short	(.L_2730 - .L_2729)
.L_2729:
        /*0078*/ 	.word	0x00000100
        /*007c*/ 	.word	0x00000001
        /*0080*/ 	.word	0x00000001


	//----- nvinfo : EIATTR_CRS_STACK_SIZE
	.align		4
.L_2730:
        /*0084*/ 	.byte	0x04, 0x1e
        /*0086*/ 	.short	(.L_2732 - .L_2731)
.L_2731:
        /*0088*/ 	.word	0x00000000
.L_2732:


//--------------------- .nv.info._ZN2at6native60_GLOBAL__N__fdc43544_27_DistributionRandomKernel_cu_f88cee4443distribution_elementwise_grid_stride_kernelIjLi4EZZZNS0_9templates4cuda21random_from_to_kernelIPNS_17CUDAGeneratorImplEEEvRNS_18TensorIteratorBaseEmlT_ENKUlvE_clEvENKUlvE1_clEvEUlP24curandStatePhilox4_32_10E0_ZNS1_27distribution_nullary_kernelIij5uint4S7_SF_ZZZS5_IS7_EvS9_mlSA_ENKSB_clEvENKSC_clEvEUljE_EEvS9_T2_RKT3_T4_EUlijE0_EEvlNS_15PhiloxCudaStateET1_SJ_ --------------------------
	.section	.nv.info._ZN2at6native60_GLOBAL__N__fdc43544_27_DistributionRandomKernel_cu_f88cee4443distribution_elementwise_grid_stride_kernelIjLi4EZZZNS0_9templates4cuda21random_from_to_kernelIPNS_17CUDAGeneratorImplEEEvRNS_18TensorIteratorBaseEmlT_ENKUlvE_clEvENKUlvE1_clEvEUlP24curandStatePhilox4_32_10E0_ZNS1_27distribution_nullary_kernelIij5uint4S7_SF_ZZZS5_IS7_EvS9_mlSA_ENKSB_clEvENKSC_clEvEUljE_EEvS9_T2_RKT3_T4_EUlijE0_EEvlNS_15PhiloxCudaStateET1_SJ_,"",@"SHT_CUDA_INFO"
	.sectionflags	@""
	.align	4


	//----- nvinfo : EIATTR_CUDA_API_VERSION
	.align		4
        /*0000*/ 	.byte	0x04, 0x37
        /*0002*/ 	.short	(.L_2734 - .L_2733)
.L_2733:
        /*0004*/ 	.word	0x00000082


	//----- nvinfo : EIATTR_SW2861232_WAR
	.align		4
.L_2734:
        /*0008*/ 	.byte	0x01, 0x35
	.zero		2


	//----- nvinfo : EIATTR_PARAM_CBANK
	.align		4
        /*000c*/ 	.byte	0x04, 0x0a
        /*000e*/ 	.short	(.L_2736 - .L_2735)
	.align		4
.L_2735:
        /*0010*/ 	.word	index@(.nv.constant0._ZN2at6native60_GLOBAL__N__fdc43544_27_DistributionRandomKernel_cu_f88cee4443distribution_elementwise_grid_stride_kernelIjLi4EZZZNS0_9templates4cuda21random_from_to_kernelIPNS_17CUDAGeneratorImplEEEvRNS_18TensorIteratorBaseEmlT_ENKUlvE_clEvENKUlvE1_clEvEUlP24curandStatePhilox4_32_10E0_ZNS1_27distribution_nullary_kernelIij5uint4S7_SF_ZZZS5_IS7_EvS9_mlSA_ENKSB_clEvENKSC_clEvEUljE_EEvS9_T2_RKT3_T4_EUlijE0_EEvlNS_15PhiloxCudaStateET1_SJ_)
        /*0014*/ 	.short	0x0160
        /*0016*/ 	.short	0x01d8


	//----- nvinfo : EIATTR_CBANK_PARAM_SIZE
	.align		4
.L_2736:
        /*0018*/ 	.byte	0x03, 0x19
        /*001a*/ 	.short	0x01d8


	//----- nvinfo : EIATTR_KPARAM_INFO
	.align		4
        /*001c*/ 	.byte	0x04, 0x17
        /*001e*/ 	.short	(.L_2738 - .L_2737)
.L_2737:
        /*0020*/ 	.word	0x00000000
        /*0024*/ 	.short	0x0003
        /*0026*/ 	.short	0x0028
        /*0028*/ 	.byte	0x00, 0xf0, 0xc1, 0x06


	//----- nvinfo : EIATTR_KPARAM_INFO
	.align		4
.L_2738:
        /*002c*/ 	.byte	0x04, 0x17
        /*002e*/ 	.short	(.L_2740 - .L_2739)
.L_2739:
        /*0030*/ 	.word	0x00000000
        /*0034*/ 	.short	0x0002
        /*0036*/ 	.short	0x0020
        /*0038*/ 	.byte	0x00, 0xf0, 0x05, 0x00


	//----- nvinfo : EIATTR_KPARAM_INFO
	.align		4
.L_2740:
        /*003c*/ 	.byte	0x04, 0x17
        /*003e*/ 	.short	(.L_2742 - .L_2741)
.L_2741:
        /*0040*/ 	.word	0x00000000
        /*0044*/ 	.short	0x0001
        /*0046*/ 	.short	0x0008
        /*0048*/ 	.byte	0x00, 0xf0, 0x61, 0x00


	//----- nvinfo : EIATTR_KPARAM_INFO
	.align		4
.L_2742:
        /*004c*/ 	.byte	0x04, 0x17
        /*004e*/ 	.short	(.L_2744 - .L_2743)
.L_2743:
        /*0050*/ 	.word	0x00000000
        /*0054*/ 	.short	0x0000
        /*0056*/ 	.short	0x0000
        /*0058*/ 	.byte	0x00, 0xf0, 0x21, 0x00


	//----- nvinfo : EIATTR_MAXREG_COUNT
	.align		4
.L_2744:
        /*005c*/ 	.byte	0x03, 0x1b
        /*005e*/ 	.short	0x0040


	//----- nvinfo : EIATTR_NUM_BARRIERS
	.align		4
        /*0060*/ 	.byte	0x02, 0x4c
        /*0062*/ 	.byte	0x01
	.zero		1


	//----- nvinfo : EIATTR_MERCURY_ISA_VERSION
	.align		4
        /*0064*/ 	.byte	0x03, 0x5f
        /*0066*/ 	.short	0x0000


	//----- nvinfo : EIATTR_EXIT_INSTR_OFFSETS
	.align		4
        /*0068*/ 	.byte	0x04, 0x1c
        /*006a*/ 	.short	(.L_2746 - .L_2745)


	//   ....[0]....
.L_2745:
        /*006c*/ 	.word	0x00000810


	//   ....[1]....
        /*0070*/ 	.word	0x00004fa0


	//----- nvinfo : EIATTR_MAX_THREADS
	.align		4
.L_2746:
        /*0074*/ 	.byte	0x04, 0x05
        /*0076*/ 	.short	(.L_2748 - .L_2747)
.L_2747:
        /*0078*/ 	.word	0x00000100
        /*007c*/ 	.word	0x00000001
        /*0080*/ 	.word	0x00000001


	//----- nvinfo : EIATTR_CRS_STACK_SIZE
	.align		4
.L_2748:
        /*0084*/ 	.byte	0x04, 0x1e
        /*0086*/ 	.short	(.L_2750 - .L_2749)
.L_2749:
        /*0088*/ 	.word	0x00000000
.L_2750:


//--------------------- .nv.info._ZN2at6native60_GLOBAL__N__fdc43544_27_DistributionRandomKernel_cu_f88cee4443distribution_elementwise_grid_stride_kernelIjLi4EZZZNS0_9templates4cuda21random_from_to_kernelIPNS_17CUDAGeneratorImplEEEvRNS_18TensorIteratorBaseEmlT_ENKUlvE_clEvENKUlvE1_clEvEUlP24curandStatePhilox4_32_10E0_ZNS1_27distribution_nullary_kernelIij5uint4S7_SF_ZZZS5_IS7_EvS9_mlSA_ENKSB_clEvENKSC_clEvEUljE_EEvS9_T2_RKT3_T4_EUlijE_EEvlNS_15PhiloxCudaStateET1_SJ_ --------------------------
	.section	.nv.info._ZN2at6native60_GLOBAL__N__fdc43544_27_DistributionRandomKernel_cu_f88cee4443distribution_elementwise_grid_stride_kernelIjLi4EZZZNS0_9templates4cuda21random_from_to_kernelIPNS_17CUDAGeneratorImplEEEvRNS_18TensorIteratorBaseEmlT_ENKUlvE_clEvENKUlvE1_clEvEUlP24curandStatePhilox4_32_10E0_ZNS1_27distribution_nullary_kernelIij5uint4S7_SF_ZZZS5_IS7_EvS9_mlSA_ENKSB_clEvENKSC_clEvEUljE_EEvS9_T2_RKT3_T4_EUlijE_EEvlNS_15PhiloxCudaStateET1_SJ_,"",@"SHT_CUDA_INFO"
	.sectionflags	@""
	.align	4


	//----- nvinfo : EIATTR_CUDA_API_VERSION
	.align		4
        /*0000*/ 	.byte	0x04, 0x37
        /*0002*/ 	.short	(.L_2752 - .L_2751)
.L_2751:
        /*0004*/ 	.word	0x00000082


	//----- nvinfo : EIATTR_SW2861232_WAR
	.align		4
.L_2752:
        /*0008*/ 	.byte	0x01, 0x35
	.zero		2


	//----- nvinfo : EIATTR_PARAM_CBANK
	.align		4
        /*000c*/ 	.byte	0x04, 0x0a
        /*000e*/ 	.short	(.L_2754 - .L_2753)
	.align		4
.L_2753:
        /*0010*/ 	.word	index@(.nv.constant0._ZN2at6native60_GLOBAL__N__fdc43544_27_DistributionRandomKernel_cu_f88cee4443distribution_elementwise_grid_stride_kernelIjLi4EZZZNS0_9templates4cuda21random_from_to_kernelIPNS_17CUDAGeneratorImplEEEvRNS_18TensorIteratorBaseEmlT_ENKUlvE_clEvENKUlvE1_clEvEUlP24curandStatePhilox4_32_10E0_ZNS1_27distribution_nullary_kernelIij5uint4S7_SF_ZZZS5_IS7_EvS9_mlSA_ENKSB_clEvENKSC_clEvEUljE_EEvS9_T2_RKT3_T4_EUlijE_EEvlNS_15PhiloxCudaStateET1_SJ_)
        /*0014*/ 	.short	0x0160
        /*0016*/ 	.short	0x0048


	//----- nvinfo : EIATTR_CBANK_PARAM_SIZE
	.align		4
.L_2754:
        /*0018*/ 	.byte	0x03, 0x19
        /*001a*/ 	.short	0x0048


	//----- nvinfo : EIATTR_KPARAM_INFO
	.align		4
        /*001c*/ 	.byte	0x04, 0x17
        /*001e*/ 	.short	(.L_2756 - .L_2755)
.L_2755:
        /*0020*/ 	.word	0x00000000
        /*0024*/ 	.short	0x0003
        /*0026*/ 	.short	0x0028
        /*0028*/ 	.byte	0x00, 0xf0, 0x81, 0x00


	//----- nvinfo : EIATTR_KPARAM_INFO
	.align		4
.L_2756:
        /*002c*/ 	.byte	0x04, 0x17
        /*002e*/ 	.short	(.L_2758 - .L_2757)
.L_2757:
        /*0030*/ 	.word	0x00000000
        /*0034*/ 	.short	0x0002
        /*0036*/ 	.short	0x0020
        /*0038*/ 	.byte	0x00, 0xf0, 0x05, 0x00


	//----- nvinfo : EIATTR_KPARAM_INFO
	.align		4
.L_2758:
        /*003c*/ 	.byte	0x04, 0x17
        /*003e*/ 	.short	(.L_2760 - .L_2759)
.L_2759:
        /*0040*/ 	.word	0x00000000
        /*0044*/ 	.short	0x0001
        /*0046*/ 	.short	0x0008
        /*0048*/ 	.byte	0x00, 0xf0, 0x61, 0x00


	//----- nvinfo : EIATTR_KPARAM_INFO
	.align		4
.L_2760:
        /*004c*/ 	.byte	0x04, 0x17
        /*004e*/ 	.short	(.L_2762 - .L_2761)
.L_2761:
        /*0050*/ 	.word	0x00000000
        /*0054*/ 	.short	0x0000
        /*0056*/ 	.short	0x0000
        /*0058*/ 	.byte	0x00, 0xf0, 0x21, 0x00


	//----- nvinfo : EIATTR_MAXREG_COUNT
	.align		4
.L_2762:
        /*005c*/ 	.byte	0x03, 0x1b
        /*005e*/ 	.short	0x0040


	//----- nvinfo : EIATTR_NUM_BARRIERS
	.align		4
        /*0060*/ 	.byte	0x02, 0x4c
        /*0062*/ 	.byte	0x01
	.zero		1


	//----- nvinfo : EIATTR_MERCURY_ISA_VERSION
	.align		4
        /*0064*/ 	.byte	0x03, 0x5f
        /*0066*/ 	.short	0x0000


	//----- nvinfo : EIATTR_EXIT_INSTR_OFFSETS
	.align		4
        /*0068*/ 	.byte	0x04, 0x1c
        /*006a*/ 	.short	(.L_2764 - .L_2763)


	//   ....[0]....
.L_2763:
        /*006c*/ 	.word	0x000007d0


	//   ....[1]....
        /*0070*/ 	.word	0x000017a0


	//----- nvinfo : EIATTR_MAX_THREADS
	.align		4
.L_2764:
        /*0074*/ 	.byte	0x04, 0x05
        /*0076*/ 	.short	(.L_2766 - .L_2765)
.L_2765:
        /*0078*/ 	.word	0x00000100
        /*007c*/ 	.word	0x00000001
        /*0080*/ 	.word	0x00000001


	//----- nvinfo : EIATTR_CRS_STACK_SIZE
	.align		4
.L_2766:
        /*0084*/ 	.byte	0x04, 0x1e
        /*0086*/ 	.short	(.L_2768 - .L_2767)
.L_2767:
        /*0088*/ 	.word	0x00000000
.L_2768:


//--------------------- .nv.info._ZN2at6native60_GLOBAL__N__fdc43544_27_DistributionRandomKernel_cu_f88cee4443distribution_elementwise_grid_stride_kernelImLi2EZZZNS0_9templates4cuda21random_from_to_kernelIPNS_17CUDAGeneratorImplEEEvRNS_18TensorIteratorBaseEmlT_ENKUlvE_clEvENKUlvE1_clEvEUlP24curandStatePhilox4_32_10E_ZNS1_27distribution_nullary_kernelIim10ulonglong2S7_SF_ZZZS5_IS7_EvS9_mlSA_ENKSB_clEvENKSC_clEvEUlmE_EEvS9_T2_RKT3_T4_EUlimE0_EEvlNS_15PhiloxCudaStateET1_SJ_ --------------------------
	.section	.nv.info._ZN2at6native60_GLOBAL__N__fdc43544_27_DistributionRandomKernel_cu_f88cee4443distribution_elementwise_grid_stride_kernelImLi2EZZZNS0_9templates4cuda21random_from_to_kernelIPNS_17CUDAGeneratorImplEEEvRNS_18TensorIteratorBaseEmlT_ENKUlvE_clEvENKUlvE1_clEvEUlP24curandStatePhilox4_32_10E_ZNS1_27distribution_nullary_kernelIim10ulonglong2S7_SF_ZZZS5_IS7_EvS9_mlSA_ENKSB_clEvENKSC_clEvEUlmE_EEvS9_T2_RKT3_T4_EUlimE0_EEvlNS_15PhiloxCudaStateET1_SJ_,"",@"SHT_CUDA_INFO"
	.sectionflags	@""
	.align	4


	//----- nvinfo : EIATTR_CUDA_API_VERSION
	.align		4
        /*0000*/ 	.byte	0x04, 0x37
        /*0002*/ 	.short	(.L_2770 - .L_2769)
.L_2769:
        /*0004*/ 	.word	0x00000082


	//----- nvinfo : EIATTR_SW2861232_WAR
	.align		4
.L_2770:
        /*0008*/ 	.byte	0x01, 0x35
	.zero		2


	//----- nvinfo : EIATTR_PARAM_CBANK
	.align		4
        /*000c*/ 	.byte	0x04, 0x0a
        /*000e*/ 	.short	(.L_2772 - .L_2771)
	.align		4
.L_2771:
        /*0010*/ 	.word	index@(.nv.constant0._ZN2at6native60_GLOBAL__N__fdc43544_27_DistributionRandomKernel_cu_f88cee4443distribution_elementwise_grid_stride_kernelImLi2EZZZNS0_9templates4cuda21random_from_to_kernelIPNS_17CUDAGeneratorImplEEEvRNS_18TensorIteratorBaseEmlT_ENKUlvE_clEvENKUlvE1_clEvEUlP24curandStatePhilox4_32_10E_ZNS1_27distribution_nullary_kernelIim10ulonglong2S7_SF_ZZZS5_IS7_EvS9_mlSA_ENKSB_clEvENKSC_clEvEUlmE_EEvS9_T2_RKT3_T4_EUlimE0_EEvlNS_15PhiloxCudaStateET1_SJ_)
        /*0014*/ 	.short	0x0160
        /*0016*/ 	.short	0x01d8


	//----- nvinfo : EIATTR_CBANK_PARAM_SIZE
	.align		4
.L_2772:
        /*0018*/ 	.byte	0x03, 0x19
        /*001a*/ 	.short	0x01d8


	//----- nvinfo : EIATTR_KPARAM_INFO
	.align		4
        /*001c*/ 	.byte	0x04, 0x17
        /*001e*/ 	.short	(.L_2774 - .L_2773)
.L_2773:
        /*0020*/ 	.word	0x00000000
        /*0024*/ 	.short	0x0003
        /*0026*/ 	.short	0x0028
        /*0028*/ 	.byte	0x00, 0xf0, 0xc1, 0x06


	//----- nvinfo : EIATTR_KPARAM_INFO
	.align		4
.L_2774:
        /*002c*/ 	.byte	0x04, 0x17
        /*002e*/ 	.short	(.L_2776 - .L_2775)
.L_2775:
        /*0030*/ 	.word	0x00000000
        /*0034*/ 	.short	0x0002
        /*0036*/ 	.short	0x0020
        /*0038*/ 	.byte	0x00, 0xf0, 0x05, 0x00


	//----- nvinfo : EIATTR_KPARAM_INFO
	.align		4
.L_2776:
        /*003c*/ 	.byte	0x04, 0x17
        /*003e*/ 	.short	(.L_2778 - .L_2777)
.L_2777:
        /*0040*/ 	.word	0x00000000
        /*0044*/ 	.short	0x0001
        /*0046*/ 	.short	0x0008
        /*0048*/ 	.byte	0x00, 0xf0, 0x61, 0x00


	//----- nvinfo : EIATTR_KPARAM_INFO
	.align		4
.L_2778:
        /*004c*/ 	.byte	0x04, 0x17
        /*004e*/ 	.short	(.L_2780 - .L_2779)
.L_2779:
        /*0050*/ 	.word	0x00000000
        /*0054*/ 	.short	0x0000
        /*0056*/ 	.short	0x0000
        /*0058*/ 	.byte	0x00, 0xf0, 0x21, 0x00


	//----- nvinfo : EIATTR_MAXREG_COUNT
	.align		4
.L_2780:
        /*005c*/ 	.byte	0x03, 0x1b
        /*005e*/ 	.short	0x0040


	//----- nvinfo : EIATTR_NUM_BARRIERS
	.align		4
        /*0060*/ 	.byte	0x02, 0x4c
        /*0062*/ 	.byte	0x01
	.zero		1


	//----- nvinfo : EIATTR_MERCURY_ISA_VERSION
	.align		4
        /*0064*/ 	.byte	0x03, 0x5f
        /*0066*/ 	.short	0x0000


	//----- nvinfo : EIATTR_EXIT_INSTR_OFFSETS
	.align		4
        /*0068*/ 	.byte	0x04, 0x1c
        /*006a*/ 	.short	(.L_2782 - .L_2781)


	//   ....[0]....
.L_2781:
        /*006c*/ 	.word	0x00000810


	//   ....[1]....
        /*0070*/ 	.word	0x00002df0


	//----- nvinfo : EIATTR_MAX_THREADS
	.align		4
.L_2782:
        /*0074*/ 	.byte	0x04, 0x05
        /*0076*/ 	.short	(.L_2784 - .L_2783)
.L_2783:
        /*0078*/ 	.word	0x00000100
        /*007c*/ 	.word	0x00000001
        /*0080*/ 	.word	0x00000001


	//----- nvinfo : EIATTR_CRS_STACK_SIZE
	.align		4
.L_2784:
        /*0084*/ 	.byte	0x04, 0x1e
        /*0086*/ 	.short	(.L_2786 - .L_2785)
.L_2785:
        /*0088*/ 	.word	0x00000000
.L_2786:


//--------------------- .nv.info._ZN2at6native60_GLOBAL__N__fdc43544_27_DistributionRandomKernel_cu_f88cee4443distribution_elementwise_grid_stride_kernelImLi2EZZZNS0_9templates4cuda21random_from_to_kernelIPNS_17CUDAGeneratorImplEEEvRNS_18TensorIteratorBaseEmlT_ENKUlvE_clEvENKUlvE1_clEvEUlP24curandStatePhilox4_32_10E_ZNS1_27distribution_nullary_kernelIim10ulonglong2S7_SF_ZZZS5_IS7_EvS9_mlSA_ENKSB_clEvENKSC_clEvEUlmE_EEvS9_T2_RKT3_T4_EUlimE_EEvlNS_15PhiloxCudaStateET1_SJ_ --------------------------
	.section	.nv.info._ZN2at6native60_GLOBAL__N__fdc43544_27_DistributionRandomKernel_cu_f88cee4443distribution_elementwise_grid_stride_kernelImLi2EZZZNS0_9templates4cuda21random_from_to_kernelIPNS_17CUDAGeneratorImplEEEvRNS_18TensorIteratorBaseEmlT_ENKUlvE_clEvENKUlvE1_clEvEUlP24curandStatePhilox4_32_10E_ZNS1_27distribution_nullary_kernelIim10ulonglong2S7_SF_ZZZS5_IS7_EvS9_mlSA_ENKSB_clEvENKSC_clEvEUlmE_EEvS9_T2_RKT3_T4_EUlimE_EEvlNS_15PhiloxCudaStateET1_SJ_,"",@"SHT_CUDA_INFO"
	.sectionflags	@""
	.align	4


	//----- nvinfo : EIATTR_CUDA_API_VERSION
	.align		4
        /*0000*/ 	.byte	0x04, 0x37
        /*0002*/ 	.short	(.L_2788 - .L_2787)
.L_2787:
        /*0004*/ 	.word	0x00000082


	//----- nvinfo : EIATTR_SW2861232_WAR
	.align		4
.L_2788:
        /*0008*/ 	.byte	0x01, 0x35
	.zero		2


	//----- nvinfo : EIATTR_PARAM_CBANK
	.align		4
        /*000c*/ 	.byte	0x04, 0x0a
        /*000e*/ 	.short	(.L_2790 - .L_2789)
	.align		4
.L_2789:
        /*0010*/ 	.word	index@(.nv.constant0._ZN2at6native60_GLOBAL__N__fdc43544_27_DistributionRandomKernel_cu_f88cee4443distribution_elementwise_grid_stride_kernelImLi2EZZZNS0_9templates4cuda21random_from_to_kernelIPNS_17CUDAGeneratorImplEEEvRNS_18TensorIteratorBaseEmlT_ENKUlvE_clEvENKUlvE1_clEvEUlP24curandStatePhilox4_32_10E_ZNS1_27distribution_nullary_kernelIim10ulonglong2S7_SF_ZZZS5_IS7_EvS9_mlSA_ENKSB_clEvENKSC_clEvEUlmE_EEvS9_T2_RKT3_T4_EUlimE_EEvlNS_15PhiloxCudaStateET1_SJ_)
        /*0014*/ 	.short	0x0160
        /*0016*/ 	.short	0x0048


	//----- nvinfo : EIATTR_CBANK_PARAM_SIZE
	.align		4
.L_2790:
        /*0018*/ 	.byte	0x03, 0x19
        /*001a*/ 	.short	0x0048


	//----- nvinfo : EIATTR_KPARAM_INFO
	.align		4
        /*001c*/ 	.byte	0x04, 0x17
        /*001e*/ 	.short	(.L_2792 - .L_2791)
.L_2791:
        /*0020*/ 	.word	0x00000000
        /*0024*/ 	.short	0x0003
        /*0026*/ 	.short	0x0028
        /*0028*/ 	.byte	0x00, 0xf0, 0x81, 0x00


	//----- nvinfo : EIATTR_KPARAM_INFO
	.align		4
.L_2792:
        /*002c*/ 	.byte	0x04, 0x17
        /*002e*/ 	.short	(.L_2794 - .L_2793)
.L_2793:
        /*0030*/ 	.word	0x00000000
        /*0034*/ 	.short	0x0002
        /*0036*/ 	.short	0x0020
        /*0038*/ 	.byte	0x00, 0xf0, 0x05, 0x00


	//----- nvinfo : EIATTR_KPARAM_INFO
	.align		4
.L_2794:
        /*003c*/ 	.byte	0x04, 0x17
        /*003e*/ 	.short	(.L_2796 - .L_2795)
.L_2795:
        /*0040*/ 	.word	0x00000000
        /*0044*/ 	.short	0x0001
        /*0046*/ 	.short	0x0008
        /*0048*/ 	.byte	0x00, 0xf0, 0x61, 0x00


	//----- nvinfo : EIATTR_KPARAM_INFO
	.align		4
.L_2796:
        /*004c*/ 	.byte	0x04, 0x17
        /*004e*/ 	.short	(.L_2798 - .L_2797)
.L_2797:
        /*0050*/ 	.word	0x00000000
        /*0054*/ 	.short	0x0000
        /*0056*/ 	.short	0x0000
        /*0058*/ 	.byte	0x00, 0xf0, 0x21, 0x00


	//----- nvinfo : EIATTR_MAXREG_COUNT
	.align		4
.L_2798:
        /*005c*/ 	.byte	0x03, 0x1b
        /*005e*/ 	.short	0x0040


	//----- nvinfo : EIATTR_NUM_BARRIERS
	.align		4
        /*0060*/ 	.byte	0x02, 0x4c
        /*0062*/ 	.byte	0x01
	.zero		1


	//----- nvinfo : EIATTR_MERCURY_ISA_VERSION
	.align		4
        /*0064*/ 	.byte	0x03, 0x5f
        /*0066*/ 	.short	0x0000


	//----- nvinfo : EIATTR_EXIT_INSTR_OFFSETS
	.align		4
        /*0068*/ 	.byte	0x04, 0x1c
        /*006a*/ 	.short	(.L_2800 - .L_2799)


	//   ....[0]....
.L_2799:
        /*006c*/ 	.word	0x000007d0


	//   ....[1]....
        /*0070*/ 	.word	0x00001310


	//----- nvinfo : EIATTR_MAX_THREADS
	.align		4
.L_2800:
        /*0074*/ 	.byte	0x04, 0x05
        /*0076*/ 	.short	(.L_2802 - .L_2801)
.L_2801:
        /*0078*/ 	.word	0x00000100
        /*007c*/ 	.word	0x00000001
        /*0080*/ 	.word	0x00000001


	//----- nvinfo : EIATTR_CRS_STACK_SIZE
	.align		4
.L_2802:
        /*0084*/ 	.byte	0x04, 0x1e
        /*0086*/ 	.short	(.L_2804 - .L_2803)
.L_2803:
        /*0088*/ 	.word	0x00000000
.L_2804:


//--------------------- .nv.info._ZN2at6native60_GLOBAL__N__fdc43544_27_DistributionRandomKernel_cu_f88cee4443distribution_elementwise_grid_stride_kernelIjLi4EZZZNS0_9templates4cuda21random_from_to_kernelIPNS_17CUDAGeneratorImplEEEvRNS_18TensorIteratorBaseEmlT_ENKUlvE_clEvENKUlvE0_clEvEUlP24curandStatePhilox4_32_10E0_ZNS1_27distribution_nullary_kernelIaj5uint4S7_SF_ZZZS5_IS7_EvS9_mlSA_ENKSB_clEvENKSC_clEvEUljE_EEvS9_T2_RKT3_T4_EUlijE0_EEvlNS_15PhiloxCudaStateET1_SJ_ --------------------------
	.section	.nv.info._ZN2at6native60_GLOBAL__N__fdc43544_27_DistributionRandomKernel_cu_f88cee4443distribution_elementwise_grid_stride_kernelIjLi4EZZZNS0_9templates4cuda21random_from_to_kernelIPNS_17CUDAGeneratorImplEEEvRNS_18TensorIteratorBaseEmlT_ENKUlvE_clEvENKUlvE0_clEvEUlP24curandStatePhilox4_32_10E0_ZNS1_27distribution_nullary_kernelIaj5uint4S7_SF_ZZZS5_IS7_EvS9_mlSA_ENKSB_clEvENKSC_clEvEUljE_EEvS9_T2_RKT3_T4_EUlijE0_EEvlNS_15PhiloxCudaStateET1_SJ_,"",@"SHT_CUDA_INFO"
	.sectionflags	@""
	.align	4


	//----- nvinfo : EIATTR_CUDA_API_VERSION
	.align		4
        /*0000*/ 	.byte	0x04, 0x37
        /*0002*/ 	.short	(.L_2806 - .L_2805)
.L_2805:
        /*0004*/ 	.word	0x00000082


	//----- nvinfo : EIATTR_SW2861232_WAR
	.align		4
.L_2806:
        /*0008*/ 	.byte	0x01, 0x35
	.zero		2


	//----- nvinfo : EIATTR_PARAM_CBANK
	.align		4
        /*000c*/ 	.byte	0x04, 0x0a
        /*000e*/ 	.short	(.L_2808 - .L_2807)
	.align		4
.L_2807:
        /*0010*/ 	.word	index@(.nv.constant0._ZN2at6native60_GLOBAL__N__fdc43544_27_DistributionRandomKernel_cu_f88cee4443distribution_elementwise_grid_stride_kernelIjLi4EZZZNS0_9templates4cuda21random_from_to_kernelIPNS_17CUDAGeneratorImplEEEvRNS_18TensorIteratorBaseEmlT_ENKUlvE_clEvENKUlvE0_clEvEUlP24curandStatePhilox4_32_10E0_ZNS1_27distribution_nullary_kernelIaj5uint4S7_SF_ZZZS5_IS7_EvS9_mlSA_ENKSB_clEvENKSC_clEvEUljE_EEvS9_T2_RKT3_T4_EUlijE0_EEvlNS_15PhiloxCudaStateET1_SJ_)
        /*0014*/ 	.short	0x0160
        /*0016*/ 	.short	0x01d8


	//----- nvinfo : EIATTR_CBANK_PARAM_SIZE
	.align		4
.L_2808:
        /*0018*/ 	.byte	0x03, 0x19
        /*001a*/ 	.short	0x01d8


	//----- nvinfo : EIATTR_KPARAM_INFO
	.align		4
        /*001c*/ 	.byte	0x04, 0x17
        /*001e*/ 	.short	(.L_2810 - .L_2809)
.L_2809:
        /*0020*/ 	.word	0x00000000
        /*0024*/ 	.short	0x0003
        /*0026*/ 	.short	0x0028
        /*0028*/ 	.byte	0x00, 0xf0, 0xc1, 0x06


	//----- nvinfo : EIATTR_KPARAM_INFO
	.align		4
.L_2810:
        /*002c*/ 	.byte	0x04, 0x17
        /*002e*/ 	.short	(.L_2812 - .L_2811)
.L_2811:
        /*0030*/ 	.word	0x00000000
        /*0034*/ 	.short	0x0002
        /*0036*/ 	.short	0x0020
        /*0038*/ 	.byte	0x00, 0xf0, 0x05, 0x00


	//----- nvinfo : EIATTR_KPARAM_INFO
	.align		4
.L_2812:
        /*003c*/ 	.byte	0x04, 0x17
        /*003e*/ 	.short	(.L_2814 - .L_2813)
.L_2813:
        /*0040*/ 	.word	0x00000000
        /*0044*/ 	.short	0x0001
        /*0046*/ 	.short	0x0008
        /*0048*/ 	.byte	0x00, 0xf0, 0x61, 0x00


	//----- nvinfo : EIATTR_KPARAM_INFO
	.align		4
.L_2814:
        /*004c*/ 	.byte	0x04, 0x17
        /*004e*/ 	.short	(.L_2816 - .L_2815)
.L_2815:
        /*0050*/ 	.word	0x00000000
        /*0054*/ 	.short	0x0000
        /*0056*/ 	.short	0x0000
        /*0058*/ 	.byte	0x00, 0xf0, 0x21, 0x00


	//----- nvinfo : EIATTR_MAXREG_COUNT
	.align		4
.L_2816:
        /*005c*/ 	.byte	0x03, 0x1b
        /*005e*/ 	.short	0x0040


	//----- nvinfo : EIATTR_NUM_BARRIERS
	.align		4
        /*0060*/ 	.byte	0x02, 0x4c
        /*0062*/ 	.byte	0x01
	.zero		1


	//----- nvinfo : EIATTR_MERCURY_ISA_VERSION
	.align		4
        /*0064*/ 	.byte	0x03, 0x5f
        /*0066*/ 	.short	0x0000


	//----- nvinfo : EIATTR_EXIT_INSTR_OFFSETS
	.align		4
        /*0068*/ 	.byte	0x04, 0x1c
        /*006a*/ 	.short	(.L_2818 - .L_2817)


	//   ....[0]....
.L_2817:
        /*006c*/ 	.word	0x00000810


	//   ....[1]....
        /*0070*/ 	.word	0x00004fa0


	//----- nvinfo : EIATTR_MAX_THREADS
	.align		4
.L_2818:
        /*0074*/ 	.byte	0x04, 0x05
        /*0076*/ 	.short	(.L_2820 - .L_2819)
.L_2819:
        /*0078*/ 	.word	0x00000100
        /*007c*/ 	.word	0x00000001
        /*0080*/ 	.word	0x00000001


	//----- nvinfo : EIATTR_CRS_STACK_SIZE
	.align		4
.L_2820:
        /*0084*/ 	.byte	0x04, 0x1e
        /*0086*/ 	.short	(.L_2822 - .L_2821)
.L_2821:
        /*0088*/ 	.word	0x00000000
.L_2822:


//--------------------- .nv.info._ZN2at6native60_GLOBAL__N__fdc43544_27_DistributionRandomKernel_cu_f88cee4443distribution_elementwise_grid_stride_kernelIjLi4EZZZNS0_9templates4cuda21random_from_to_kernelIPNS_17CUDAGeneratorImplEEEvRNS_18TensorIteratorBaseEmlT_ENKUlvE_clEvENKUlvE0_clEvEUlP24curandStatePhilox4_32_10E0_ZNS1_27distribution_nullary_kernelIaj5uint4S7_SF_ZZZS5_IS7_EvS9_mlSA_ENKSB_clEvENKSC_clEvEUljE_EEvS9_T2_RKT3_T4_EUlijE_EEvlNS_15PhiloxCudaStateET1_SJ_ --------------------------
	.section	.nv.info._ZN2at6native60_GLOBAL__N__fdc43544_27_DistributionRandomKernel_cu_f88cee4443distribution_elementwise_grid_stride_kernelIjLi4EZZZNS0_9templates4cuda21random_from_to_kernelIPNS_17CUDAGeneratorImplEEEvRNS_18TensorIteratorBaseEmlT_ENKUlvE_clEvENKUlvE0_clEvEUlP24curandStatePhilox4_32_10E0_ZNS1_27distribution_nullary_kernelIaj5uint4S7_SF_ZZZS5_IS7_EvS9_mlSA_ENKSB_clEvENKSC_clEvEUljE_EEvS9_T2_RKT3_T4_EUlijE_EEvlNS_15PhiloxCudaStateET1_SJ_,"",@"SHT_CUDA_INFO"
	.sectionflags	@""
	.align	4


	//----- nvinfo : EIATTR_CUDA_API_VERSION
	.align		4
        /*0000*/ 	.byte	0x04, 0x37
        /*0002*/ 	.short	(.L_2824 - .L_2823)
.L_2823:
        /*0004*/ 	.word	0x00000082


	//----- nvinfo : EIATTR_SW2861232_WAR
	.align		4
.L_2824:
        /*0008*/ 	.byte	0x01, 0x35
	.zero		2


	//----- nvinfo : EIATTR_PARAM_CBANK
	.align		4
        /*000c*/ 	.byte	0x04, 0x0a
        /*000e*/ 	.short	(.L_2826 - .L_2825)
	.align		4
.L_2825:
        /*0010*/ 	.word	index@(.nv.constant0._ZN2at6native60_GLOBAL__N__fdc43544_27_DistributionRandomKernel_cu_f88cee4443distribution_elementwise_grid_stride_kernelIjLi4EZZZNS0_9templates4cuda21random_from_to_kernelIPNS_17CUDAGeneratorImplEEEvRNS_18TensorIteratorBaseEmlT_ENKUlvE_clEvENKUlvE0_clEvEUlP24curandStatePhilox4_32_10E0_ZNS1_27distribution_nullary_kernelIaj5uint4S7_SF_ZZZS5_IS7_EvS9_mlSA_ENKSB_clEvENKSC_clEvEUljE_EEvS9_T2_RKT3_T4_EUlijE_EEvlNS_15PhiloxCudaStateET1_SJ_)
        /*0014*/ 	.short	0x0160
        /*0016*/ 	.short	0x0048


	//----- nvinfo : EIATTR_CBANK_PARAM_SIZE
	.align		4
.L_2826:
        /*0018*/ 	.byte	0x03, 0x19
        /*001a*/ 	.short	0x0048


	//----- nvinfo : EIATTR_KPARAM_INFO
	.align		4
        /*001c*/ 	.byte	0x04, 0x17
        /*001e*/ 	.short	(.L_2828 - .L_2827)
.L_2827:
        /*0020*/ 	.word	0x00000000
        /*0024*/ 	.short	0x0003
        /*0026*/ 	.short	0x0028
        /*0028*/ 	.byte	0x00, 0xf0, 0x81, 0x00


	//----- nvinfo : EIATTR_KPARAM_INFO
	.align		4
.L_2828:
        /*002c*/ 	.byte	0x04, 0x17
        /*002e*/ 	.short	(.L_2830 - .L_2829)
.L_2829:
        /*0030*/ 	.word	0x00000000
        /*0034*/ 	.short	0x0002
        /*0036*/ 	.short	0x0020
        /*0038*/ 	.byte	0x00, 0xf0, 0x05, 0x00


	//----- nvinfo : EIATTR_KPARAM_INFO
	.align		4
.L_2830:
        /*003c*/ 	.byte	0x04, 0x17
        /*003e*/ 	.short	(.L_2832 - .L_2831)
.L_2831:
        /*0040*/ 	.word	0x00000000
        /*0044*/ 	.short	0x0001
        /*0046*/ 	.short	0x0008
        /*0048*/ 	.byte	0x00, 0xf0, 0x61, 0x00


	//----- nvinfo : EIATTR_KPARAM_INFO
	.align		4
.L_2832:
        /*004c*/ 	.byte	0x04, 0x17
        /*004e*/ 	.short	(.L_2834 - .L_2833)
.L_2833:
        /*0050*/ 	.word	0x00000000
        /*0054*/ 	.short	0x0000
        /*0056*/ 	.short	0x0000
        /*0058*/ 	.byte	0x00, 0xf0, 0x21, 0x00


	//----- nvinfo : EIATTR_MAXREG_COUNT
	.align		4
.L_2834:
        /*005c*/ 	.byte	0x03, 0x1b
        /*005e*/ 	.short	0x0040


	//----- nvinfo : EIATTR_NUM_BARRIERS
	.align		4
        /*0060*/ 	.byte	0x02, 0x4c
        /*0062*/ 	.byte	0x01
	.zero		1


	//----- nvinfo : EIATTR_MERCURY_ISA_VERSION
	.align		4
        /*0064*/ 	.byte	0x03, 0x5f
        /*0066*/ 	.short	0x0000


	//----- nvinfo : EIATTR_EXIT_INSTR_OFFSETS
	.align		4
        /*0068*/ 	.byte	0x04, 0x1c
        /*006a*/ 	.short	(.L_2836 - .L_2835)


	//   ....[0]....
.L_2835:
        /*006c*/ 	.word	0x000007d0


	//   ....[1]....
        /*0070*/ 	.word	0x000017a0


	//----- nvinfo : EIATTR_MAX_THREADS
	.align		4
.L_2836:
        /*0074*/ 	.byte	0x04, 0x05
        /*0076*/ 	.short	(.L_2838 - .L_2837)
.L_2837:
        /*0078*/ 	.word	0x00000100
        /*007c*/ 	.word	0x00000001
        /*0080*/ 	.word	0x00000001


	//----- nvinfo : EIATTR_CRS_STACK_SIZE
	.align		4
.L_2838:
        /*0084*/ 	.byte	0x04, 0x1e
        /*0086*/ 	.short	(.L_2840 - .L_2839)
.L_2839:
        /*0088*/ 	.word	0x00000000
.L_2840:


//--------------------- .nv.info._ZN2at6native60_GLOBAL__N__fdc43544_27_DistributionRandomKernel_cu_f88cee4443distribution_elementwise_grid_stride_kernelImLi2EZZZNS0_9templates4cuda21random_from_to_kernelIPNS_17CUDAGeneratorImplEEEvRNS_18TensorIteratorBaseEmlT_ENKUlvE_clEvENKUlvE0_clEvEUlP24curandStatePhilox4_32_10E_ZNS1_27distribution_nullary_kernelIam10ulonglong2S7_SF_ZZZS5_IS7_EvS9_mlSA_ENKSB_clEvENKSC_clEvEUlmE_EEvS9_T2_RKT3_T4_EUlimE0_EEvlNS_15PhiloxCudaStateET1_SJ_ --------------------------
	.section	.nv.info._ZN2at6native60_GLOBAL__N__fdc43544_27_DistributionRandomKernel_cu_f88cee4443distribution_elementwise_grid_stride_kernelImLi2EZZZNS0_9templates4cuda21random_from_to_kernelIPNS_17CUDAGeneratorImplEEEvRNS_18TensorIteratorBaseEmlT_ENKUlvE_clEvENKUlvE0_clEvEUlP24curandStatePhilox4_32_10E_ZNS1_27distribution_nullary_kernelIam10ulonglong2S7_SF_ZZZS5_IS7_EvS9_mlSA_ENKSB_clEvENKSC_clEvEUlmE_EEvS9_T2_RKT3_T4_EUlimE0_EEvlNS_15PhiloxCudaStateET1_SJ_,"",@"SHT_CUDA_INFO"
	.sectionflags	@""
	.align	4


	//----- nvinfo : EIATTR_CUDA_API_VERSION
	.align		4
        /*0000*/ 	.byte	0x04, 0x37
        /*0002*/ 	.short	(.L_2842 - .L_2841)
.L_2841:
        /*0004*/ 	.word	0x00000082


	//----- nvinfo : EIATTR_SW2861232_WAR
	.align		4
.L_2842:
        /*0008*/ 	.byte	0x01, 0x35
	.zero		2


	//----- nvinfo : EIATTR_PARAM_CBANK
	.align		4
        /*000c*/ 	.byte	0x04, 0x0a
        /*000e*/ 	.short	(.L_2844 - .L_2843)
	.align		4
.L_2843:
        /*0010*/ 	.word	index@(.nv.constant0._ZN2at6native60_GLOBAL__N__fdc43544_27_DistributionRandomKernel_cu_f88cee4443distribution_elementwise_grid_stride_kernelImLi2EZZZNS0_9templates4cuda21random_from_to_kernelIPNS_17CUDAGeneratorImplEEEvRNS_18TensorIteratorBaseEmlT_ENKUlvE_clEvENKUlvE0_clEvEUlP24curandStatePhilox4_32_10E_ZNS1_27distribution_nullary_kernelIam10ulonglong2S7_SF_ZZZS5_IS7_EvS9_mlSA_ENKSB_clEvENKSC_clEvEUlmE_EEvS9_T2_RKT3_T4_EUlimE0_EEvlNS_15PhiloxCudaStateET1_SJ_)
        /*0014*/ 	.short	0x0160
        /*0016*/ 	.short	0x01d8


	//----- nvinfo : EIATTR_CBANK_PARAM_SIZE
	.align		4
.L_2844:
        /*0018*/ 	.byte	0x03, 0x19
        /*001a*/ 	.short	0x01d8


	//----- nvinfo : EIATTR_KPARAM_INFO
	.align		4
        /*001c*/ 	.byte	0x04, 0x17
        /*001e*/ 	.short	(.L_2846 - .L_2845)
.L_2845:
        /*0020*/ 	.word	0x00000000
        /*0024*/ 	.short	0x0003
        /*0026*/ 	.short	0x0028
        /*0028*/ 	.byte	0x00, 0xf0, 0xc1, 0x06


	//----- nvinfo : EIATTR_KPARAM_INFO
	.align		4
.L_2846:
        /*002c*/ 	.byte	0x04, 0x17
        /*002e*/ 	.short	(.L_2848 - .L_2847)
.L_2847:
        /*0030*/ 	.word	0x00000000
        /*0034*/ 	.short	0x0002
        /*0036*/ 	.short	0x0020
        /*0038*/ 	.byte	0x00, 0xf0, 0x05, 0x00


	//----- nvinfo : EIATTR_KPARAM_INFO
	.align		4
.L_2848:
        /*003c*/ 	.byte	0x04, 0x17
        /*003e*/ 	.short	(.L_2850 - .L_2849)
.L_2849:
        /*0040*/ 	.word	0x00000000
        /*0044*/ 	.short	0x0001
        /*0046*/ 	.short	0x0008
        /*0048*/ 	.byte	0x00, 0xf0, 0x61, 0x00


	//----- nvinfo : EIATTR_KPARAM_INFO
	.align		4
.L_2850:
        /*004c*/ 	.byte	0x04, 0x17
        /*004e*/ 	.short	(.L_2852 - .L_2851)
.L_2851:
        /*0050*/ 	.word	0x00000000
        /*0054*/ 	.short	0x0000
        /*0056*/ 	.short	0x0000
        /*0058*/ 	.byte	0x00, 0xf0, 0x21, 0x00


	//----- nvinfo : EIATTR_MAXREG_COUNT
	.align		4
.L_2852:
        /*005c*/ 	.byte	0x03, 0x1b
        /*005e*/ 	.short	0x0040


	//----- nvinfo : EIATTR_NUM_BARRIERS
	.align		4
        /*0060*/ 	.byte	0x02, 0x4c
        /*0062*/ 	.byte	0x01
	.zero		1


	//----- nvinfo : EIATTR_MERCURY_ISA_VERSION
	.align		4
        /*0064*/ 	.byte	0x03, 0x5f
        /*0066*/ 	.short	0x0000


	//----- nvinfo : EIATTR_EXIT_INSTR_OFFSETS
	.align		4
        /*0068*/ 	.byte	0x04, 0x1c
        /*006a*/ 	.short	(.L_2854 - .L_2853)


	//   ....[0]....
.L_2853:
        /*006c*/ 	.word	0x00000810


	//   ....[1]....
        /*0070*/ 	.word	0x00002df0


	//----- nvinfo : EIATTR_MAX_THREADS
	.align		4
.L_2854:
        /*0074*/ 	.byte	0x04, 0x05
        /*0076*/ 	.short	(.L_2856 - .L_2855)
.L_2855:
        /*0078*/ 	.word	0x00000100
        /*007c*/ 	.word	0x00000001
        /*0080*/ 	.word	0x00000001


	//----- nvinfo : EIATTR_CRS_STACK_SIZE
	.align		4
.L_2856:
        /*0084*/ 	.byte	0x04, 0x1e
        /*0086*/ 	.short	(.L_2858 - .L_2857)
.L_2857:
        /*0088*/ 	.word	0x00000000
.L_2858:


//--------------------- .nv.info._ZN2at6native60_GLOBAL__N__fdc43544_27_DistributionRandomKernel_cu_f88cee4443distribution_elementwise_grid_stride_kernelImLi2EZZZNS0_9templates4cuda21random_from_to_kernelIPNS_17CUDAGeneratorImplEEEvRNS_18TensorIteratorBaseEmlT_ENKUlvE_clEvENKUlvE0_clEvEUlP24curandStatePhilox4_32_10E_ZNS1_27distribution_nullary_kernelIam10ulonglong2S7_SF_ZZZS5_IS7_EvS9_mlSA_ENKSB_clEvENKSC_clEvEUlmE_EEvS9_T2_RKT3_T4_EUlimE_EEvlNS_15PhiloxCudaStateET1_SJ_ --------------------------
	.section	.nv.info._ZN2at6native60_GLOBAL__N__fdc43544_27_DistributionRandomKernel_cu_f88cee4443distribution_elementwise_grid_stride_kernelImLi2EZZZNS0_9templates4cuda21random_from_to_kernelIPNS_17CUDAGeneratorImplEEEvRNS_18TensorIteratorBaseEmlT_ENKUlvE_clEvENKUlvE0_clEvEUlP24curandStatePhilox4_32_10E_ZNS1_27distribution_nullary_kernelIam10ulonglong2S7_SF_ZZZS5_IS7_EvS9_mlSA_ENKSB_clEvENKSC_clEvEUlmE_EEvS9_T2_RKT3_T4_EUlimE_EEvlNS_15PhiloxCudaStateET1_SJ_,"",@"SHT_CUDA_INFO"
	.sectionflags	@""
	.align	4


	//----- nvinfo : EIATTR_CUDA_API_VERSION
	.align		4
        /*0000*/ 	.byte	0x04, 0x37
        /*0002*/ 	.short	(.L_2860 - .L_2859)
.L_2859:
        /*0004*/ 	.word	0x00000082


	//----- nvinfo : EIATTR_SW2861232_WAR
	.align		4
.L_2860:
        /*0008*/ 	.byte	0x01, 0x35
	.zero		2


	//----- nvinfo : EIATTR_PARAM_CBANK
	.align		4
        /*000c*/ 	.byte	0x04, 0x0a
        /*000e*/ 	.short	(.L_2862 - .L_2861)
	.align		4
.L_2861:
        /*0010*/ 	.word	index@(.nv.constant0._ZN2at6native60_GLOBAL__N__fdc43544_27_DistributionRandomKernel_cu_f88cee4443distribution_elementwise_grid_stride_kernelImLi2EZZZNS0_9templates4cuda21random_from_to_kernelIPNS_17CUDAGeneratorImplEEEvRNS_18TensorIteratorBaseEmlT_ENKUlvE_clEvENKUlvE0_clEvEUlP24curandStatePhilox4_32_10E_ZNS1_27distribution_nullary_kernelIam10ulonglong2S7_SF_ZZZS5_IS7_EvS9_mlSA_ENKSB_clEvENKSC_clEvEUlmE_EEvS9_T2_RKT3_T4_EUlimE_EEvlNS_15PhiloxCudaStateET1_SJ_)
        /*0014*/ 	.short	0x0160
        /*0016*/ 	.short	0x0048


	//----- nvinfo : EIATTR_CBANK_PARAM_SIZE
	.align		4
.L_2862:
        /*0018*/ 	.byte	0x03, 0x19
        /*001a*/ 	.short	0x0048


	//----- nvinfo : EIATTR_KPARAM_INFO
	.align		4
        /*001c*/ 	.byte	0x04, 0x17
        /*001e*/ 	.short	(.L_2864 - .L_2863)
.L_2863:
        /*0020*/ 	.word	0x00000000
        /*0024*/ 	.short	0x0003
        /*0026*/ 	.short	0x0028
        /*0028*/ 	.byte	0x00, 0xf0, 0x81, 0x00


	//----- nvinfo : EIATTR_KPARAM_INFO
	.align		4
.L_2864:
        /*002c*/ 	.byte	0x04, 0x17
        /*002e*/ 	.short	(.L_2866 - .L_2865)
.L_2865:
        /*0030*/ 	.word	0x00000000
        /*0034*/ 	.short	0x0002
        /*0036*/ 	.short	0x0020
        /*0038*/ 	.byte	0x00, 0xf0, 0x05, 0x00


	//----- nvinfo : EIATTR_KPARAM_INFO
	.align		4
.L_2866:
        /*003c*/ 	.byte	0x04, 0x17
        /*003e*/ 	.short	(.L_2868 - .L_2867)
.L_2867:
        /*0040*/ 	.word	0x00000000
        /*0044*/ 	.short	0x0001
        /*0046*/ 	.short	0x0008
        /*0048*/ 	.byte	0x00, 0xf0, 0x61, 0x00


	//----- nvinfo : EIATTR_KPARAM_INFO
	.align		4
.L_2868:
        /*004c*/ 	.byte	0x04, 0x17
        /*004e*/ 	.short	(.L_2870 - .L_2869)
.L_2869:
        /*0050*/ 	.word	0x00000000
        /*0054*/ 	.short	0x0000
        /*0056*/ 	.short	0x0000
        /*0058*/ 	.byte	0x00, 0xf0, 0x21, 0x00


	//----- nvinfo : EIATTR_MAXREG_COUNT
	.align		4
.L_2870:
        /*005c*/ 	.byte	0x03, 0x1b
        /*005e*/ 	.short	0x0040


	//----- nvinfo : EIATTR_NUM_BARRIERS
	.align		4
        /*0060*/ 	.byte	0x02, 0x4c
        /*0062*/ 	.byte	0x01
	.zero		1


	//----- nvinfo : EIATTR_MERCURY_ISA_VERSION
	.align		4
        /*0064*/ 	.byte	0x03, 0x5f
        /*0066*/ 	.short	0x0000


	//----- nvinfo : EIATTR_EXIT_INSTR_OFFSETS
	.align		4
        /*0068*/ 	.byte	0x04, 0x1c
        /*006a*/ 	.short	(.L_2872 - .L_2871)


	//   ....[0]....
.L_2871:
        /*006c*/ 	.word	0x000007d0


	//   ....[1]....
        /*0070*/ 	.word	0x00001310


	//----- nvinfo : EIATTR_MAX_THREADS
	.align		4
.L_2872:
        /*0074*/ 	.byte	0x04, 0x05
        /*0076*/ 	.short	(.L_2874 - .L_2873)
.L_2873:
        /*0078*/ 	.word	0x00000100
        /*007c*/ 	.word	0x00000001
        /*0080*/ 	.word	0x00000001


	//----- nvinfo : EIATTR_CRS_STACK_SIZE
	.align		4
.L_2874:
        /*0084*/ 	.byte	0x04, 0x1e
        /*0086*/ 	.short	(.L_2876 - .L_2875)
.L_2875:
        /*0088*/ 	.word	0x00000000
.L_2876:


//--------------------- .nv.info._ZN2at6native60_GLOBAL__N__fdc43544_27_DistributionRandomKernel_cu_f88cee4443distribution_elementwise_grid_stride_kernelIjLi4EZZZNS0_9templates4cuda21random_from_to_kernelIPNS_17CUDAGeneratorImplEEEvRNS_18TensorIteratorBaseEmlT_ENKUlvE_clEvENKUlvE_clEvEUlP24curandStatePhilox4_32_10E0_ZNS1_27distribution_nullary_kernelIhj5uint4S7_SF_ZZZS5_IS7_EvS9_mlSA_ENKSB_clEvENKSC_clEvEUljE_EEvS9_T2_RKT3_T4_EUlijE0_EEvlNS_15PhiloxCudaStateET1_SJ_ --------------------------
	.section	.nv.info._ZN2at6native60_GLOBAL__N__fdc43544_27_DistributionRandomKernel_cu_f88cee4443distribution_elementwise_grid_stride_kernelIjLi4EZZZNS0_9templates4cuda21random_from_to_kernelIPNS_17CUDAGeneratorImplEEEvRNS_18TensorIteratorBaseEmlT_ENKUlvE_clEvENKUlvE_clEvEUlP24curandStatePhilox4_32_10E0_ZNS1_27distribution_nullary_kernelIhj5uint4S7_SF_ZZZS5_IS7_EvS9_mlSA_ENKSB_clEvENKSC_clEvEUljE_EEvS9_T2_RKT3_T4_EUlijE0_EEvlNS_15PhiloxCudaStateET1_SJ_,"",@"SHT_CUDA_INFO"
	.sectionflags	@""
	.align	4


	//----- nvinfo : EIATTR_CUDA_API_VERSION
	.align		4
        /*0000*/ 	.byte	0x04, 0x37
        /*0002*/ 	.short	(.L_2878 - .L_2877)
.L_2877:
        /*0004*/ 	.word	0x00000082


	//----- nvinfo : EIATTR_SW2861232_WAR
	.align		4
.L_2878:
        /*0008*/ 	.byte	0x01, 0x35
	.zero		2


	//----- nvinfo : EIATTR_PARAM_CBANK
	.align		4
        /*000c*/ 	.byte	0x04, 0x0a
        /*000e*/ 	.short	(.L_2880 - .L_2879)
	.align		4
.L_2879:
        /*0010*/ 	.word	index@(.nv.constant0._ZN2at6native60_GLOBAL__N__fdc43544_27_DistributionRandomKernel_cu_f88cee4443distribution_elementwise_grid_stride_kernelIjLi4EZZZNS0_9templates4cuda21random_from_to_kernelIPNS_17CUDAGeneratorImplEEEvRNS_18TensorIteratorBaseEmlT_ENKUlvE_clEvENKUlvE_clEvEUlP24curandStatePhilox4_32_10E0_ZNS1_27distribution_nullary_kernelIhj5uint4S7_SF_ZZZS5_IS7_EvS9_mlSA_ENKSB_clEvENKSC_clEvEUljE_EEvS9_T2_RKT3_T4_EUlijE0_EEvlNS_15PhiloxCudaStateET1_SJ_)
        /*0014*/ 	.short	0x0160
        /*0016*/ 	.short	0x01d8


	//----- nvinfo : EIATTR_CBANK_PARAM_SIZE
	.align		4
.L_2880:
        /*0018*/ 	.byte	0x03, 0x19
        /*001a*/ 	.short	0x01d8


	//----- nvinfo : EIATTR_KPARAM_INFO
	.align		4
        /*001c*/ 	.byte	0x04, 0x17
        /*001e*/ 	.short	(.L_2882 - .L_2881)
.L_2881:
        /*0020*/ 	.word	0x00000000
        /*0024*/ 	.short	0x0003
        /*0026*/ 	.short	0x0028
        /*0028*/ 	.byte	0x00, 0xf0, 0xc1, 0x06


	//----- nvinfo : EIATTR_KPARAM_INFO
	.align		4
.L_2882:
        /*002c*/ 	.byte	0x04, 0x17
        /*002e*/ 	.short	(.L_2884 - .L_2883)
.L_2883:
        /*0030*/ 	.word	0x00000000
        /*0034*/ 	.short	0x0002
        /*0036*/ 	.short	0x0020
        /*0038*/ 	.byte	0x00, 0xf0, 0x05, 0x00


	//----- nvinfo : EIATTR_KPARAM_INFO
	.align		4
.L_2884:
        /*003c*/ 	.byte	0x04, 0x17
        /*003e*/ 	.short	(.L_2886 - .L_2885)
.L_2885:
        /*0040*/ 	.word	0x00000000
        /*0044*/ 	.short	0x0001
        /*0046*/ 	.short	0x0008
        /*0048*/ 	.byte	0x00, 0xf0, 0x61, 0x00


	//----- nvinfo : EIATTR_KPARAM_INFO
	.align		4
.L_2886:
        /*004c*/ 	.byte	0x04, 0x17
        /*004e*/ 	.short	(.L_2888 - .L_2887)
.L_2887:
        /*0050*/ 	.word	0x00000000
        /*0054*/ 	.short	0x0000
        /*0056*/ 	.short	0x0000
        /*0058*/ 	.byte	0x00, 0xf0, 0x21, 0x00


	//----- nvinfo : EIATTR_MAXREG_COUNT
	.align		4
.L_2888:
        /*005c*/ 	.byte	0x03, 0x1b
        /*005e*/ 	.short	0x0040


	//----- nvinfo : EIATTR_NUM_BARRIERS
	.align		4
        /*0060*/ 	.byte	0x02, 0x4c
        /*0062*/ 	.byte	0x01
	.zero		1


	//----- nvinfo : EIATTR_MERCURY_ISA_VERSION
	.align		4
        /*0064*/ 	.byte	0x03, 0x5f
        /*0066*/ 	.short	0x0000


	//----- nvinfo : EIATTR_EXIT_INSTR_OFFSETS
	.align		4
        /*0068*/ 	.byte	0x04, 0x1c
        /*006a*/ 	.short	(.L_2890 - .L_2889)


	//   ....[0]....
.L_2889:
        /*006c*/ 	.word	0x00000810


	//   ....[1]....
        /*0070*/ 	.word	0x00004fa0


	//----- nvinfo : EIATTR_MAX_THREADS
	.align		4
.L_2890:
        /*0074*/ 	.byte	0x04, 0x05
        /*0076*/ 	.short	(.L_2892 - .L_2891)
.L_2891:
        /*0078*/ 	.word	0x00000100
        /*007c*/ 	.word	0x00000001
        /*0080*/ 	.word	0x00000001


	//----- nvinfo : EIATTR_CRS_STACK_SIZE
	.align		4
.L_2892:
        /*0084*/ 	.byte	0x04, 0x1e
        /*0086*/ 	.short	(.L_2894 - .L_2893)
.L_2893:
        /*0088*/ 	.word	0x00000000
.L_2894:


//--------------------- .nv.info._ZN2at6native60_GLOBAL__N__fdc43544_27_DistributionRandomKernel_cu_f88cee4443distribution_elementwise_grid_stride_kernelIjLi4EZZZNS0_9templates4cuda21random_from_to_kernelIPNS_17CUDAGeneratorImplEEEvRNS_18TensorIteratorBaseEmlT_ENKUlvE_clEvENKUlvE_clEvEUlP24curandStatePhilox4_32_10E0_ZNS1_27distribution_nullary_kernelIhj5uint4S7_SF_ZZZS5_IS7_EvS9_mlSA_ENKSB_clEvENKSC_clEvEUljE_EEvS9_T2_RKT3_T4_EUlijE_EEvlNS_15PhiloxCudaStateET1_SJ_ --------------------------
	.section	.nv.info._ZN2at6native60_GLOBAL__N__fdc43544_27_DistributionRandomKernel_cu_f88cee4443distribution_elementwise_grid_stride_kernelIjLi4EZZZNS0_9templates4cuda21random_from_to_kernelIPNS_17CUDAGeneratorImplEEEvRNS_18TensorIteratorBaseEmlT_ENKUlvE_clEvENKUlvE_clEvEUlP24curandStatePhilox4_32_10E0_ZNS1_27distribution_nullary_kernelIhj5uint4S7_SF_ZZZS5_IS7_EvS9_mlSA_ENKSB_clEvENKSC_clEvEUljE_EEvS9_T2_RKT3_T4_EUlijE_EEvlNS_15PhiloxCudaStateET1_SJ_,"",@"SHT_CUDA_INFO"
	.sectionflags	@""
	.align	4


	//----- nvinfo : EIATTR_CUDA_API_VERSION
	.align		4
        /*0000*/ 	.byte	0x04, 0x37
        /*0002*/ 	.short	(.L_2896 - .L_2895)
.L_2895:
        /*0004*/ 	.word	0x00000082


	//----- nvinfo : EIATTR_SW2861232_WAR
	.align		4
.L_2896:
        /*0008*/ 	.byte	0x01, 0x35
	.zero		2


	//----- nvinfo : EIATTR_PARAM_CBANK
	.align		4
        /*000c*/ 	.byte	0x04, 0x0a
        /*000e*/ 	.short	(.L_2898 - .L_2897)
	.align		4
.L_2897:
        /*0010*/ 	.word	index@(.nv.constant0._ZN2at6native60_GLOBAL__N__fdc43544_27_DistributionRandomKernel_cu_f88cee4443distribution_elementwise_grid_stride_kernelIjLi4EZZZNS0_9templates4cuda21random_from_to_kernelIPNS_17CUDAGeneratorImplEEEvRNS_18TensorIteratorBaseEmlT_ENKUlvE_clEvENKUlvE_clEvEUlP24curandStatePhilox4_32_10E0_ZNS1_27distribution_nullary_kernelIhj5uint4S7_SF_ZZZS5_IS7_EvS9_mlSA_ENKSB_clEvENKSC_clEvEUljE_EEvS9_T2_RKT3_T4_EUlijE_EEvlNS_15PhiloxCudaStateET1_SJ_)
        /*0014*/ 	.short	0x0160
        /*0016*/ 	.short	0x0048


	//----- nvinfo : EIATTR_CBANK_PARAM_SIZE
	.align		4
.L_2898:
        /*0018*/ 	.byte	0x03, 0x19
        /*001a*/ 	.short	0x0048


	//----- nvinfo : EIATTR_KPARAM_INFO
	.align		4
        /*001c*/ 	.byte	0x04, 0x17
        /*001e*/ 	.short	(.L_2900 - .L_2899)
.L_2899:
        /*0020*/ 	.word	0x00000000
        /*0024*/ 	.short	0x0003
        /*0026*/ 	.short	0x0028
        /*0028*/ 	.byte	0x00, 0xf0, 0x81, 0x00


	//----- nvinfo : EIATTR_KPARAM_INFO
	.align		4
.L_2900:
        /*002c*/ 	.byte	0x04, 0x17
        /*002e*/ 	.short	(.L_2902 - .L_2901)
.L_2901:
        /*0030*/ 	.word	0x00000000
        /*0034*/ 	.short	0x0002
        /*0036*/ 	.short	0x0020
        /*0038*/ 	.byte	0x00, 0xf0, 0x05, 0x00


	//----- nvinfo : EIATTR_KPARAM_INFO
	.align		4
.L_2902:
        /*003c*/ 	.byte	0x04, 0x17
        /*003e*/ 	.short	(.L_2904 - .L_2903)
.L_2903:
        /*0040*/ 	.word	0x00000000
        /*0044*/ 	.short	0x0001
        /*0046*/ 	.short	0x0008
        /*0048*/ 	.byte	0x00, 0xf0, 0x61, 0x00


	//----- nvinfo : EIATTR_KPARAM_INFO
	.align		4
.L_2904:
        /*004c*/ 	.byte	0x04, 0x17
        /*004e*/ 	.short	(.L_2906 - .L_2905)
.L_2905:
        /*0050*/ 	.word	0x00000000
        /*0054*/ 	.short	0x0000
        /*0056*/ 	.short	0x0000
        /*0058*/ 	.byte	0x00, 0xf0, 0x21, 0x00


	//----- nvinfo : EIATTR_MAXREG_COUNT
	.align		4
.L_2906:
        /*005c*/ 	.byte	0x03, 0x1b
        /*005e*/ 	.short	0x0040


	//----- nvinfo : EIATTR_NUM_BARRIERS
	.align		4
        /*0060*/ 	.byte	0x02, 0x4c
        /*0062*/ 	.byte	0x01
	.zero		1


	//----- nvinfo : EIATTR_MERCURY_ISA_VERSION
	.align		4
        /*0064*/ 	.byte	0x03, 0x5f
        /*0066*/ 	.short	0x0000


	//----- nvinfo : EIATTR_EXIT_INSTR_OFFSETS
	.align		4
        /*0068*/ 	.byte	0x04, 0x1c
        /*006a*/ 	.short	(.L_2908 - .L_2907)


	//   ....[0]....
.L_2907:
        /*006c*/ 	.word	0x000007d0


	//   ....[1]....
        /*0070*/ 	.word	0x000017a0


	//----- nvinfo : EIATTR_MAX_THREADS
	.align		4
.L_2908:
        /*0074*/ 	.byte	0x04, 0x05
        /*0076*/ 	.short	(.L_2910 - .L_2909)
.L_2909:
        /*0078*/ 	.word	0x00000100
        /*007c*/ 	.word	0x00000001
        /*0080*/ 	.word	0x00000001


	//----- nvinfo : EIATTR_CRS_STACK_SIZE
	.align		4
.L_2910:
        /*0084*/ 	.byte	0x04, 0x1e
        /*0086*/ 	.short	(.L_2912 - .L_2911)
.L_2911:
        /*0088*/ 	.word	0x00000000
.L_2912:


//--------------------- .nv.info._ZN2at6native60_GLOBAL__N__fdc43544_27_DistributionRandomKernel_cu_f88cee4443distribution_elementwise_grid_stride_kernelImLi2EZZZNS0_9templates4cuda21random_from_to_kernelIPNS_17CUDAGeneratorImplEEEvRNS_18TensorIteratorBaseEmlT_ENKUlvE_clEvENKUlvE_clEvEUlP24curandStatePhilox4_32_10E_ZNS1_27distribution_nullary_kernelIhm10ulonglong2S7_SF_ZZZS5_IS7_EvS9_mlSA_ENKSB_clEvENKSC_clEvEUlmE_EEvS9_T2_RKT3_T4_EUlimE0_EEvlNS_15PhiloxCudaStateET1_SJ_ --------------------------
	.section	.nv.info._ZN2at6native60_GLOBAL__N__fdc43544_27_DistributionRandomKernel_cu_f88cee4443distribution_elementwise_grid_stride_kernelImLi2EZZZNS0_9templates4cuda21random_from_to_kernelIPNS_17CUDAGeneratorImplEEEvRNS_18TensorIteratorBaseEmlT_ENKUlvE_clEvENKUlvE_clEvEUlP24curandStatePhilox4_32_10E_ZNS1_27distribution_nullary_kernelIhm10ulonglong2S7_SF_ZZZS5_IS7_EvS9_mlSA_ENKSB_clEvENKSC_clEvEUlmE_EEvS9_T2_RKT3_T4_EUlimE0_EEvlNS_15PhiloxCudaStateET1_SJ_,"",@"SHT_CUDA_INFO"
	.sectionflags	@""
	.align	4


	//----- nvinfo : EIATTR_CUDA_API_VERSION
	.align		4
        /*0000*/ 	.byte	0x04, 0x37
        /*0002*/ 	.short	(.L_2914 - .L_2913)
.L_2913:
        /*0004*/ 	.word	0x00000082


	//----- nvinfo : EIATTR_SW2861232_WAR
	.align		4
.L_2914:
        /*0008*/ 	.byte	0x01, 0x35
	.zero		2


	//----- nvinfo : EIATTR_PARAM_CBANK
	.align		4
        /*000c*/ 	.byte	0x04, 0x0a
        /*000e*/ 	.short	(.L_2916 - .L_2915)
	.align		4
.L_2915:
        /*0010*/ 	.word	index@(.nv.constant0._ZN2at6native60_GLOBAL__N__fdc43544_27_DistributionRandomKernel_cu_f88cee4443distribution_elementwise_grid_stride_kernelImLi2EZZZNS0_9templates4cuda21random_from_to_kernelIPNS_17CUDAGeneratorImplEEEvRNS_18TensorIteratorBaseEmlT_ENKUlvE_clEvENKUlvE_clEvEUlP24curandStatePhilox4_32_10E_ZNS1_27distribution_nullary_kernelIhm10ulonglong2S7_SF_ZZZS5_IS7_EvS9_mlSA_ENKSB_clEvENKSC_clEvEUlmE_EEvS9_T2_RKT3_T4_EUlimE0_EEvlNS_15PhiloxCudaStateET1_SJ_)
        /*0014*/ 	.short	0x0160
        /*0016*/ 	.short	0x01d8


	//----- nvinfo : EIATTR_CBANK_PARAM_SIZE
	.align		4
.L_2916:
        /*0018*/ 	.byte	0x03, 0x19
        /*001a*/ 	.short	0x01d8


	//----- nvinfo : EIATTR_KPARAM_INFO
	.align		4
        /*001c*/ 	.byte	0x04, 0x17
        /*001e*/ 	.short	(.L_2918 - .L_2917)
.L_2917:
        /*0020*/ 	.word	0x00000000
        /*0024*/ 	.short	0x0003
        /*0026*/ 	.short	0x0028
        /*0028*/ 	.byte	0x00, 0xf0, 0xc1, 0x06


	//----- nvinfo : EIATTR_KPARAM_INFO
	.align		4
.L_2918:
        /*002c*/ 	.byte	0x04, 0x17
        /*002e*/ 	.short	(.L_2920 - .L_2919)
.L_2919:
        /*0030*/ 	.word	0x00000000
        /*0034*/ 	.short	0x0002
        /*0036*/ 	.short	0x0020
        /*0038*/ 	.byte	0x00, 0xf0, 0x05, 0x00


	//----- nvinfo : EIATTR_KPARAM_INFO
	.align		4
.L_2920:
        /*003c*/ 	.byte	0x04, 0x17
        /*003e*/ 	.short	(.L_2922 - .L_2921)
.L_2921:
        /*0040*/ 	.word	0x00000000
        /*0044*/ 	.short	0x0001
        /*0046*/ 	.short	0x0008
        /*0048*/ 	.byte	0x00, 0xf0, 0x61, 0x00


	//----- nvinfo : EIATTR_KPARAM_INFO
	.align		4
.L_2922:
        /*004c*/ 	.byte	0x04, 0x17
        /*004e*/ 	.short	(.L_2924 - .L_2923)
.L_2923:
        /*0050*/ 	.word	0x00000000
        /*0054*/ 	.short	0x0000
        /*0056*/ 	.short	0x0000
        /*0058*/ 	.byte	0x00, 0xf0, 0x21, 0x00


	//----- nvinfo : EIATTR_MAXREG_COUNT
	.align		4
.L_2924:
        /*005c*/ 	.byte	0x03, 0x1b
        /*005e*/ 	.short	0x0040


	//----- nvinfo : EIATTR_NUM_BARRIERS
	.align		4
        /*0060*/ 	.byte	0x02, 0x4c
        /*0062*/ 	.byte	0x01
	.zero		1


	//----- nvinfo : EIATTR_MERCURY_ISA_VERSION
	.align		4
        /*0064*/ 	.byte	0x03, 0x5f
        /*0066*/ 	.short	0x0000


	//----- nvinfo : EIATTR_EXIT_INSTR_OFFSETS
	.align		4
        /*0068*/ 	.byte	0x04, 0x1c
        /*006a*/ 	.short	(.L_2926 - .L_2925)


	//   ....[0]....
.L_2925:
        /*006c*/ 	.word	0x00000810


	//   ....[1]....
        /*0070*/ 	.word	0x00002df0


	//----- nvinfo : EIATTR_MAX_THREADS
	.align		4
.L_2926:
        /*0074*/ 	.byte	0x04, 0x05
        /*0076*/ 	.short	(.L_2928 - .L_2927)
.L_2927:
        /*0078*/ 	.word	0x00000100
        /*007c*/ 	.word	0x00000001
        /*0080*/ 	.word	0x00000001


	//----- nvinfo : EIATTR_CRS_STACK_SIZE
	.align		4
.L_2928:
        /*0084*/ 	.byte	0x04, 0x1e
        /*0086*/ 	.short	(.L_2930 - .L_2929)
.L_2929:
        /*0088*/ 	.word	0x00000000
.L_2930:


//--------------------- .nv.info._ZN2at6native60_GLOBAL__N__fdc43544_27_DistributionRandomKernel_cu_f88cee4443distribution_elementwise_grid_stride_kernelImLi2EZZZNS0_9templates4cuda21random_from_to_kernelIPNS_17CUDAGeneratorImplEEEvRNS_18TensorIteratorBaseEmlT_ENKUlvE_clEvENKUlvE_clEvEUlP24curandStatePhilox4_32_10E_ZNS1_27distribution_nullary_kernelIhm10ulonglong2S7_SF_ZZZS5_IS7_EvS9_mlSA_ENKSB_clEvENKSC_clEvEUlmE_EEvS9_T2_RKT3_T4_EUlimE_EEvlNS_15PhiloxCudaStateET1_SJ_ --------------------------
	.section	.nv.info._ZN2at6native60_GLOBAL__N__fdc43544_27_DistributionRandomKernel_cu_f88cee4443distribution_elementwise_grid_stride_kernelImLi2EZZZNS0_9templates4cuda21random_from_to_kernelIPNS_17CUDAGeneratorImplEEEvRNS_18TensorIteratorBaseEmlT_ENKUlvE_clEvENKUlvE_clEvEUlP24curandStatePhilox4_32_10E_ZNS1_27distribution_nullary_kernelIhm10ulonglong2S7_SF_ZZZS5_IS7_EvS9_mlSA_ENKSB_clEvENKSC_clEvEUlmE_EEvS9_T2_RKT3_T4_EUlimE_EEvlNS_15PhiloxCudaStateET1_SJ_,"",@"SHT_CUDA_INFO"
	.sectionflags	@""
	.align	4


	//----- nvinfo : EIATTR_CUDA_API_VERSION
	.align		4
        /*0000*/ 	.byte	0x04, 0x37
        /*0002*/ 	.short	(.L_2932 - .L_2931)
.L_2931:
        /*0004*/ 	.word	0x00000082


	//----- nvinfo : EIATTR_SW2861232_WAR
	.align		4
.L_2932:
        /*0008*/ 	.byte	0x01, 0x35
	.zero		2


	//----- nvinfo : EIATTR_PARAM_CBANK
	.align		4
        /*000c*/ 	.byte	0x04, 0x0a
        /*000e*/ 	.short	(.L_2934 - .L_2933)
	.align		4
.L_2933:
        /*0010*/ 	.word	index@(.nv.constant0._ZN2at6native60_GLOBAL__N__fdc43544_27_DistributionRandomKernel_cu_f88cee4443distribution_elementwise_grid_stride_kernelImLi2EZZZNS0_9templates4cuda21random_from_to_kernelIPNS_17CUDAGeneratorImplEEEvRNS_18TensorIteratorBaseEmlT_ENKUlvE_clEvENKUlvE_clEvEUlP24curandStatePhilox4_32_10E_ZNS1_27distribution_nullary_kernelIhm10ulonglong2S7_SF_ZZZS5_IS7_EvS9_mlSA_ENKSB_clEvENKSC_clEvEUlmE_EEvS9_T2_RKT3_T4_EUlimE_EEvlNS_15PhiloxCudaStateET1_SJ_)
        /*0014*/ 	.short	0x0160
        /*0016*/ 	.short	0x0048


	//----- nvinfo : EIATTR_CBANK_PARAM_SIZE
	.align		4
.L_2934:
        /*0018*/ 	.byte	0x03, 0x19
        /*001a*/ 	.short	0x0048


	//----- nvinfo : EIATTR_KPARAM_INFO
	.align		4
        /*001c*/ 	.byte	0x04, 0x17
        /*001e*/ 	.short	(.L_2936 - .L_2935)
.L_2935:
        /*0020*/ 	.word	0x00000000
        /*0024*/ 	.short	0x0003
        /*0026*/ 	.short	0x0028
        /*0028*/ 	.byte	0x00, 0xf0, 0x81, 0x00


	//----- nvinfo : EIATTR_KPARAM_INFO
	.align		4
.L_2936:
        /*002c*/ 	.byte	0x04, 0x17
        /*002e*/ 	.short	(.L_2938 - .L_2937)
.L_2937:
        /*0030*/ 	.word	0x00000000
        /*0034*/ 	.short	0x0002
        /*0036*/ 	.short	0x0020
        /*0038*/ 	.byte	0x00, 0xf0, 0x05, 0x00


	//----- nvinfo : EIATTR_KPARAM_INFO
	.align		4
.L_2938:
        /*003c*/ 	.byte	0x04, 0x17
        /*003e*/ 	.short	(.L_2940 - .L_2939)
.L_2939:
        /*0040*/ 	.word	0x00000000
        /*0044*/ 	.short	0x0001
        /*0046*/ 	.short	0x0008
        /*0048*/ 	.byte	0x00, 0xf0, 0x61, 0x00


	//----- nvinfo : EIATTR_KPARAM_INFO
	.align		4
.L_2940:
        /*004c*/ 	.byte	0x04, 0x17
        /*004e*/ 	.short	(.L_2942 - .L_2941)
.L_2941:
        /*0050*/ 	.word	0x00000000
        /*0054*/ 	.short	0x0000
        /*0056*/ 	.short	0x0000
        /*0058*/ 	.byte	0x00, 0xf0, 0x21, 0x00


	//----- nvinfo : EIATTR_MAXREG_COUNT
	.align		4
.L_2942:
        /*005c*/ 	.byte	0x03, 0x1b
        /*005e*/ 	.short	0x0040


	//----- nvinfo : EIATTR_NUM_BARRIERS
	.align		4
        /*0060*/ 	.byte	0x02, 0x4c
        /*0062*/ 	.byte	0x01
	.zero		1


	//----- nvinfo : EIATTR_MERCURY_ISA_VERSION
	.align		4
        /*0064*/ 	.byte	0x03, 0x5f
        /*0066*/ 	.short	0x0000


	//----- nvinfo : EIATTR_EXIT_INSTR_OFFSETS
	.align		4
        /*0068*/ 	.byte	0x04, 0x1c
        /*006a*/ 	.short	(.L_2944 - .L_2943)


	//   ....[0]....
.L_2943:
        /*006c*/ 	.word	0x000007d0


	//   ....[1]....
        /*0070*/ 	.word	0x00001310


	//----- nvinfo : EIATTR_MAX_THREADS
	.align		4
.L_2944:
        /*0074*/ 	.byte	0x04, 0x05
        /*0076*/ 	.short	(.L_2946 - .L_2945)
.L_2945:
        /*0078*/ 	.word	0x00000100
        /*007c*/ 	.word	0x00000001
        /*0080*/ 	.word	0x00000001


	//----- nvinfo : EIATTR_CRS_STACK_SIZE
	.align		4
.L_2946:
        /*0084*/ 	.byte	0x04, 0x1e
        /*0086*/ 	.short	(.L_2948 - .L_2947)
.L_2947:
        /*0088*/ 	.word	0x00000000
.L_2948:


//--------------------- .nv.callgraph             --------------------------
	.section	.nv.callgraph,"",@"SHT_CUDA_CALLGRAPH"
	.align	4
	.sectionentsize	8
	.align		4
        /*0000*/ 	.word	0x00000000
	.align		4
        /*0004*/ 	.word	0xffffffff
	.align		4
        /*0008*/ 	.word	0x00000000
	.align		4
        /*000c*/ 	.word	0xfffffffe
	.align		4
        /*0010*/ 	.word	0x00000000
	.align		4
        /*0014*/ 	.word	0xfffffffd
	.align		4
        /*0018*/ 	.word	0x00000000
	.align		4
        /*001c*/ 	.word	0xfffffffc


//--------------------- .nv.rel.action            --------------------------
	.section	.nv.rel.action,"",@"SHT_CUDA_RELOCINFO"
	.align	8
	.sectionentsize	8
        /*0000*/ 	.byte	0x73, 0x00, 0x00, 0x00, 0x00, 0x00, 0x00, 0x00, 0x00, 0x00, 0x00, 0x11, 0x25, 0x00, 0x05, 0x36


//--------------------- .nv.constant4             --------------------------
	.section	.nv.constant4,"a",@progbits
	.align	8
	.align		8
.nv.constant4:
        /*0000*/ 	.dword	precalc_xorwow_matrix
	.align		8
        /*0008*/ 	.dword	precalc_xorwow_offset_matrix
	.align		8
        /*0010*/ 	.dword	mrg32k3aM1
	.align		8
        /*0018*/ 	.dword	mrg32k3aM2
	.align		8
        /*0020*/ 	.dword	mrg32k3aM1SubSeq
	.align		8
        /*0028*/ 	.dword	mrg32k3aM2SubSeq
	.align		8
        /*0030*/ 	.dword	mrg32k3aM1Seq
	.align		8
        /*0038*/ 	.dword	mrg32k3aM2Seq
	.align		8
        /*0040*/ 	.dword	_ZN58_INTERNAL_fdc43544_27_DistributionRandomKernel_cu_f88cee444cuda3std3__45__cpo5beginE
	.align		8
        /*0048*/ 	.dword	_ZN58_INTERNAL_fdc43544_27_DistributionRandomKernel_cu_f88cee444cuda3std3__45__cpo3endE
	.align		8
        /*0050*/ 	.dword	_ZN58_INTERNAL_fdc43544_27_DistributionRandomKernel_cu_f88cee444cuda3std3__45__cpo6cbeginE
	.align		8
        /*0058*/ 	.dword	_ZN58_INTERNAL_fdc43544_27_DistributionRandomKernel_cu_f88cee444cuda3std3__45__cpo4cendE
	.align		8
        /*0060*/ 	.dword	_ZN58_INTERNAL_fdc43544_27_DistributionRandomKernel_cu_f88cee444cuda3std3__45__cpo6rbeginE
	.align		8
        /*0068*/ 	.dword	_ZN58_INTERNAL_fdc43544_27_DistributionRandomKernel_cu_f88cee444cuda3std3__45__cpo4rendE
	.align		8
        /*0070*/ 	.dword	_ZN58_INTERNAL_fdc43544_27_DistributionRandomKernel_cu_f88cee444cuda3std3__45__cpo7crbeginE
	.align		8
        /*0078*/ 	.dword	_ZN58_INTERNAL_fdc43544_27_DistributionRandomKernel_cu_f88cee444cuda3std3__45__cpo5crendE
	.align		8
        /*0080*/ 	.dword	_ZN58_INTERNAL_fdc43544_27_DistributionRandomKernel_cu_f88cee444cuda3std3__460_GLOBAL__N__fdc43544_27_DistributionRandomKernel_cu_f88cee446ignoreE
	.align		8
        /*0088*/ 	.dword	_ZN58_INTERNAL_fdc43544_27_DistributionRandomKernel_cu_f88cee444cuda3std3__419piecewise_constructE
	.align		8
        /*0090*/ 	.dword	_ZN58_INTERNAL_fdc43544_27_DistributionRandomKernel_cu_f88cee444cuda3std3__48in_placeE
	.align		8
        /*0098*/ 	.dword	_ZN58_INTERNAL_fdc43544_27_DistributionRandomKernel_cu_f88cee444cuda3std3__420unreachable_sentinelE
	.align		8
        /*00a0*/ 	.dword	_ZN58_INTERNAL_fdc43544_27_DistributionRandomKernel_cu_f88cee444cuda3std6ranges3__45__cpo4swapE
	.align		8
        /*00a8*/ 	.dword	_ZN58_INTERNAL_fdc43544_27_DistributionRandomKernel_cu_f88cee444cuda3std6ranges3__45__cpo9iter_moveE
	.align		8
        /*00b0*/ 	.dword	_ZN58_INTERNAL_fdc43544_27_DistributionRandomKernel_cu_f88cee444cuda3std6ranges3__45__cpo5beginE
	.align		8
        /*00b8*/ 	.dword	_ZN58_INTERNAL_fdc43544_27_DistributionRandomKernel_cu_f88cee444cuda3std6ranges3__45__cpo3endE
	.align		8
        /*00c0*/ 	.dword	_ZN58_INTERNAL_fdc43544_27_DistributionRandomKernel_cu_f88cee444cuda3std6ranges3__45__cpo6cbeginE
	.align		8
        /*00c8*/ 	.dword	_ZN58_INTERNAL_fdc43544_27_DistributionRandomKernel_cu_f88cee444cuda3std6ranges3__45__cpo4cendE
	.align		8
        /*00d0*/ 	.dword	_ZN58_INTERNAL_fdc43544_27_DistributionRandomKernel_cu_f88cee444cuda3std6ranges3__45__cpo7advanceE
	.align		8
        /*00d8*/ 	.dword	_ZN58_INTERNAL_fdc43544_27_DistributionRandomKernel_cu_f88cee444cuda3std6ranges3__45__cpo9iter_swapE
	.align		8
        /*00e0*/ 	.dword	_ZN58_INTERNAL_fdc43544_27_DistributionRandomKernel_cu_f88cee444cuda3std6ranges3__45__cpo4nextE
	.align		8
        /*00e8*/ 	.dword	_ZN58_INTERNAL_fdc43544_27_DistributionRandomKernel_cu_f88cee444cuda3std6ranges3__45__cpo4prevE
	.align		8
        /*00f0*/ 	.dword	_ZN58_INTERNAL_fdc43544_27_DistributionRandomKernel_cu_f88cee444cuda3std6ranges3__45__cpo4dataE
	.align		8
        /*00f8*/ 	.dword	_ZN58_INTERNAL_fdc43544_27_DistributionRandomKernel_cu_f88cee444cuda3std6ranges3__45__cpo5cdataE
	.align		8
        /*0100*/ 	.dword	_ZN58_INTERNAL_fdc43544_27_DistributionRandomKernel_cu_f88cee444cuda3std6ranges3__45__cpo4sizeE
	.align		8
        /*0108*/ 	.dword	_ZN58_INTERNAL_fdc43544_27_DistributionRandomKernel_cu_f88cee444cuda3std6ranges3__45__cpo5ssizeE
	.align		8
        /*0110*/ 	.dword	_ZN58_INTERNAL_fdc43544_27_DistributionRandomKernel_cu_f88cee444cuda3std6ranges3__45__cpo8distanceE
	.align		8
        /*0118*/ 	.dword	_ZN58_INTERNAL_fdc43544_27_DistributionRandomKernel_cu_f88cee446thrust23THRUST_300001_SM_800_NS6system6detail10sequential3seqE


//--------------------- .nv.constant3             --------------------------
	.section	.nv.constant3,"a",@progbits
	.align	8
.nv.constant3:
	.type		__cr_lgamma_table,@object
	.size		__cr_lgamma_table,(.L_8 - __cr_lgamma_table)
__cr_lgamma_table:
        /*0000*/ 	.byte	0x00, 0x00, 0x00, 0x00, 0x00, 0x00, 0x00, 0x00, 0x00, 0x00, 0x00, 0x00, 0x00, 0x00, 0x00, 0x00
        /*0010*/ 	.byte	0xef, 0x39, 0xfa, 0xfe, 0x42, 0x2e, 0xe6, 0x3f, 0x02, 0x20, 0x2a, 0xfa, 0x0b, 0xab, 0xfc, 0x3f
        /*0020*/ 	.byte	0xf9, 0x2c, 0x92, 0x7c, 0xa7, 0x6c, 0x09, 0x40, 0xc9, 0x79, 0x44, 0x3c, 0x64, 0x26, 0x13, 0x40
        /*0030*/ 	.byte	0xca, 0x01, 0xcf, 0x3a, 0x27, 0x51, 0x1a, 0x40, 0x30, 0xcc, 0x2d, 0xf3, 0xe1, 0x0c, 0x21, 0x40
        /*0040*/ 	.byte	0x0d, 0xb7, 0xfc, 0x82, 0x8e, 0x35, 0x25, 0x40
.L_8:


//--------------------- .nv.constant0._ZN2at6native60_GLOBAL__N__fdc43544_27_DistributionRandomKernel_cu_f88cee4443distribution_elementwise_grid_stride_kernelIjLi4EZZZNS0_9templates4cuda13random_kernelIPNS_17CUDAGeneratorImplEEEvRNS_18TensorIteratorBaseET_ENKUlvE_clEvENKUlvE8_clEvEUlP24curandStatePhilox4_32_10E0_ZNS1_27distribution_nullary_kernelIbj5uint4S7_SF_ZZZS5_IS7_EvS9_SA_ENKSB_clEvENKSC_clEvEUljE_EEvS9_T2_RKT3_T4_EUlijE0_EEvlNS_15PhiloxCudaStateET1_SJ_ --------------------------
	.section	.nv.constant0._ZN2at6native60_GLOBAL__N__fdc43544_27_DistributionRandomKernel_cu_f88cee4443distribution_elementwise_grid_stride_kernelIjLi4EZZZNS0_9templates4cuda13random_kernelIPNS_17CUDAGeneratorImplEEEvRNS_18TensorIteratorBaseET_ENKUlvE_clEvENKUlvE8_clEvEUlP24curandStatePhilox4_32_10E0_ZNS1_27distribution_nullary_kernelIbj5uint4S7_SF_ZZZS5_IS7_EvS9_SA_ENKSB_clEvENKSC_clEvEUljE_EEvS9_T2_RKT3_T4_EUlijE0_EEvlNS_15PhiloxCudaStateET1_SJ_,"a",@progbits
	.sectionflags	@""
	.align	4
.nv.constant0._ZN2at6native60_GLOBAL__N__fdc43544_27_DistributionRandomKernel_cu_f88cee4443distribution_elementwise_grid_stride_kernelIjLi4EZZZNS0_9templates4cuda13random_kernelIPNS_17CUDAGeneratorImplEEEvRNS_18TensorIteratorBaseET_ENKUlvE_clEvENKUlvE8_clEvEUlP24curandStatePhilox4_32_10E0_ZNS1_27distribution_nullary_kernelIbj5uint4S7_SF_ZZZS5_IS7_EvS9_SA_ENKSB_clEvENKSC_clEvEUljE_EEvS9_T2_RKT3_T4_EUlijE0_EEvlNS_15PhiloxCudaStateET1_SJ_:
	.zero		816


//--------------------- .nv.constant0._ZN2at6native60_GLOBAL__N__fdc43544_27_DistributionRandomKernel_cu_f88cee4443distribution_elementwise_grid_stride_kernelIjLi4EZZZNS0_9templates4cuda13random_kernelIPNS_17CUDAGeneratorImplEEEvRNS_18TensorIteratorBaseET_ENKUlvE_clEvENKUlvE8_clEvEUlP24curandStatePhilox4_32_10E0_ZNS1_27distribution_nullary_kernelIbj5uint4S7_SF_ZZZS5_IS7_EvS9_SA_ENKSB_clEvENKSC_clEvEUljE_EEvS9_T2_RKT3_T4_EUlijE_EEvlNS_15PhiloxCudaStateET1_SJ_ --------------------------
	.section	.nv.constant0._ZN2at6native60_GLOBAL__N__fdc43544_27_DistributionRandomKernel_cu_f88cee4443distribution_elementwise_grid_stride_kernelIjLi4EZZZNS0_9templates4cuda13random_kernelIPNS_17CUDAGeneratorImplEEEvRNS_18TensorIteratorBaseET_ENKUlvE_clEvENKUlvE8_clEvEUlP24curandStatePhilox4_32_10E0_ZNS1_27distribution_nullary_kernelIbj5uint4S7_SF_ZZZS5_IS7_EvS9_SA_ENKSB_clEvENKSC_clEvEUljE_EEvS9_T2_RKT3_T4_EUlijE_EEvlNS_15PhiloxCudaStateET1_SJ_,"a",@progbits
	.sectionflags	@""
	.align	4
.nv.constant0._ZN2at6native60_GLOBAL__N__fdc43544_27_DistributionRandomKernel_cu_f88cee4443distribution_elementwise_grid_stride_kernelIjLi4EZZZNS0_9templates4cuda13random_kernelIPNS_17CUDAGeneratorImplEEEvRNS_18TensorIteratorBaseET_ENKUlvE_clEvENKUlvE8_clEvEUlP24curandStatePhilox4_32_10E0_ZNS1_27distribution_nullary_kernelIbj5uint4S7_SF_ZZZS5_IS7_EvS9_SA_ENKSB_clEvENKSC_clEvEUljE_EEvS9_T2_RKT3_T4_EUlijE_EEvlNS_15PhiloxCudaStateET1_SJ_:
	.zero		408


//--------------------- .nv.constant0._ZN2at6native60_GLOBAL__N__fdc43544_27_DistributionRandomKernel_cu_f88cee4443distribution_elementwise_grid_stride_kernelImLi2EZZZNS0_9templates4cuda13random_kernelIPNS_17CUDAGeneratorImplEEEvRNS_18TensorIteratorBaseET_ENKUlvE_clEvENKUlvE8_clEvEUlP24curandStatePhilox4_32_10E_ZNS1_27distribution_nullary_kernelIbm10ulonglong2S7_SF_ZZZS5_IS7_EvS9_SA_ENKSB_clEvENKSC_clEvEUlmE_EEvS9_T2_RKT3_T4_EUlimE0_EEvlNS_15PhiloxCudaStateET1_SJ_ --------------------------
	.section	.nv.constant0._ZN2at6native60_GLOBAL__N__fdc43544_27_DistributionRandomKernel_cu_f88cee4443distribution_elementwise_grid_stride_kernelImLi2EZZZNS0_9templates4cuda13random_kernelIPNS_17CUDAGeneratorImplEEEvRNS_18TensorIteratorBaseET_ENKUlvE_clEvENKUlvE8_clEvEUlP24curandStatePhilox4_32_10E_ZNS1_27distribution_nullary_kernelIbm10ulonglong2S7_SF_ZZZS5_IS7_EvS9_SA_ENKSB_clEvENKSC_clEvEUlmE_EEvS9_T2_RKT3_T4_EUlimE0_EEvlNS_15PhiloxCudaStateET1_SJ_,"a",@progbits
	.sectionflags	@""
	.align	4
.nv.constant0._ZN2at6native60_GLOBAL__N__fdc43544_27_DistributionRandomKernel_cu_f88cee4443distribution_elementwise_grid_stride_kernelImLi2EZZZNS0_9templates4cuda13random_kernelIPNS_17CUDAGeneratorImplEEEvRNS_18TensorIteratorBaseET_ENKUlvE_clEvENKUlvE8_clEvEUlP24curandStatePhilox4_32_10E_ZNS1_27distribution_nullary_kernelIbm10ulonglong2S7_SF_ZZZS5_IS7_EvS9_SA_ENKSB_clEvENKSC_clEvEUlmE_EEvS9_T2_RKT3_T4_EUlimE0_EEvlNS_15PhiloxCudaStateET1_SJ_:
	.zero		816


//--------------------- .nv.constant0._ZN2at6native60_GLOBAL__N__fdc43544_27_DistributionRandomKernel_cu_f88cee4443distribution_elementwise_grid_stride_kernelImLi2EZZZNS0_9templates4cuda13random_kernelIPNS_17CUDAGeneratorImplEEEvRNS_18TensorIteratorBaseET_ENKUlvE_clEvENKUlvE8_clEvEUlP24curandStatePhilox4_32_10E_ZNS1_27distribution_nullary_kernelIbm10ulonglong2S7_SF_ZZZS5_IS7_EvS9_SA_ENKSB_clEvENKSC_clEvEUlmE_EEvS9_T2_RKT3_T4_EUlimE_EEvlNS_15PhiloxCudaStateET1_SJ_ --------------------------
	.section	.nv.constant0._ZN2at6native60_GLOBAL__N__fdc43544_27_DistributionRandomKernel_cu_f88cee4443distribution_elementwise_grid_stride_kernelImLi2EZZZNS0_9templates4cuda13random_kernelIPNS_17CUDAGeneratorImplEEEvRNS_18TensorIteratorBaseET_ENKUlvE_clEvENKUlvE8_clEvEUlP24curandStatePhilox4_32_10E_ZNS1_27distribution_nullary_kernelIbm10ulonglong2S7_SF_ZZZS5_IS7_EvS9_SA_ENKSB_clEvENKSC_clEvEUlmE_EEvS9_T2_RKT3_T4_EUlimE_EEvlNS_15PhiloxCudaStateET1_SJ_,"a",@progbits
	.sectionflags	@""
	.align	4
.nv.constant0._ZN2at6native60_GLOBAL__N__fdc43544_27_DistributionRandomKernel_cu_f88cee4443distribution_elementwise_grid_stride_kernelImLi2EZZZNS0_9templates4cuda13random_kernelIPNS_17CUDAGeneratorImplEEEvRNS_18TensorIteratorBaseET_ENKUlvE_clEvENKUlvE8_clEvEUlP24curandStatePhilox4_32_10E_ZNS1_27distribution_nullary_kernelIbm10ulonglong2S7_SF_ZZZS5_IS7_EvS9_SA_ENKSB_clEvENKSC_clEvEUlmE_EEvS9_T2_RKT3_T4_EUlimE_EEvlNS_15PhiloxCudaStateET1_SJ_:
	.zero		408


//--------------------- .nv.constant0._ZN2at6native60_GLOBAL__N__fdc43544_27_DistributionRandomKernel_cu_f88cee4443distribution_elementwise_grid_stride_kernelIjLi4EZZZNS0_9templates4cuda13random_kernelIPNS_17CUDAGeneratorImplEEEvRNS_18TensorIteratorBaseET_ENKUlvE_clEvENKUlvE7_clEvEUlP24curandStatePhilox4_32_10E0_ZNS1_27distribution_nullary_kernelIN3c108BFloat16Ej5uint4S7_SF_ZZZS5_IS7_EvS9_SA_ENKSB_clEvENKSC_clEvEUljE_EEvS9_T2_RKT3_T4_EUlijE0_EEvlNS_15PhiloxCudaStateET1_SL_ --------------------------
	.section	.nv.constant0._ZN2at6native60_GLOBAL__N__fdc43544_27_DistributionRandomKernel_cu_f88cee4443distribution_elementwise_grid_stride_kernelIjLi4EZZZNS0_9templates4cuda13random_kernelIPNS_17CUDAGeneratorImplEEEvRNS_18TensorIteratorBaseET_ENKUlvE_clEvENKUlvE7_clEvEUlP24curandStatePhilox4_32_10E0_ZNS1_27distribution_nullary_kernelIN3c108BFloat16Ej5uint4S7_SF_ZZZS5_IS7_EvS9_SA_ENKSB_clEvENKSC_clEvEUljE_EEvS9_T2_RKT3_T4_EUlijE0_EEvlNS_15PhiloxCudaStateET1_SL_,"a",@progbits
	.sectionflags	@""
	.align	4
.nv.constant0._ZN2at6native60_GLOBAL__N__fdc43544_27_DistributionRandomKernel_cu_f88cee4443distribution_elementwise_grid_stride_kernelIjLi4EZZZNS0_9templates4cuda13random_kernelIPNS_17CUDAGeneratorImplEEEvRNS_18TensorIteratorBaseET_ENKUlvE_clEvENKUlvE7_clEvEUlP24curandStatePhilox4_32_10E0_ZNS1_27distribution_nullary_kernelIN3c108BFloat16Ej5uint4S7_SF_ZZZS5_IS7_EvS9_SA_ENKSB_clEvENKSC_clEvEUljE_EEvS9_T2_RKT3_T4_EUlijE0_EEvlNS_15PhiloxCudaStateET1_SL_:
	.zero		816


//--------------------- .nv.constant0._ZN2at6native60_GLOBAL__N__fdc43544_27_DistributionRandomKernel_cu_f88cee4443distribution_elementwise_grid_stride_kernelIjLi4EZZZNS0_9templates4cuda13random_kernelIPNS_17CUDAGeneratorImplEEEvRNS_18TensorIteratorBaseET_ENKUlvE_clEvENKUlvE7_clEvEUlP24curandStatePhilox4_32_10E0_ZNS1_27distribution_nullary_kernelIN3c108BFloat16Ej5uint4S7_SF_ZZZS5_IS7_EvS9_SA_ENKSB_clEvENKSC_clEvEUljE_EEvS9_T2_RKT3_T4_EUlijE_EEvlNS_15PhiloxCudaStateET1_SL_ --------------------------
	.section	.nv.constant0._ZN2at6native60_GLOBAL__N__fdc43544_27_DistributionRandomKernel_cu_f88cee4443distribution_elementwise_grid_stride_kernelIjLi4EZZZNS0_9templates4cuda13random_kernelIPNS_17CUDAGeneratorImplEEEvRNS_18TensorIteratorBaseET_ENKUlvE_clEvENKUlvE7_clEvEUlP24curandStatePhilox4_32_10E0_ZNS1_27distribution_nullary_kernelIN3c108BFloat16Ej5uint4S7_SF_ZZZS5_IS7_EvS9_SA_ENKSB_clEvENKSC_clEvEUljE_EEvS9_T2_RKT3_T4_EUlijE_EEvlNS_15PhiloxCudaStateET1_SL_,"a",@progbits
	.sectionflags	@""
	.align	4
.nv.constant0._ZN2at6native60_GLOBAL__N__fdc43544_27_DistributionRandomKernel_cu_f88cee4443distribution_elementwise_grid_stride_kernelIjLi4EZZZNS0_9templates4cuda13random_kernelIPNS_17CUDAGeneratorImplEEEvRNS_18TensorIteratorBaseET_ENKUlvE_clEvENKUlvE7_clEvEUlP24curandStatePhilox4_32_10E0_ZNS1_27distribution_nullary_kernelIN3c108BFloat16Ej5uint4S7_SF_ZZZS5_IS7_EvS9_SA_ENKSB_clEvENKSC_clEvEUljE_EEvS9_T2_RKT3_T4_EUlijE_EEvlNS_15PhiloxCudaStateET1_SL_:
	.zero		408


//--------------------- .nv.constant0._ZN2at6native60_GLOBAL__N__fdc43544_27_DistributionRandomKernel_cu_f88cee4443distribution_elementwise_grid_stride_kernelImLi2EZZZNS0_9templates4cuda13random_kernelIPNS_17CUDAGeneratorImplEEEvRNS_18TensorIteratorBaseET_ENKUlvE_clEvENKUlvE7_clEvEUlP24curandStatePhilox4_32_10E_ZNS1_27distribution_nullary_kernelIN3c108BFloat16Em10ulonglong2S7_SF_ZZZS5_IS7_EvS9_SA_ENKSB_clEvENKSC_clEvEUlmE_EEvS9_T2_RKT3_T4_EUlimE0_EEvlNS_15PhiloxCudaStateET1_SL_ --------------------------
	.section	.nv.constant0._ZN2at6native60_GLOBAL__N__fdc43544_27_DistributionRandomKernel_cu_f88cee4443distribution_elementwise_grid_stride_kernelImLi2EZZZNS0_9templates4cuda13random_kernelIPNS_17CUDAGeneratorImplEEEvRNS_18TensorIteratorBaseET_ENKUlvE_clEvENKUlvE7_clEvEUlP24curandStatePhilox4_32_10E_ZNS1_27distribution_nullary_kernelIN3c108BFloat16Em10ulonglong2S7_SF_ZZZS5_IS7_EvS9_SA_ENKSB_clEvENKSC_clEvEUlmE_EEvS9_T2_RKT3_T4_EUlimE0_EEvlNS_15PhiloxCudaStateET1_SL_,"a",@progbits
	.sectionflags	@""
	.align	4
.nv.constant0._ZN2at6native60_GLOBAL__N__fdc43544_27_DistributionRandomKernel_cu_f88cee4443distribution_elementwise_grid_stride_kernelImLi2EZZZNS0_9templates4cuda13random_kernelIPNS_17CUDAGeneratorImplEEEvRNS_18TensorIteratorBaseET_ENKUlvE_clEvENKUlvE7_clEvEUlP24curandStatePhilox4_32_10E_ZNS1_27distribution_nullary_kernelIN3c108BFloat16Em10ulonglong2S7_SF_ZZZS5_IS7_EvS9_SA_ENKSB_clEvENKSC_clEvEUlmE_EEvS9_T2_RKT3_T4_EUlimE0_EEvlNS_15PhiloxCudaStateET1_SL_:
	.zero		816


//--------------------- .nv.constant0._ZN2at6native60_GLOBAL__N__fdc43544_27_DistributionRandomKernel_cu_f88cee4443distribution_elementwise_grid_stride_kernelImLi2EZZZNS0_9templates4cuda13random_kernelIPNS_17CUDAGeneratorImplEEEvRNS_18TensorIteratorBaseET_ENKUlvE_clEvENKUlvE7_clEvEUlP24curandStatePhilox4_32_10E_ZNS1_27distribution_nullary_kernelIN3c108BFloat16Em10ulonglong2S7_SF_ZZZS5_IS7_EvS9_SA_ENKSB_clEvENKSC_clEvEUlmE_EEvS9_T2_RKT3_T4_EUlimE_EEvlNS_15PhiloxCudaStateET1_SL_ --------------------------
	.section	.nv.constant0._ZN2at6native60_GLOBAL__N__fdc43544_27_DistributionRandomKernel_cu_f88cee4443distribution_elementwise_grid_stride_kernelImLi2EZZZNS0_9templates4cuda13random_kernelIPNS_17CUDAGeneratorImplEEEvRNS_18TensorIteratorBaseET_ENKUlvE_clEvENKUlvE7_clEvEUlP24curandStatePhilox4_32_10E_ZNS1_27distribution_nullary_kernelIN3c108BFloat16Em10ulonglong2S7_SF_ZZZS5_IS7_EvS9_SA_ENKSB_clEvENKSC_clEvEUlmE_EEvS9_T2_RKT3_T4_EUlimE_EEvlNS_15PhiloxCudaStateET1_SL_,"a",@progbits
	.sectionflags	@""
	.align	4
.nv.constant0._ZN2at6native60_GLOBAL__N__fdc43544_27_DistributionRandomKernel_cu_f88cee4443distribution_elementwise_grid_stride_kernelImLi2EZZZNS0_9templates4cuda13random_kernelIPNS_17CUDAGeneratorImplEEEvRNS_18TensorIteratorBaseET_ENKUlvE_clEvENKUlvE7_clEvEUlP24curandStatePhilox4_32_10E_ZNS1_27distribution_nullary_kernelIN3c108BFloat16Em10ulonglong2S7_SF_ZZZS5_IS7_EvS9_SA_ENKSB_clEvENKSC_clEvEUlmE_EEvS9_T2_RKT3_T4_EUlimE_EEvlNS_15PhiloxCudaStateET1_SL_:
	.zero		408


//--------------------- .nv.constant0._ZN2at6native60_GLOBAL__N__fdc43544_27_DistributionRandomKernel_cu_f88cee4443distribution_elementwise_grid_stride_kernelIjLi4EZZZNS0_9templates4cuda13random_kernelIPNS_17CUDAGeneratorImplEEEvRNS_18TensorIteratorBaseET_ENKUlvE_clEvENKUlvE6_clEvEUlP24curandStatePhilox4_32_10E0_ZNS1_27distribution_nullary_kernelIN3c104HalfEj5uint4S7_SF_ZZZS5_IS7_EvS9_SA_ENKSB_clEvENKSC_clEvEUljE_EEvS9_T2_RKT3_T4_EUlijE0_EEvlNS_15PhiloxCudaStateET1_SL_ --------------------------
	.section	.nv.constant0._ZN2at6native60_GLOBAL__N__fdc43544_27_DistributionRandomKernel_cu_f88cee4443distribution_elementwise_grid_stride_kernelIjLi4EZZZNS0_9templates4cuda13random_kernelIPNS_17CUDAGeneratorImplEEEvRNS_18TensorIteratorBaseET_ENKUlvE_clEvENKUlvE6_clEvEUlP24curandStatePhilox4_32_10E0_ZNS1_27distribution_nullary_kernelIN3c104HalfEj5uint4S7_SF_ZZZS5_IS7_EvS9_SA_ENKSB_clEvENKSC_clEvEUljE_EEvS9_T2_RKT3_T4_EUlijE0_EEvlNS_15PhiloxCudaStateET1_SL_,"a",@progbits
	.sectionflags	@""
	.align	4
.nv.constant0._ZN2at6native60_GLOBAL__N__fdc43544_27_DistributionRandomKernel_cu_f88cee4443distribution_elementwise_grid_stride_kernelIjLi4EZZZNS0_9templates4cuda13random_kernelIPNS_17CUDAGeneratorImplEEEvRNS_18TensorIteratorBaseET_ENKUlvE_clEvENKUlvE6_clEvEUlP24curandStatePhilox4_32_10E0_ZNS1_27distribution_nullary_kernelIN3c104HalfEj5uint4S7_SF_ZZZS5_IS7_EvS9_SA_ENKSB_clEvENKSC_clEvEUljE_EEvS9_T2_RKT3_T4_EUlijE0_EEvlNS_15PhiloxCudaStateET1_SL_:
	.zero		816


//--------------------- .nv.constant0._ZN2at6native60_GLOBAL__N__fdc43544_27_DistributionRandomKernel_cu_f88cee4443distribution_elementwise_grid_stride_kernelIjLi4EZZZNS0_9templates4cuda13random_kernelIPNS_17CUDAGeneratorImplEEEvRNS_18TensorIteratorBaseET_ENKUlvE_clEvENKUlvE6_clEvEUlP24curandStatePhilox4_32_10E0_ZNS1_27distribution_nullary_kernelIN3c104HalfEj5uint4S7_SF_ZZZS5_IS7_EvS9_SA_ENKSB_clEvENKSC_clEvEUljE_EEvS9_T2_RKT3_T4_EUlijE_EEvlNS_15PhiloxCudaStateET1_SL_ --------------------------
	.section	.nv.constant0._ZN2at6native60_GLOBAL__N__fdc43544_27_DistributionRandomKernel_cu_f88cee4443distribution_elementwise_grid_stride_kernelIjLi4EZZZNS0_9templates4cuda13random_kernelIPNS_17CUDAGeneratorImplEEEvRNS_18TensorIteratorBaseET_ENKUlvE_clEvENKUlvE6_clEvEUlP24curandStatePhilox4_32_10E0_ZNS1_27distribution_nullary_kernelIN3c104HalfEj5uint4S7_SF_ZZZS5_IS7_EvS9_SA_ENKSB_clEvENKSC_clEvEUljE_EEvS9_T2_RKT3_T4_EUlijE_EEvlNS_15PhiloxCudaStateET1_SL_,"a",@progbits
	.sectionflags	@""
	.align	4
.nv.constant0._ZN2at6native60_GLOBAL__N__fdc43544_27_DistributionRandomKernel_cu_f88cee4443distribution_elementwise_grid_stride_kernelIjLi4EZZZNS0_9templates4cuda13random_kernelIPNS_17CUDAGeneratorImplEEEvRNS_18TensorIteratorBaseET_ENKUlvE_clEvENKUlvE6_clEvEUlP24curandStatePhilox4_32_10E0_ZNS1_27distribution_nullary_kernelIN3c104HalfEj5uint4S7_SF_ZZZS5_IS7_EvS9_SA_ENKSB_clEvENKSC_clEvEUljE_EEvS9_T2_RKT3_T4_EUlijE_EEvlNS_15PhiloxCudaStateET1_SL_:
	.zero		408


//--------------------- .nv.constant0._ZN2at6native60_GLOBAL__N__fdc43544_27_DistributionRandomKernel_cu_f88cee4443distribution_elementwise_grid_stride_kernelImLi2EZZZNS0_9templates4cuda13random_kernelIPNS_17CUDAGeneratorImplEEEvRNS_18TensorIteratorBaseET_ENKUlvE_clEvENKUlvE6_clEvEUlP24curandStatePhilox4_32_10E_ZNS1_27distribution_nullary_kernelIN3c104HalfEm10ulonglong2S7_SF_ZZZS5_IS7_EvS9_SA_ENKSB_clEvENKSC_clEvEUlmE_EEvS9_T2_RKT3_T4_EUlimE0_EEvlNS_15PhiloxCudaStateET1_SL_ --------------------------
	.section	.nv.constant0._ZN2at6native60_GLOBAL__N__fdc43544_27_DistributionRandomKernel_cu_f88cee4443distribution_elementwise_grid_stride_kernelImLi2EZZZNS0_9templates4cuda13random_kernelIPNS_17CUDAGeneratorImplEEEvRNS_18TensorIteratorBaseET_ENKUlvE_clEvENKUlvE6_clEvEUlP24curandStatePhilox4_32_10E_ZNS1_27distribution_nullary_kernelIN3c104HalfEm10ulonglong2S7_SF_ZZZS5_IS7_EvS9_SA_ENKSB_clEvENKSC_clEvEUlmE_EEvS9_T2_RKT3_T4_EUlimE0_EEvlNS_15PhiloxCudaStateET1_SL_,"a",@progbits
	.sectionflags	@""
	.align	4
.nv.constant0._ZN2at6native60_GLOBAL__N__fdc43544_27_DistributionRandomKernel_cu_f88cee4443distribution_elementwise_grid_stride_kernelImLi2EZZZNS0_9templates4cuda13random_kernelIPNS_17CUDAGeneratorImplEEEvRNS_18TensorIteratorBaseET_ENKUlvE_clEvENKUlvE6_clEvEUlP24curandStatePhilox4_32_10E_ZNS1_27distribution_nullary_kernelIN3c104HalfEm10ulonglong2S7_SF_ZZZS5_IS7_EvS9_SA_ENKSB_clEvENKSC_clEvEUlmE_EEvS9_T2_RKT3_T4_EUlimE0_EEvlNS_15PhiloxCudaStateET1_SL_:
	.zero		816


//--------------------- .nv.constant0._ZN2at6native60_GLOBAL__N__fdc43544_27_DistributionRandomKernel_cu_f88cee4443distribution_elementwise_grid_stride_kernelImLi2EZZZNS0_9templates4cuda13random_kernelIPNS_17CUDAGeneratorImplEEEvRNS_18TensorIteratorBaseET_ENKUlvE_clEvENKUlvE6_clEvEUlP24curandStatePhilox4_32_10E_ZNS1_27distribution_nullary_kernelIN3c104HalfEm10ulonglong2S7_SF_ZZZS5_IS7_EvS9_SA_ENKSB_clEvENKSC_clEvEUlmE_EEvS9_T2_RKT3_T4_EUlimE_EEvlNS_15PhiloxCudaStateET1_SL_ --------------------------
	.section	.nv.constant0._ZN2at6native60_GLOBAL__N__fdc43544_27_DistributionRandomKernel_cu_f88cee4443distribution_elementwise_grid_stride_kernelImLi2EZZZNS0_9templates4cuda13random_kernelIPNS_17CUDAGeneratorImplEEEvRNS_18TensorIteratorBaseET_ENKUlvE_clEvENKUlvE6_clEvEUlP24curandStatePhilox4_32_10E_ZNS1_27distribution_nullary_kernelIN3c104HalfEm10ulonglong2S7_SF_ZZZS5_IS7_EvS9_SA_ENKSB_clEvENKSC_clEvEUlmE_EEvS9_T2_RKT3_T4_EUlimE_EEvlNS_15PhiloxCudaStateET1_SL_,"a",@progbits
	.sectionflags	@""
	.align	4
.nv.constant0._ZN2at6native60_GLOBAL__N__fdc43544_27_DistributionRandomKernel_cu_f88cee4443distribution_elementwise_grid_stride_kernelImLi2EZZZNS0_9templates4cuda13random_kernelIPNS_17CUDAGeneratorImplEEEvRNS_18TensorIteratorBaseET_ENKUlvE_clEvENKUlvE6_clEvEUlP24curandStatePhilox4_32_10E_ZNS1_27distribution_nullary_kernelIN3c104HalfEm10ulonglong2S7_SF_ZZZS5_IS7_EvS9_SA_ENKSB_clEvENKSC_clEvEUlmE_EEvS9_T2_RKT3_T4_EUlimE_EEvlNS_15PhiloxCudaStateET1_SL_:
	.zero		408


//--------------------- .nv.constant0._ZN2at6native60_GLOBAL__N__fdc43544_27_DistributionRandomKernel_cu_f88cee4443distribution_elementwise_grid_stride_kernelIjLi4EZZZNS0_9templates4cuda13random_kernelIPNS_17CUDAGeneratorImplEEEvRNS_18TensorIteratorBaseET_ENKUlvE_clEvENKUlvE5_clEvEUlP24curandStatePhilox4_32_10E0_ZNS1_27distribution_nullary_kernelIfj5uint4S7_SF_ZZZS5_IS7_EvS9_SA_ENKSB_clEvENKSC_clEvEUljE_EEvS9_T2_RKT3_T4_EUlijE0_EEvlNS_15PhiloxCudaStateET1_SJ_ --------------------------
	.section	.nv.constant0._ZN2at6native60_GLOBAL__N__fdc43544_27_DistributionRandomKernel_cu_f88cee4443distribution_elementwise_grid_stride_kernelIjLi4EZZZNS0_9templates4cuda13random_kernelIPNS_17CUDAGeneratorImplEEEvRNS_18TensorIteratorBaseET_ENKUlvE_clEvENKUlvE5_clEvEUlP24curandStatePhilox4_32_10E0_ZNS1_27distribution_nullary_kernelIfj5uint4S7_SF_ZZZS5_IS7_EvS9_SA_ENKSB_clEvENKSC_clEvEUljE_EEvS9_T2_RKT3_T4_EUlijE0_EEvlNS_15PhiloxCudaStateET1_SJ_,"a",@progbits
	.sectionflags	@""
	.align	4
.nv.constant0._ZN2at6native60_GLOBAL__N__fdc43544_27_DistributionRandomKernel_cu_f88cee4443distribution_elementwise_grid_stride_kernelIjLi4EZZZNS0_9templates4cuda13random_kernelIPNS_17CUDAGeneratorImplEEEvRNS_18TensorIteratorBaseET_ENKUlvE_clEvENKUlvE5_clEvEUlP24curandStatePhilox4_32_10E0_ZNS1_27distribution_nullary_kernelIfj5uint4S7_SF_ZZZS5_IS7_EvS9_SA_ENKSB_clEvENKSC_clEvEUljE_EEvS9_T2_RKT3_T4_EUlijE0_EEvlNS_15PhiloxCudaStateET1_SJ_:
	.zero		816


//--------------------- .nv.constant0._ZN2at6native60_GLOBAL__N__fdc43544_27_DistributionRandomKernel_cu_f88cee4443distribution_elementwise_grid_stride_kernelIjLi4EZZZNS0_9templates4cuda13random_kernelIPNS_17CUDAGeneratorImplEEEvRNS_18TensorIteratorBaseET_ENKUlvE_clEvENKUlvE5_clEvEUlP24curandStatePhilox4_32_10E0_ZNS1_27distribution_nullary_kernelIfj5uint4S7_SF_ZZZS5_IS7_EvS9_SA_ENKSB_clEvENKSC_clEvEUljE_EEvS9_T2_RKT3_T4_EUlijE_EEvlNS_15PhiloxCudaStateET1_SJ_ --------------------------
	.section	.nv.constant0._ZN2at6native60_GLOBAL__N__fdc43544_27_DistributionRandomKernel_cu_f88cee4443distribution_elementwise_grid_stride_kernelIjLi4EZZZNS0_9templates4cuda13random_kernelIPNS_17CUDAGeneratorImplEEEvRNS_18TensorIteratorBaseET_ENKUlvE_clEvENKUlvE5_clEvEUlP24curandStatePhilox4_32_10E0_ZNS1_27distribution_nullary_kernelIfj5uint4S7_SF_ZZZS5_IS7_EvS9_SA_ENKSB_clEvENKSC_clEvEUljE_EEvS9_T2_RKT3_T4_EUlijE_EEvlNS_15PhiloxCudaStateET1_SJ_,"a",@progbits
	.sectionflags	@""
	.align	4
.nv.constant0._ZN2at6native60_GLOBAL__N__fdc43544_27_DistributionRandomKernel_cu_f88cee4443distribution_elementwise_grid_stride_kernelIjLi4EZZZNS0_9templates4cuda13random_kernelIPNS_17CUDAGeneratorImplEEEvRNS_18TensorIteratorBaseET_ENKUlvE_clEvENKUlvE5_clEvEUlP24curandStatePhilox4_32_10E0_ZNS1_27distribution_nullary_kernelIfj5uint4S7_SF_ZZZS5_IS7_EvS9_SA_ENKSB_clEvENKSC_clEvEUljE_EEvS9_T2_RKT3_T4_EUlijE_EEvlNS_15PhiloxCudaStateET1_SJ_:
	.zero		408


//--------------------- .nv.constant0._ZN2at6native60_GLOBAL__N__fdc43544_27_DistributionRandomKernel_cu_f88cee4443distribution_elementwise_grid_stride_kernelImLi2EZZZNS0_9templates4cuda13random_kernelIPNS_17CUDAGeneratorImplEEEvRNS_18TensorIteratorBaseET_ENKUlvE_clEvENKUlvE5_clEvEUlP24curandStatePhilox4_32_10E_ZNS1_27distribution_nullary_kernelIfm10ulonglong2S7_SF_ZZZS5_IS7_EvS9_SA_ENKSB_clEvENKSC_clEvEUlmE_EEvS9_T2_RKT3_T4_EUlimE0_EEvlNS_15PhiloxCudaStateET1_SJ_ --------------------------
	.section	.nv.constant0._ZN2at6native60_GLOBAL__N__fdc43544_27_DistributionRandomKernel_cu_f88cee4443distribution_elementwise_grid_stride_kernelImLi2EZZZNS0_9templates4cuda13random_kernelIPNS_17CUDAGeneratorImplEEEvRNS_18TensorIteratorBaseET_ENKUlvE_clEvENKUlvE5_clEvEUlP24curandStatePhilox4_32_10E_ZNS1_27distribution_nullary_kernelIfm10ulonglong2S7_SF_ZZZS5_IS7_EvS9_SA_ENKSB_clEvENKSC_clEvEUlmE_EEvS9_T2_RKT3_T4_EUlimE0_EEvlNS_15PhiloxCudaStateET1_SJ_,"a",@progbits
	.sectionflags	@""
	.align	4
.nv.constant0._ZN2at6native60_GLOBAL__N__fdc43544_27_DistributionRandomKernel_cu_f88cee4443distribution_elementwise_grid_stride_kernelImLi2EZZZNS0_9templates4cuda13random_kernelIPNS_17CUDAGeneratorImplEEEvRNS_18TensorIteratorBaseET_ENKUlvE_clEvENKUlvE5_clEvEUlP24curandStatePhilox4_32_10E_ZNS1_27distribution_nullary_kernelIfm10ulonglong2S7_SF_ZZZS5_IS7_EvS9_SA_ENKSB_clEvENKSC_clEvEUlmE_EEvS9_T2_RKT3_T4_EUlimE0_EEvlNS_15PhiloxCudaStateET1_SJ_:
	.zero		816


//--------------------- .nv.constant0._ZN2at6native60_GLOBAL__N__fdc43544_27_DistributionRandomKernel_cu_f88cee4443distribution_elementwise_grid_stride_kernelImLi2EZZZNS0_9templates4cuda13random_kernelIPNS_17CUDAGeneratorImplEEEvRNS_18TensorIteratorBaseET_ENKUlvE_clEvENKUlvE5_clEvEUlP24curandStatePhilox4_32_10E_ZNS1_27distribution_nullary_kernelIfm10ulonglong2S7_SF_ZZZS5_IS7_EvS9_SA_ENKSB_clEvENKSC_clEvEUlmE_EEvS9_T2_RKT3_T4_EUlimE_EEvlNS_15PhiloxCudaStateET1_SJ_ --------------------------
	.section	.nv.constant0._ZN2at6native60_GLOBAL__N__fdc43544_27_DistributionRandomKernel_cu_f88cee4443distribution_elementwise_grid_stride_kernelImLi2EZZZNS0_9templates4cuda13random_kernelIPNS_17CUDAGeneratorImplEEEvRNS_18TensorIteratorBaseET_ENKUlvE_clEvENKUlvE5_clEvEUlP24curandStatePhilox4_32_10E_ZNS1_27distribution_nullary_kernelIfm10ulonglong2S7_SF_ZZZS5_IS7_EvS9_SA_ENKSB_clEvENKSC_clEvEUlmE_EEvS9_T2_RKT3_T4_EUlimE_EEvlNS_15PhiloxCudaStateET1_SJ_,"a",@progbits
	.sectionflags	@""
	.align	4
.nv.constant0._ZN2at6native60_GLOBAL__N__fdc43544_27_DistributionRandomKernel_cu_f88cee4443distribution_elementwise_grid_stride_kernelImLi2EZZZNS0_9templates4cuda13random_kernelIPNS_17CUDAGeneratorImplEEEvRNS_18TensorIteratorBaseET_ENKUlvE_clEvENKUlvE5_clEvEUlP24curandStatePhilox4_32_10E_ZNS1_27distribution_nullary_kernelIfm10ulonglong2S7_SF_ZZZS5_IS7_EvS9_SA_ENKSB_clEvENKSC_clEvEUlmE_EEvS9_T2_RKT3_T4_EUlimE_EEvlNS_15PhiloxCudaStateET1_SJ_:
	.zero		408


//--------------------- .nv.constant0._ZN2at6native60_GLOBAL__N__fdc43544_27_DistributionRandomKernel_cu_f88cee4443distribution_elementwise_grid_stride_kernelIjLi4EZZZNS0_9templates4cuda13random_kernelIPNS_17CUDAGeneratorImplEEEvRNS_18TensorIteratorBaseET_ENKUlvE_clEvENKUlvE4_clEvEUlP24curandStatePhilox4_32_10E0_ZNS1_27distribution_nullary_kernelIdj5uint4S7_SF_ZZZS5_IS7_EvS9_SA_ENKSB_clEvENKSC_clEvEUljE_EEvS9_T2_RKT3_T4_EUlijE0_EEvlNS_15PhiloxCudaStateET1_SJ_ --------------------------
	.section	.nv.constant0._ZN2at6native60_GLOBAL__N__fdc43544_27_DistributionRandomKernel_cu_f88cee4443distribution_elementwise_grid_stride_kernelIjLi4EZZZNS0_9templates4cuda13random_kernelIPNS_17CUDAGeneratorImplEEEvRNS_18TensorIteratorBaseET_ENKUlvE_clEvENKUlvE4_clEvEUlP24curandStatePhilox4_32_10E0_ZNS1_27distribution_nullary_kernelIdj5uint4S7_SF_ZZZS5_IS7_EvS9_SA_ENKSB_clEvENKSC_clEvEUljE_EEvS9_T2_RKT3_T4_EUlijE0_EEvlNS_15PhiloxCudaStateET1_SJ_,"a",@progbits
	.sectionflags	@""
	.align	4
.nv.constant0._ZN2at6native60_GLOBAL__N__fdc43544_27_DistributionRandomKernel_cu_f88cee4443distribution_elementwise_grid_stride_kernelIjLi4EZZZNS0_9templates4cuda13random_kernelIPNS_17CUDAGeneratorImplEEEvRNS_18TensorIteratorBaseET_ENKUlvE_clEvENKUlvE4_clEvEUlP24curandStatePhilox4_32_10E0_ZNS1_27distribution_nullary_kernelIdj5uint4S7_SF_ZZZS5_IS7_EvS9_SA_ENKSB_clEvENKSC_clEvEUljE_EEvS9_T2_RKT3_T4_EUlijE0_EEvlNS_15PhiloxCudaStateET1_SJ_:
	.zero		816


//--------------------- .nv.constant0._ZN2at6native60_GLOBAL__N__fdc43544_27_DistributionRandomKernel_cu_f88cee4443distribution_elementwise_grid_stride_kernelIjLi4EZZZNS0_9templates4cuda13random_kernelIPNS_17CUDAGeneratorImplEEEvRNS_18TensorIteratorBaseET_ENKUlvE_clEvENKUlvE4_clEvEUlP24curandStatePhilox4_32_10E0_ZNS1_27distribution_nullary_kernelIdj5uint4S7_SF_ZZZS5_IS7_EvS9_SA_ENKSB_clEvENKSC_clEvEUljE_EEvS9_T2_RKT3_T4_EUlijE_EEvlNS_15PhiloxCudaStateET1_SJ_ --------------------------
	.section	.nv.constant0._ZN2at6native60_GLOBAL__N__fdc43544_27_DistributionRandomKernel_cu_f88cee4443distribution_elementwise_grid_stride_kernelIjLi4EZZZNS0_9templates4cuda13random_kernelIPNS_17CUDAGeneratorImplEEEvRNS_18TensorIteratorBaseET_ENKUlvE_clEvENKUlvE4_clEvEUlP24curandStatePhilox4_32_10E0_ZNS1_27distribution_nullary_kernelIdj5uint4S7_SF_ZZZS5_IS7_EvS9_SA_ENKSB_clEvENKSC_clEvEUljE_EEvS9_T2_RKT3_T4_EUlijE_EEvlNS_15PhiloxCudaStateET1_SJ_,"a",@progbits
	.sectionflags	@""
	.align	4
.nv.constant0._ZN2at6native60_GLOBAL__N__fdc43544_27_DistributionRandomKernel_cu_f88cee4443distribution_elementwise_grid_stride_kernelIjLi4EZZZNS0_9templates4cuda13random_kernelIPNS_17CUDAGeneratorImplEEEvRNS_18TensorIteratorBaseET_ENKUlvE_clEvENKUlvE4_clEvEUlP24curandStatePhilox4_32_10E0_ZNS1_27distribution_nullary_kernelIdj5uint4S7_SF_ZZZS5_IS7_EvS9_SA_ENKSB_clEvENKSC_clEvEUljE_EEvS9_T2_RKT3_T4_EUlijE_EEvlNS_15PhiloxCudaStateET1_SJ_:
	.zero		408


//--------------------- .nv.constant0._ZN2at6native60_GLOBAL__N__fdc43544_27_DistributionRandomKernel_cu_f88cee4443distribution_elementwise_grid_stride_kernelImLi2EZZZNS0_9templates4cuda13random_kernelIPNS_17CUDAGeneratorImplEEEvRNS_18TensorIteratorBaseET_ENKUlvE_clEvENKUlvE4_clEvEUlP24curandStatePhilox4_32_10E_ZNS1_27distribution_nullary_kernelIdm10ulonglong2S7_SF_ZZZS5_IS7_EvS9_SA_ENKSB_clEvENKSC_clEvEUlmE_EEvS9_T2_RKT3_T4_EUlimE0_EEvlNS_15PhiloxCudaStateET1_SJ_ --------------------------
	.section	.nv.constant0._ZN2at6native60_GLOBAL__N__fdc43544_27_DistributionRandomKernel_cu_f88cee4443distribution_elementwise_grid_stride_kernelImLi2EZZZNS0_9templates4cuda13random_kernelIPNS_17CUDAGeneratorImplEEEvRNS_18TensorIteratorBaseET_ENKUlvE_clEvENKUlvE4_clEvEUlP24curandStatePhilox4_32_10E_ZNS1_27distribution_nullary_kernelIdm10ulonglong2S7_SF_ZZZS5_IS7_EvS9_SA_ENKSB_clEvENKSC_clEvEUlmE_EEvS9_T2_RKT3_T4_EUlimE0_EEvlNS_15PhiloxCudaStateET1_SJ_,"a",@progbits
	.sectionflags	@""
	.align	4
.nv.constant0._ZN2at6native60_GLOBAL__N__fdc43544_27_DistributionRandomKernel_cu_f88cee4443distribution_elementwise_grid_stride_kernelImLi2EZZZNS0_9templates4cuda13random_kernelIPNS_17CUDAGeneratorImplEEEvRNS_18TensorIteratorBaseET_ENKUlvE_clEvENKUlvE4_clEvEUlP24curandStatePhilox4_32_10E_ZNS1_27distribution_nullary_kernelIdm10ulonglong2S7_SF_ZZZS5_IS7_EvS9_SA_ENKSB_clEvENKSC_clEvEUlmE_EEvS9_T2_RKT3_T4_EUlimE0_EEvlNS_15PhiloxCudaStateET1_SJ_:
	.zero		816


//--------------------- .nv.constant0._ZN2at6native60_GLOBAL__N__fdc43544_27_DistributionRandomKernel_cu_f88cee4443distribution_elementwise_grid_stride_kernelImLi2EZZZNS0_9templates4cuda13random_kernelIPNS_17CUDAGeneratorImplEEEvRNS_18TensorIteratorBaseET_ENKUlvE_clEvENKUlvE4_clEvEUlP24curandStatePhilox4_32_10E_ZNS1_27distribution_nullary_kernelIdm10ulonglong2S7_SF_ZZZS5_IS7_EvS9_SA_ENKSB_clEvENKSC_clEvEUlmE_EEvS9_T2_RKT3_T4_EUlimE_EEvlNS_15PhiloxCudaStateET1_SJ_ --------------------------
	.section	.nv.constant0._ZN2at6native60_GLOBAL__N__fdc43544_27_DistributionRandomKernel_cu_f88cee4443distribution_elementwise_grid_stride_kernelImLi2EZZZNS0_9templates4cuda13random_kernelIPNS_17CUDAGeneratorImplEEEvRNS_18TensorIteratorBaseET_ENKUlvE_clEvENKUlvE4_clEvEUlP24curandStatePhilox4_32_10E_ZNS1_27distribution_nullary_kernelIdm10ulonglong2S7_SF_ZZZS5_IS7_EvS9_SA_ENKSB_clEvENKSC_clEvEUlmE_EEvS9_T2_RKT3_T4_EUlimE_EEvlNS_15PhiloxCudaStateET1_SJ_,"a",@progbits
	.sectionflags	@""
	.align	4
.nv.constant0._ZN2at6native60_GLOBAL__N__fdc43544_27_DistributionRandomKernel_cu_f88cee4443distribution_elementwise_grid_stride_kernelImLi2EZZZNS0_9templates4cuda13random_kernelIPNS_17CUDAGeneratorImplEEEvRNS_18TensorIteratorBaseET_ENKUlvE_clEvENKUlvE4_clEvEUlP24curandStatePhilox4_32_10E_ZNS1_27distribution_nullary_kernelIdm10ulonglong2S7_SF_ZZZS5_IS7_EvS9_SA_ENKSB_clEvENKSC_clEvEUlmE_EEvS9_T2_RKT3_T4_EUlimE_EEvlNS_15PhiloxCudaStateET1_SJ_:
	.zero		408


//--------------------- .nv.constant0._ZN2at6native60_GLOBAL__N__fdc43544_27_DistributionRandomKernel_cu_f88cee4443distribution_elementwise_grid_stride_kernelIjLi4EZZZNS0_9templates4cuda13random_kernelIPNS_17CUDAGeneratorImplEEEvRNS_18TensorIteratorBaseET_ENKUlvE_clEvENKUlvE3_clEvEUlP24curandStatePhilox4_32_10E0_ZNS1_27distribution_nullary_kernelIsj5uint4S7_SF_ZZZS5_IS7_EvS9_SA_ENKSB_clEvENKSC_clEvEUljE_EEvS9_T2_RKT3_T4_EUlijE0_EEvlNS_15PhiloxCudaStateET1_SJ_ --------------------------
	.section	.nv.constant0._ZN2at6native60_GLOBAL__N__fdc43544_27_DistributionRandomKernel_cu_f88cee4443distribution_elementwise_grid_stride_kernelIjLi4EZZZNS0_9templates4cuda13random_kernelIPNS_17CUDAGeneratorImplEEEvRNS_18TensorIteratorBaseET_ENKUlvE_clEvENKUlvE3_clEvEUlP24curandStatePhilox4_32_10E0_ZNS1_27distribution_nullary_kernelIsj5uint4S7_SF_ZZZS5_IS7_EvS9_SA_ENKSB_clEvENKSC_clEvEUljE_EEvS9_T2_RKT3_T4_EUlijE0_EEvlNS_15PhiloxCudaStateET1_SJ_,"a",@progbits
	.sectionflags	@""
	.align	4
.nv.constant0._ZN2at6native60_GLOBAL__N__fdc43544_27_DistributionRandomKernel_cu_f88cee4443distribution_elementwise_grid_stride_kernelIjLi4EZZZNS0_9templates4cuda13random_kernelIPNS_17CUDAGeneratorImplEEEvRNS_18TensorIteratorBaseET_ENKUlvE_clEvENKUlvE3_clEvEUlP24curandStatePhilox4_32_10E0_ZNS1_27distribution_nullary_kernelIsj5uint4S7_SF_ZZZS5_IS7_EvS9_SA_ENKSB_clEvENKSC_clEvEUljE_EEvS9_T2_RKT3_T4_EUlijE0_EEvlNS_15PhiloxCudaStateET1_SJ_:
	.zero		816


//--------------------- .nv.constant0._ZN2at6native60_GLOBAL__N__fdc43544_27_DistributionRandomKernel_cu_f88cee4443distribution_elementwise_grid_stride_kernelIjLi4EZZZNS0_9templates4cuda13random_kernelIPNS_17CUDAGeneratorImplEEEvRNS_18TensorIteratorBaseET_ENKUlvE_clEvENKUlvE3_clEvEUlP24curandStatePhilox4_32_10E0_ZNS1_27distribution_nullary_kernelIsj5uint4S7_SF_ZZZS5_IS7_EvS9_SA_ENKSB_clEvENKSC_clEvEUljE_EEvS9_T2_RKT3_T4_EUlijE_EEvlNS_15PhiloxCudaStateET1_SJ_ --------------------------
	.section	.nv.constant0._ZN2at6native60_GLOBAL__N__fdc43544_27_DistributionRandomKernel_cu_f88cee4443distribution_elementwise_grid_stride_kernelIjLi4EZZZNS0_9templates4cuda13random_kernelIPNS_17CUDAGeneratorImplEEEvRNS_18TensorIteratorBaseET_ENKUlvE_clEvENKUlvE3_clEvEUlP24curandStatePhilox4_32_10E0_ZNS1_27distribution_nullary_kernelIsj5uint4S7_SF_ZZZS5_IS7_EvS9_SA_ENKSB_clEvENKSC_clEvEUljE_EEvS9_T2_RKT3_T4_EUlijE_EEvlNS_15PhiloxCudaStateET1_SJ_,"a",@progbits
	.sectionflags	@""
	.align	4
.nv.constant0._ZN2at6native60_GLOBAL__N__fdc43544_27_DistributionRandomKernel_cu_f88cee4443distribution_elementwise_grid_stride_kernelIjLi4EZZZNS0_9templates4cuda13random_kernelIPNS_17CUDAGeneratorImplEEEvRNS_18TensorIteratorBaseET_ENKUlvE_clEvENKUlvE3_clEvEUlP24curandStatePhilox4_32_10E0_ZNS1_27distribution_nullary_kernelIsj5uint4S7_SF_ZZZS5_IS7_EvS9_SA_ENKSB_clEvENKSC_clEvEUljE_EEvS9_T2_RKT3_T4_EUlijE_EEvlNS_15PhiloxCudaStateET1_SJ_:
	.zero		408


//--------------------- .nv.constant0._ZN2at6native60_GLOBAL__N__fdc43544_27_DistributionRandomKernel_cu_f88cee4443distribution_elementwise_grid_stride_kernelImLi2EZZZNS0_9templates4cuda13random_kernelIPNS_17CUDAGeneratorImplEEEvRNS_18TensorIteratorBaseET_ENKUlvE_clEvENKUlvE3_clEvEUlP24curandStatePhilox4_32_10E_ZNS1_27distribution_nullary_kernelIsm10ulonglong2S7_SF_ZZZS5_IS7_EvS9_SA_ENKSB_clEvENKSC_clEvEUlmE_EEvS9_T2_RKT3_T4_EUlimE0_EEvlNS_15PhiloxCudaStateET1_SJ_ --------------------------
	.section	.nv.constant0._ZN2at6native60_GLOBAL__N__fdc43544_27_DistributionRandomKernel_cu_f88cee4443distribution_elementwise_grid_stride_kernelImLi2EZZZNS0_9templates4cuda13random_kernelIPNS_17CUDAGeneratorImplEEEvRNS_18TensorIteratorBaseET_ENKUlvE_clEvENKUlvE3_clEvEUlP24curandStatePhilox4_32_10E_ZNS1_27distribution_nullary_kernelIsm10ulonglong2S7_SF_ZZZS5_IS7_EvS9_SA_ENKSB_clEvENKSC_clEvEUlmE_EEvS9_T2_RKT3_T4_EUlimE0_EEvlNS_15PhiloxCudaStateET1_SJ_,"a",@progbits
	.sectionflags	@""
	.align	4
.nv.constant0._ZN2at6native60_GLOBAL__N__fdc43544_27_DistributionRandomKernel_cu_f88cee4443distribution_elementwise_grid_stride_kernelImLi2EZZZNS0_9templates4cuda13random_kernelIPNS_17CUDAGeneratorImplEEEvRNS_18TensorIteratorBaseET_ENKUlvE_clEvENKUlvE3_clEvEUlP24curandStatePhilox4_32_10E_ZNS1_27distribution_nullary_kernelIsm10ulonglong2S7_SF_ZZZS5_IS7_EvS9_SA_ENKSB_clEvENKSC_clEvEUlmE_EEvS9_T2_RKT3_T4_EUlimE0_EEvlNS_15PhiloxCudaStateET1_SJ_:
	.zero		816


//--------------------- .nv.constant0._ZN2at6native60_GLOBAL__N__fdc43544_27_DistributionRandomKernel_cu_f88cee4443distribution_elementwise_grid_stride_kernelImLi2EZZZNS0_9templates4cuda13random_kernelIPNS_17CUDAGeneratorImplEEEvRNS_18TensorIteratorBaseET_ENKUlvE_clEvENKUlvE3_clEvEUlP24curandStatePhilox4_32_10E_ZNS1_27distribution_nullary_kernelIsm10ulonglong2S7_SF_ZZZS5_IS7_EvS9_SA_ENKSB_clEvENKSC_clEvEUlmE_EEvS9_T2_RKT3_T4_EUlimE_EEvlNS_15PhiloxCudaStateET1_SJ_ --------------------------
	.section	.nv.constant0._ZN2at6native60_GLOBAL__N__fdc43544_27_DistributionRandomKernel_cu_f88cee4443distribution_elementwise_grid_stride_kernelImLi2EZZZNS0_9templates4cuda13random_kernelIPNS_17CUDAGeneratorImplEEEvRNS_18TensorIteratorBaseET_ENKUlvE_clEvENKUlvE3_clEvEUlP24curandStatePhilox4_32_10E_ZNS1_27distribution_nullary_kernelIsm10ulonglong2S7_SF_ZZZS5_IS7_EvS9_SA_ENKSB_clEvENKSC_clEvEUlmE_EEvS9_T2_RKT3_T4_EUlimE_EEvlNS_15PhiloxCudaStateET1_SJ_,"a",@progbits
	.sectionflags	@""
	.align	4
.nv.constant0._ZN2at6native60_GLOBAL__N__fdc43544_27_DistributionRandomKernel_cu_f88cee4443distribution_elementwise_grid_stride_kernelImLi2EZZZNS0_9templates4cuda13random_kernelIPNS_17CUDAGeneratorImplEEEvRNS_18TensorIteratorBaseET_ENKUlvE_clEvENKUlvE3_clEvEUlP24curandStatePhilox4_32_10E_ZNS1_27distribution_nullary_kernelIsm10ulonglong2S7_SF_ZZZS5_IS7_EvS9_SA_ENKSB_clEvENKSC_clEvEUlmE_EEvS9_T2_RKT3_T4_EUlimE_EEvlNS_15PhiloxCudaStateET1_SJ_:
	.zero		408


//--------------------- .nv.constant0._ZN2at6native60_GLOBAL__N__fdc43544_27_DistributionRandomKernel_cu_f88cee4443distribution_elementwise_grid_stride_kernelIjLi4EZZZNS0_9templates4cuda13random_kernelIPNS_17CUDAGeneratorImplEEEvRNS_18TensorIteratorBaseET_ENKUlvE_clEvENKUlvE2_clEvEUlP24curandStatePhilox4_32_10E0_ZNS1_27distribution_nullary_kernelIlj5uint4S7_SF_ZZZS5_IS7_EvS9_SA_ENKSB_clEvENKSC_clEvEUljE_EEvS9_T2_RKT3_T4_EUlijE0_EEvlNS_15PhiloxCudaStateET1_SJ_ --------------------------
	.section	.nv.constant0._ZN2at6native60_GLOBAL__N__fdc43544_27_DistributionRandomKernel_cu_f88cee4443distribution_elementwise_grid_stride_kernelIjLi4EZZZNS0_9templates4cuda13random_kernelIPNS_17CUDAGeneratorImplEEEvRNS_18TensorIteratorBaseET_ENKUlvE_clEvENKUlvE2_clEvEUlP24curandStatePhilox4_32_10E0_ZNS1_27distribution_nullary_kernelIlj5uint4S7_SF_ZZZS5_IS7_EvS9_SA_ENKSB_clEvENKSC_clEvEUljE_EEvS9_T2_RKT3_T4_EUlijE0_EEvlNS_15PhiloxCudaStateET1_SJ_,"a",@progbits
	.sectionflags	@""
	.align	4
.nv.constant0._ZN2at6native60_GLOBAL__N__fdc43544_27_DistributionRandomKernel_cu_f88cee4443distribution_elementwise_grid_stride_kernelIjLi4EZZZNS0_9templates4cuda13random_kernelIPNS_17CUDAGeneratorImplEEEvRNS_18TensorIteratorBaseET_ENKUlvE_clEvENKUlvE2_clEvEUlP24curandStatePhilox4_32_10E0_ZNS1_27distribution_nullary_kernelIlj5uint4S7_SF_ZZZS5_IS7_EvS9_SA_ENKSB_clEvENKSC_clEvEUljE_EEvS9_T2_RKT3_T4_EUlijE0_EEvlNS_15PhiloxCudaStateET1_SJ_:
	.zero		816


//--------------------- .nv.constant0._ZN2at6native60_GLOBAL__N__fdc43544_27_DistributionRandomKernel_cu_f88cee4443distribution_elementwise_grid_stride_kernelIjLi4EZZZNS0_9templates4cuda13random_kernelIPNS_17CUDAGeneratorImplEEEvRNS_18TensorIteratorBaseET_ENKUlvE_clEvENKUlvE2_clEvEUlP24curandStatePhilox4_32_10E0_ZNS1_27distribution_nullary_kernelIlj5uint4S7_SF_ZZZS5_IS7_EvS9_SA_ENKSB_clEvENKSC_clEvEUljE_EEvS9_T2_RKT3_T4_EUlijE_EEvlNS_15PhiloxCudaStateET1_SJ_ --------------------------
	.section	.nv.constant0._ZN2at6native60_GLOBAL__N__fdc43544_27_DistributionRandomKernel_cu_f88cee4443distribution_elementwise_grid_stride_kernelIjLi4EZZZNS0_9templates4cuda13random_kernelIPNS_17CUDAGeneratorImplEEEvRNS_18TensorIteratorBaseET_ENKUlvE_clEvENKUlvE2_clEvEUlP24curandStatePhilox4_32_10E0_ZNS1_27distribution_nullary_kernelIlj5uint4S7_SF_ZZZS5_IS7_EvS9_SA_ENKSB_clEvENKSC_clEvEUljE_EEvS9_T2_RKT3_T4_EUlijE_EEvlNS_15PhiloxCudaStateET1_SJ_,"a",@progbits
	.sectionflags	@""
	.align	4
.nv.constant0._ZN2at6native60_GLOBAL__N__fdc43544_27_DistributionRandomKernel_cu_f88cee4443distribution_elementwise_grid_stride_kernelIjLi4EZZZNS0_9templates4cuda13random_kernelIPNS_17CUDAGeneratorImplEEEvRNS_18TensorIteratorBaseET_ENKUlvE_clEvENKUlvE2_clEvEUlP24curandStatePhilox4_32_10E0_ZNS1_27distribution_nullary_kernelIlj5uint4S7_SF_ZZZS5_IS7_EvS9_SA_ENKSB_clEvENKSC_clEvEUljE_EEvS9_T2_RKT3_T4_EUlijE_EEvlNS_15PhiloxCudaStateET1_SJ_:
	.zero		408


//--------------------- .nv.constant0._ZN2at6native60_GLOBAL__N__fdc43544_27_DistributionRandomKernel_cu_f88cee4443distribution_elementwise_grid_stride_kernelImLi2EZZZNS0_9templates4cuda13random_kernelIPNS_17CUDAGeneratorImplEEEvRNS_18TensorIteratorBaseET_ENKUlvE_clEvENKUlvE2_clEvEUlP24curandStatePhilox4_32_10E_ZNS1_27distribution_nullary_kernelIlm10ulonglong2S7_SF_ZZZS5_IS7_EvS9_SA_ENKSB_clEvENKSC_clEvEUlmE_EEvS9_T2_RKT3_T4_EUlimE0_EEvlNS_15PhiloxCudaStateET1_SJ_ --------------------------
	.section	.nv.constant0._ZN2at6native60_GLOBAL__N__fdc43544_27_DistributionRandomKernel_cu_f88cee4443distribution_elementwise_grid_stride_kernelImLi2EZZZNS0_9templates4cuda13random_kernelIPNS_17CUDAGeneratorImplEEEvRNS_18TensorIteratorBaseET_ENKUlvE_clEvENKUlvE2_clEvEUlP24curandStatePhilox4_32_10E_ZNS1_27distribution_nullary_kernelIlm10ulonglong2S7_SF_ZZZS5_IS7_EvS9_SA_ENKSB_clEvENKSC_clEvEUlmE_EEvS9_T2_RKT3_T4_EUlimE0_EEvlNS_15PhiloxCudaStateET1_SJ_,"a",@progbits
	.sectionflags	@""
	.align	4
.nv.constant0._ZN2at6native60_GLOBAL__N__fdc43544_27_DistributionRandomKernel_cu_f88cee4443distribution_elementwise_grid_stride_kernelImLi2EZZZNS0_9templates4cuda13random_kernelIPNS_17CUDAGeneratorImplEEEvRNS_18TensorIteratorBaseET_ENKUlvE_clEvENKUlvE2_clEvEUlP24curandStatePhilox4_32_10E_ZNS1_27distribution_nullary_kernelIlm10ulonglong2S7_SF_ZZZS5_IS7_EvS9_SA_ENKSB_clEvENKSC_clEvEUlmE_EEvS9_T2_RKT3_T4_EUlimE0_EEvlNS_15PhiloxCudaStateET1_SJ_:
	.zero		816


//--------------------- .nv.constant0._ZN2at6native60_GLOBAL__N__fdc43544_27_DistributionRandomKernel_cu_f88cee4443distribution_elementwise_grid_stride_kernelImLi2EZZZNS0_9templates4cuda13random_kernelIPNS_17CUDAGeneratorImplEEEvRNS_18TensorIteratorBaseET_ENKUlvE_clEvENKUlvE2_clEvEUlP24curandStatePhilox4_32_10E_ZNS1_27distribution_nullary_kernelIlm10ulonglong2S7_SF_ZZZS5_IS7_EvS9_SA_ENKSB_clEvENKSC_clEvEUlmE_EEvS9_T2_RKT3_T4_EUlimE_EEvlNS_15PhiloxCudaStateET1_SJ_ --------------------------
	.section	.nv.constant0._ZN2at6native60_GLOBAL__N__fdc43544_27_DistributionRandomKernel_cu_f88cee4443distribution_elementwise_grid_stride_kernelImLi2EZZZNS0_9templates4cuda13random_kernelIPNS_17CUDAGeneratorImplEEEvRNS_18TensorIteratorBaseET_ENKUlvE_clEvENKUlvE2_clEvEUlP24curandStatePhilox4_32_10E_ZNS1_27distribution_nullary_kernelIlm10ulonglong2S7_SF_ZZZS5_IS7_EvS9_SA_ENKSB_clEvENKSC_clEvEUlmE_EEvS9_T2_RKT3_T4_EUlimE_EEvlNS_15PhiloxCudaStateET1_SJ_,"a",@progbits
	.sectionflags	@""
	.align	4
.nv.constant0._ZN2at6native60_GLOBAL__N__fdc43544_27_DistributionRandomKernel_cu_f88cee4443distribution_elementwise_grid_stride_kernelImLi2EZZZNS0_9templates4cuda13random_kernelIPNS_17CUDAGeneratorImplEEEvRNS_18TensorIteratorBaseET_ENKUlvE_clEvENKUlvE2_clEvEUlP24curandStatePhilox4_32_10E_ZNS1_27distribution_nullary_kernelIlm10ulonglong2S7_SF_ZZZS5_IS7_EvS9_SA_ENKSB_clEvENKSC_clEvEUlmE_EEvS9_T2_RKT3_T4_EUlimE_EEvlNS_15PhiloxCudaStateET1_SJ_:
	.zero		408


//--------------------- .nv.constant0._ZN2at6native60_GLOBAL__N__fdc43544_27_DistributionRandomKernel_cu_f88cee4443distribution_elementwise_grid_stride_kernelIjLi4EZZZNS0_9templates4cuda13random_kernelIPNS_17CUDAGeneratorImplEEEvRNS_18TensorIteratorBaseET_ENKUlvE_clEvENKUlvE1_clEvEUlP24curandStatePhilox4_32_10E0_ZNS1_27distribution_nullary_kernelIij5uint4S7_SF_ZZZS5_IS7_EvS9_SA_ENKSB_clEvENKSC_clEvEUljE_EEvS9_T2_RKT3_T4_EUlijE0_EEvlNS_15PhiloxCudaStateET1_SJ_ --------------------------
	.section	.nv.constant0._ZN2at6native60_GLOBAL__N__fdc43544_27_DistributionRandomKernel_cu_f88cee4443distribution_elementwise_grid_stride_kernelIjLi4EZZZNS0_9templates4cuda13random_kernelIPNS_17CUDAGeneratorImplEEEvRNS_18TensorIteratorBaseET_ENKUlvE_clEvENKUlvE1_clEvEUlP24curandStatePhilox4_32_10E0_ZNS1_27distribution_nullary_kernelIij5uint4S7_SF_ZZZS5_IS7_EvS9_SA_ENKSB_clEvENKSC_clEvEUljE_EEvS9_T2_RKT3_T4_EUlijE0_EEvlNS_15PhiloxCudaStateET1_SJ_,"a",@progbits
	.sectionflags	@""
	.align	4
.nv.constant0._ZN2at6native60_GLOBAL__N__fdc43544_27_DistributionRandomKernel_cu_f88cee4443distribution_elementwise_grid_stride_kernelIjLi4EZZZNS0_9templates4cuda13random_kernelIPNS_17CUDAGeneratorImplEEEvRNS_18TensorIteratorBaseET_ENKUlvE_clEvENKUlvE1_clEvEUlP24curandStatePhilox4_32_10E0_ZNS1_27distribution_nullary_kernelIij5uint4S7_SF_ZZZS5_IS7_EvS9_SA_ENKSB_clEvENKSC_clEvEUljE_EEvS9_T2_RKT3_T4_EUlijE0_EEvlNS_15PhiloxCudaStateET1_SJ_:
	.zero		816


//--------------------- .nv.constant0._ZN2at6native60_GLOBAL__N__fdc43544_27_DistributionRandomKernel_cu_f88cee4443distribution_elementwise_grid_stride_kernelIjLi4EZZZNS0_9templates4cuda13random_kernelIPNS_17CUDAGeneratorImplEEEvRNS_18TensorIteratorBaseET_ENKUlvE_clEvENKUlvE1_clEvEUlP24curandStatePhilox4_32_10E0_ZNS1_27distribution_nullary_kernelIij5uint4S7_SF_ZZZS5_IS7_EvS9_SA_ENKSB_clEvENKSC_clEvEUljE_EEvS9_T2_RKT3_T4_EUlijE_EEvlNS_15PhiloxCudaStateET1_SJ_ --------------------------
	.section	.nv.constant0._ZN2at6native60_GLOBAL__N__fdc43544_27_DistributionRandomKernel_cu_f88cee4443distribution_elementwise_grid_stride_kernelIjLi4EZZZNS0_9templates4cuda13random_kernelIPNS_17CUDAGeneratorImplEEEvRNS_18TensorIteratorBaseET_ENKUlvE_clEvENKUlvE1_clEvEUlP24curandStatePhilox4_32_10E0_ZNS1_27distribution_nullary_kernelIij5uint4S7_SF_ZZZS5_IS7_EvS9_SA_ENKSB_clEvENKSC_clEvEUljE_EEvS9_T2_RKT3_T4_EUlijE_EEvlNS_15PhiloxCudaStateET1_SJ_,"a",@progbits
	.sectionflags	@""
	.align	4
.nv.constant0._ZN2at6native60_GLOBAL__N__fdc43544_27_DistributionRandomKernel_cu_f88cee4443distribution_elementwise_grid_stride_kernelIjLi4EZZZNS0_9templates4cuda13random_kernelIPNS_17CUDAGeneratorImplEEEvRNS_18TensorIteratorBaseET_ENKUlvE_clEvENKUlvE1_clEvEUlP24curandStatePhilox4_32_10E0_ZNS1_27distribution_nullary_kernelIij5uint4S7_SF_ZZZS5_IS7_EvS9_SA_ENKSB_clEvENKSC_clEvEUljE_EEvS9_T2_RKT3_T4_EUlijE_EEvlNS_15PhiloxCudaStateET1_SJ_:
	.zero		408


//--------------------- .nv.constant0._ZN2at6native60_GLOBAL__N__fdc43544_27_DistributionRandomKernel_cu_f88cee4443distribution_elementwise_grid_stride_kernelImLi2EZZZNS0_9templates4cuda13random_kernelIPNS_17CUDAGeneratorImplEEEvRNS_18TensorIteratorBaseET_ENKUlvE_clEvENKUlvE1_clEvEUlP24curandStatePhilox4_32_10E_ZNS1_27distribution_nullary_kernelIim10ulonglong2S7_SF_ZZZS5_IS7_EvS9_SA_ENKSB_clEvENKSC_clEvEUlmE_EEvS9_T2_RKT3_T4_EUlimE0_EEvlNS_15PhiloxCudaStateET1_SJ_ --------------------------
	.section	.nv.constant0._ZN2at6native60_GLOBAL__N__fdc43544_27_DistributionRandomKernel_cu_f88cee4443distribution_elementwise_grid_stride_kernelImLi2EZZZNS0_9templates4cuda13random_kernelIPNS_17CUDAGeneratorImplEEEvRNS_18TensorIteratorBaseET_ENKUlvE_clEvENKUlvE1_clEvEUlP24curandStatePhilox4_32_10E_ZNS1_27distribution_nullary_kernelIim10ulonglong2S7_SF_ZZZS5_IS7_EvS9_SA_ENKSB_clEvENKSC_clEvEUlmE_EEvS9_T2_RKT3_T4_EUlimE0_EEvlNS_15PhiloxCudaStateET1_SJ_,"a",@progbits
	.sectionflags	@""
	.align	4
.nv.constant0._ZN2at6native60_GLOBAL__N__fdc43544_27_DistributionRandomKernel_cu_f88cee4443distribution_elementwise_grid_stride_kernelImLi2EZZZNS0_9templates4cuda13random_kernelIPNS_17CUDAGeneratorImplEEEvRNS_18TensorIteratorBaseET_ENKUlvE_clEvENKUlvE1_clEvEUlP24curandStatePhilox4_32_10E_ZNS1_27distribution_nullary_kernelIim10ulonglong2S7_SF_ZZZS5_IS7_EvS9_SA_ENKSB_clEvENKSC_clEvEUlmE_EEvS9_T2_RKT3_T4_EUlimE0_EEvlNS_15PhiloxCudaStateET1_SJ_:
	.zero		816


//--------------------- .nv.constant0._ZN2at6native60_GLOBAL__N__fdc43544_27_DistributionRandomKernel_cu_f88cee4443distribution_elementwise_grid_stride_kernelImLi2EZZZNS0_9templates4cuda13random_kernelIPNS_17CUDAGeneratorImplEEEvRNS_18TensorIteratorBaseET_ENKUlvE_clEvENKUlvE1_clEvEUlP24curandStatePhilox4_32_10E_ZNS1_27distribution_nullary_kernelIim10ulonglong2S7_SF_ZZZS5_IS7_EvS9_SA_ENKSB_clEvENKSC_clEvEUlmE_EEvS9_T2_RKT3_T4_EUlimE_EEvlNS_15PhiloxCudaStateET1_SJ_ --------------------------
	.section	.nv.constant0._ZN2at6native60_GLOBAL__N__fdc43544_27_DistributionRandomKernel_cu_f88cee4443distribution_elementwise_grid_stride_kernelImLi2EZZZNS0_9templates4cuda13random_kernelIPNS_17CUDAGeneratorImplEEEvRNS_18TensorIteratorBaseET_ENKUlvE_clEvENKUlvE1_clEvEUlP24curandStatePhilox4_32_10E_ZNS1_27distribution_nullary_kernelIim10ulonglong2S7_SF_ZZZS5_IS7_EvS9_SA_ENKSB_clEvENKSC_clEvEUlmE_EEvS9_T2_RKT3_T4_EUlimE_EEvlNS_15PhiloxCudaStateET1_SJ_,"a",@progbits
	.sectionflags	@""
	.align	4
.nv.constant0._ZN2at6native60_GLOBAL__N__fdc43544_27_DistributionRandomKernel_cu_f88cee4443distribution_elementwise_grid_stride_kernelImLi2EZZZNS0_9templates4cuda13random_kernelIPNS_17CUDAGeneratorImplEEEvRNS_18TensorIteratorBaseET_ENKUlvE_clEvENKUlvE1_clEvEUlP24curandStatePhilox4_32_10E_ZNS1_27distribution_nullary_kernelIim10ulonglong2S7_SF_ZZZS5_IS7_EvS9_SA_ENKSB_clEvENKSC_clEvEUlmE_EEvS9_T2_RKT3_T4_EUlimE_EEvlNS_15PhiloxCudaStateET1_SJ_:
	.zero		408


//--------------------- .nv.constant0._ZN2at6native60_GLOBAL__N__fdc43544_27_DistributionRandomKernel_cu_f88cee4443distribution_elementwise_grid_stride_kernelIjLi4EZZZNS0_9templates4cuda13random_kernelIPNS_17CUDAGeneratorImplEEEvRNS_18TensorIteratorBaseET_ENKUlvE_clEvENKUlvE0_clEvEUlP24curandStatePhilox4_32_10E0_ZNS1_27distribution_nullary_kernelIaj5uint4S7_SF_ZZZS5_IS7_EvS9_SA_ENKSB_clEvENKSC_clEvEUljE_EEvS9_T2_RKT3_T4_EUlijE0_EEvlNS_15PhiloxCudaStateET1_SJ_ --------------------------
	.section	.nv.constant0._ZN2at6native60_GLOBAL__N__fdc43544_27_DistributionRandomKernel_cu_f88cee4443distribution_elementwise_grid_stride_kernelIjLi4EZZZNS0_9templates4cuda13random_kernelIPNS_17CUDAGeneratorImplEEEvRNS_18TensorIteratorBaseET_ENKUlvE_clEvENKUlvE0_clEvEUlP24curandStatePhilox4_32_10E0_ZNS1_27distribution_nullary_kernelIaj5uint4S7_SF_ZZZS5_IS7_EvS9_SA_ENKSB_clEvENKSC_clEvEUljE_EEvS9_T2_RKT3_T4_EUlijE0_EEvlNS_15PhiloxCudaStateET1_SJ_,"a",@progbits
	.sectionflags	@""
	.align	4
.nv.constant0._ZN2at6native60_GLOBAL__N__fdc43544_27_DistributionRandomKernel_cu_f88cee4443distribution_elementwise_grid_stride_kernelIjLi4EZZZNS0_9templates4cuda13random_kernelIPNS_17CUDAGeneratorImplEEEvRNS_18TensorIteratorBaseET_ENKUlvE_clEvENKUlvE0_clEvEUlP24curandStatePhilox4_32_10E0_ZNS1_27distribution_nullary_kernelIaj5uint4S7_SF_ZZZS5_IS7_EvS9_SA_ENKSB_clEvENKSC_clEvEUljE_EEvS9_T2_RKT3_T4_EUlijE0_EEvlNS_15PhiloxCudaStateET1_SJ_:
	.zero		816


//--------------------- .nv.constant0._ZN2at6native60_GLOBAL__N__fdc43544_27_DistributionRandomKernel_cu_f88cee4443distribution_elementwise_grid_stride_kernelIjLi4EZZZNS0_9templates4cuda13random_kernelIPNS_17CUDAGeneratorImplEEEvRNS_18TensorIteratorBaseET_ENKUlvE_clEvENKUlvE0_clEvEUlP24curandStatePhilox4_32_10E0_ZNS1_27distribution_nullary_kernelIaj5uint4S7_SF_ZZZS5_IS7_EvS9_SA_ENKSB_clEvENKSC_clEvEUljE_EEvS9_T2_RKT3_T4_EUlijE_EEvlNS_15PhiloxCudaStateET1_SJ_ --------------------------
	.section	.nv.constant0._ZN2at6native60_GLOBAL__N__fdc43544_27_DistributionRandomKernel_cu_f88cee4443distribution_elementwise_grid_stride_kernelIjLi4EZZZNS0_9templates4cuda13random_kernelIPNS_17CUDAGeneratorImplEEEvRNS_18TensorIteratorBaseET_ENKUlvE_clEvENKUlvE0_clEvEUlP24curandStatePhilox4_32_10E0_ZNS1_27distribution_nullary_kernelIaj5uint4S7_SF_ZZZS5_IS7_EvS9_SA_ENKSB_clEvENKSC_clEvEUljE_EEvS9_T2_RKT3_T4_EUlijE_EEvlNS_15PhiloxCudaStateET1_SJ_,"a",@progbits
	.sectionflags	@""
	.align	4
.nv.constant0._ZN2at6native60_GLOBAL__N__fdc43544_27_DistributionRandomKernel_cu_f88cee4443distribution_elementwise_grid_stride_kernelIjLi4EZZZNS0_9templates4cuda13random_kernelIPNS_17CUDAGeneratorImplEEEvRNS_18TensorIteratorBaseET_ENKUlvE_clEvENKUlvE0_clEvEUlP24curandStatePhilox4_32_10E0_ZNS1_27distribution_nullary_kernelIaj5uint4S7_SF_ZZZS5_IS7_EvS9_SA_ENKSB_clEvENKSC_clEvEUljE_EEvS9_T2_RKT3_T4_EUlijE_EEvlNS_15PhiloxCudaStateET1_SJ_:
	.zero		408


//--------------------- .nv.constant0._ZN2at6native60_GLOBAL__N__fdc43544_27_DistributionRandomKernel_cu_f88cee4443distribution_elementwise_grid_stride_kernelImLi2EZZZNS0_9templates4cuda13random_kernelIPNS_17CUDAGeneratorImplEEEvRNS_18TensorIteratorBaseET_ENKUlvE_clEvENKUlvE0_clEvEUlP24curandStatePhilox4_32_10E_ZNS1_27distribution_nullary_kernelIam10ulonglong2S7_SF_ZZZS5_IS7_EvS9_SA_ENKSB_clEvENKSC_clEvEUlmE_EEvS9_T2_RKT3_T4_EUlimE0_EEvlNS_15PhiloxCudaStateET1_SJ_ --------------------------
	.section	.nv.constant0._ZN2at6native60_GLOBAL__N__fdc43544_27_DistributionRandomKernel_cu_f88cee4443distribution_elementwise_grid_stride_kernelImLi2EZZZNS0_9templates4cuda13random_kernelIPNS_17CUDAGeneratorImplEEEvRNS_18TensorIteratorBaseET_ENKUlvE_clEvENKUlvE0_clEvEUlP24curandStatePhilox4_32_10E_ZNS1_27distribution_nullary_kernelIam10ulonglong2S7_SF_ZZZS5_IS7_EvS9_SA_ENKSB_clEvENKSC_clEvEUlmE_EEvS9_T2_RKT3_T4_EUlimE0_EEvlNS_15PhiloxCudaStateET1_SJ_,"a",@progbits
	.sectionflags	@""
	.align	4
.nv.constant0._ZN2at6native60_GLOBAL__N__fdc43544_27_DistributionRandomKernel_cu_f88cee4443distribution_elementwise_grid_stride_kernelImLi2EZZZNS0_9templates4cuda13random_kernelIPNS_17CUDAGeneratorImplEEEvRNS_18TensorIteratorBaseET_ENKUlvE_clEvENKUlvE0_clEvEUlP24curandStatePhilox4_32_10E_ZNS1_27distribution_nullary_kernelIam10ulonglong2S7_SF_ZZZS5_IS7_EvS9_SA_ENKSB_clEvENKSC_clEvEUlmE_EEvS9_T2_RKT3_T4_EUlimE0_EEvlNS_15PhiloxCudaStateET1_SJ_:
	.zero		816


//--------------------- .nv.constant0._ZN2at6native60_GLOBAL__N__fdc43544_27_DistributionRandomKernel_cu_f88cee4443distribution_elementwise_grid_stride_kernelImLi2EZZZNS0_9templates4cuda13random_kernelIPNS_17CUDAGeneratorImplEEEvRNS_18TensorIteratorBaseET_ENKUlvE_clEvENKUlvE0_clEvEUlP24curandStatePhilox4_32_10E_ZNS1_27distribution_nullary_kernelIam10ulonglong2S7_SF_ZZZS5_IS7_EvS9_SA_ENKSB_clEvENKSC_clEvEUlmE_EEvS9_T2_RKT3_T4_EUlimE_EEvlNS_15PhiloxCudaStateET1_SJ_ --------------------------
	.section	.nv.constant0._ZN2at6native60_GLOBAL__N__fdc43544_27_DistributionRandomKernel_cu_f88cee4443distribution_elementwise_grid_stride_kernelImLi2EZZZNS0_9templates4cuda13random_kernelIPNS_17CUDAGeneratorImplEEEvRNS_18TensorIteratorBaseET_ENKUlvE_clEvENKUlvE0_clEvEUlP24curandStatePhilox4_32_10E_ZNS1_27distribution_nullary_kernelIam10ulonglong2S7_SF_ZZZS5_IS7_EvS9_SA_ENKSB_clEvENKSC_clEvEUlmE_EEvS9_T2_RKT3_T4_EUlimE_EEvlNS_15PhiloxCudaStateET1_SJ_,"a",@progbits
	.sectionflags	@""
	.align	4
.nv.constant0._ZN2at6native60_GLOBAL__N__fdc43544_27_DistributionRandomKernel_cu_f88cee4443distribution_elementwise_grid_stride_kernelImLi2EZZZNS0_9templates4cuda13random_kernelIPNS_17CUDAGeneratorImplEEEvRNS_18TensorIteratorBaseET_ENKUlvE_clEvENKUlvE0_clEvEUlP24curandStatePhilox4_32_10E_ZNS1_27distribution_nullary_kernelIam10ulonglong2S7_SF_ZZZS5_IS7_EvS9_SA_ENKSB_clEvENKSC_clEvEUlmE_EEvS9_T2_RKT3_T4_EUlimE_EEvlNS_15PhiloxCudaStateET1_SJ_:
	.zero		408


//--------------------- .nv.constant0._ZN2at6native60_GLOBAL__N__fdc43544_27_DistributionRandomKernel_cu_f88cee4443distribution_elementwise_grid_stride_kernelIjLi4EZZZNS0_9templates4cuda13random_kernelIPNS_17CUDAGeneratorImplEEEvRNS_18TensorIteratorBaseET_ENKUlvE_clEvENKUlvE_clEvEUlP24curandStatePhilox4_32_10E0_ZNS1_27distribution_nullary_kernelIhj5uint4S7_SF_ZZZS5_IS7_EvS9_SA_ENKSB_clEvENKSC_clEvEUljE_EEvS9_T2_RKT3_T4_EUlijE0_EEvlNS_15PhiloxCudaStateET1_SJ_ --------------------------
	.section	.nv.constant0._ZN2at6native60_GLOBAL__N__fdc43544_27_DistributionRandomKernel_cu_f88cee4443distribution_elementwise_grid_stride_kernelIjLi4EZZZNS0_9templates4cuda13random_kernelIPNS_17CUDAGeneratorImplEEEvRNS_18TensorIteratorBaseET_ENKUlvE_clEvENKUlvE_clEvEUlP24curandStatePhilox4_32_10E0_ZNS1_27distribution_nullary_kernelIhj5uint4S7_SF_ZZZS5_IS7_EvS9_SA_ENKSB_clEvENKSC_clEvEUljE_EEvS9_T2_RKT3_T4_EUlijE0_EEvlNS_15PhiloxCudaStateET1_SJ_,"a",@progbits
	.sectionflags	@""
	.align	4
.nv.constant0._ZN2at6native60_GLOBAL__N__fdc43544_27_DistributionRandomKernel_cu_f88cee4443distribution_elementwise_grid_stride_kernelIjLi4EZZZNS0_9templates4cuda13random_kernelIPNS_17CUDAGeneratorImplEEEvRNS_18TensorIteratorBaseET_ENKUlvE_clEvENKUlvE_clEvEUlP24curandStatePhilox4_32_10E0_ZNS1_27distribution_nullary_kernelIhj5uint4S7_SF_ZZZS5_IS7_EvS9_SA_ENKSB_clEvENKSC_clEvEUljE_EEvS9_T2_RKT3_T4_EUlijE0_EEvlNS_15PhiloxCudaStateET1_SJ_:
	.zero		816


//--------------------- .nv.constant0._ZN2at6native60_GLOBAL__N__fdc43544_27_DistributionRandomKernel_cu_f88cee4443distribution_elementwise_grid_stride_kernelIjLi4EZZZNS0_9templates4cuda13random_kernelIPNS_17CUDAGeneratorImplEEEvRNS_18TensorIteratorBaseET_ENKUlvE_clEvENKUlvE_clEvEUlP24curandStatePhilox4_32_10E0_ZNS1_27distribution_nullary_kernelIhj5uint4S7_SF_ZZZS5_IS7_EvS9_SA_ENKSB_clEvENKSC_clEvEUljE_EEvS9_T2_RKT3_T4_EUlijE_EEvlNS_15PhiloxCudaStateET1_SJ_ --------------------------
	.section	.nv.constant0._ZN2at6native60_GLOBAL__N__fdc43544_27_DistributionRandomKernel_cu_f88cee4443distribution_elementwise_grid_stride_kernelIjLi4EZZZNS0_9templates4cuda13random_kernelIPNS_17CUDAGeneratorImplEEEvRNS_18TensorIteratorBaseET_ENKUlvE_clEvENKUlvE_clEvEUlP24curandStatePhilox4_32_10E0_ZNS1_27distribution_nullary_kernelIhj5uint4S7_SF_ZZZS5_IS7_EvS9_SA_ENKSB_clEvENKSC_clEvEUljE_EEvS9_T2_RKT3_T4_EUlijE_EEvlNS_15PhiloxCudaStateET1_SJ_,"a",@progbits
	.sectionflags	@""
	.align	4
.nv.constant0._ZN2at6native60_GLOBAL__N__fdc43544_27_DistributionRandomKernel_cu_f88cee4443distribution_elementwise_grid_stride_kernelIjLi4EZZZNS0_9templates4cuda13random_kernelIPNS_17CUDAGeneratorImplEEEvRNS_18TensorIteratorBaseET_ENKUlvE_clEvENKUlvE_clEvEUlP24curandStatePhilox4_32_10E0_ZNS1_27distribution_nullary_kernelIhj5uint4S7_SF_ZZZS5_IS7_EvS9_SA_ENKSB_clEvENKSC_clEvEUljE_EEvS9_T2_RKT3_T4_EUlijE_EEvlNS_15PhiloxCudaStateET1_SJ_:
	.zero		408


//--------------------- .nv.constant0._ZN2at6native60_GLOBAL__N__fdc43544_27_DistributionRandomKernel_cu_f88cee4443distribution_elementwise_grid_stride_kernelImLi2EZZZNS0_9templates4cuda13random_kernelIPNS_17CUDAGeneratorImplEEEvRNS_18TensorIteratorBaseET_ENKUlvE_clEvENKUlvE_clEvEUlP24curandStatePhilox4_32_10E_ZNS1_27distribution_nullary_kernelIhm10ulonglong2S7_SF_ZZZS5_IS7_EvS9_SA_ENKSB_clEvENKSC_clEvEUlmE_EEvS9_T2_RKT3_T4_EUlimE0_EEvlNS_15PhiloxCudaStateET1_SJ_ --------------------------
	.section	.nv.constant0._ZN2at6native60_GLOBAL__N__fdc43544_27_DistributionRandomKernel_cu_f88cee4443distribution_elementwise_grid_stride_kernelImLi2EZZZNS0_9templates4cuda13random_kernelIPNS_17CUDAGeneratorImplEEEvRNS_18TensorIteratorBaseET_ENKUlvE_clEvENKUlvE_clEvEUlP24curandStatePhilox4_32_10E_ZNS1_27distribution_nullary_kernelIhm10ulonglong2S7_SF_ZZZS5_IS7_EvS9_SA_ENKSB_clEvENKSC_clEvEUlmE_EEvS9_T2_RKT3_T4_EUlimE0_EEvlNS_15PhiloxCudaStateET1_SJ_,"a",@progbits
	.sectionflags	@""
	.align	4
.nv.constant0._ZN2at6native60_GLOBAL__N__fdc43544_27_DistributionRandomKernel_cu_f88cee4443distribution_elementwise_grid_stride_kernelImLi2EZZZNS0_9templates4cuda13random_kernelIPNS_17CUDAGeneratorImplEEEvRNS_18TensorIteratorBaseET_ENKUlvE_clEvENKUlvE_clEvEUlP24curandStatePhilox4_32_10E_ZNS1_27distribution_nullary_kernelIhm10ulonglong2S7_SF_ZZZS5_IS7_EvS9_SA_ENKSB_clEvENKSC_clEvEUlmE_EEvS9_T2_RKT3_T4_EUlimE0_EEvlNS_15PhiloxCudaStateET1_SJ_:
	.zero		816


//--------------------- .nv.constant0._ZN2at6native60_GLOBAL__N__fdc43544_27_DistributionRandomKernel_cu_f88cee4443distribution_elementwise_grid_stride_kernelImLi2EZZZNS0_9templates4cuda13random_kernelIPNS_17CUDAGeneratorImplEEEvRNS_18TensorIteratorBaseET_ENKUlvE_clEvENKUlvE_clEvEUlP24curandStatePhilox4_32_10E_ZNS1_27distribution_nullary_kernelIhm10ulonglong2S7_SF_ZZZS5_IS7_EvS9_SA_ENKSB_clEvENKSC_clEvEUlmE_EEvS9_T2_RKT3_T4_EUlimE_EEvlNS_15PhiloxCudaStateET1_SJ_ --------------------------
	.section	.nv.constant0._ZN2at6native60_GLOBAL__N__fdc43544_27_DistributionRandomKernel_cu_f88cee4443distribution_elementwise_grid_stride_kernelImLi2EZZZNS0_9templates4cuda13random_kernelIPNS_17CUDAGeneratorImplEEEvRNS_18TensorIteratorBaseET_ENKUlvE_clEvENKUlvE_clEvEUlP24curandStatePhilox4_32_10E_ZNS1_27distribution_nullary_kernelIhm10ulonglong2S7_SF_ZZZS5_IS7_EvS9_SA_ENKSB_clEvENKSC_clEvEUlmE_EEvS9_T2_RKT3_T4_EUlimE_EEvlNS_15PhiloxCudaStateET1_SJ_,"a",@progbits
	.sectionflags	@""
	.align	4
.nv.constant0._ZN2at6native60_GLOBAL__N__fdc43544_27_DistributionRandomKernel_cu_f88cee4443distribution_elementwise_grid_stride_kernelImLi2EZZZNS0_9templates4cuda13random_kernelIPNS_17CUDAGeneratorImplEEEvRNS_18TensorIteratorBaseET_ENKUlvE_clEvENKUlvE_clEvEUlP24curandStatePhilox4_32_10E_ZNS1_27distribution_nullary_kernelIhm10ulonglong2S7_SF_ZZZS5_IS7_EvS9_SA_ENKSB_clEvENKSC_clEvEUlmE_EEvS9_T2_RKT3_T4_EUlimE_EEvlNS_15PhiloxCudaStateET1_SJ_:
	.zero		408


//--------------------- .nv.constant0._ZN2at6native60_GLOBAL__N__fdc43544_27_DistributionRandomKernel_cu_f88cee4443distribution_elementwise_grid_stride_kernelImLi2EZZZNS0_9templates4cuda32random_full_64_bits_range_kernelIPNS_17CUDAGeneratorImplEEEvRNS_18TensorIteratorBaseET_ENKUlvE_clEvENKUlvE6_clEvEUlP24curandStatePhilox4_32_10E_ZNS1_27distribution_nullary_kernelIN3c108BFloat16Em10ulonglong2S7_SF_ZZZS5_IS7_EvS9_SA_ENKSB_clEvENKSC_clEvEUlmE_EEvS9_T2_RKT3_T4_EUlimE0_EEvlNS_15PhiloxCudaStateET1_SL_ --------------------------
	.section	.nv.constant0._ZN2at6native60_GLOBAL__N__fdc43544_27_DistributionRandomKernel_cu_f88cee4443distribution_elementwise_grid_stride_kernelImLi2EZZZNS0_9templates4cuda32random_full_64_bits_range_kernelIPNS_17CUDAGeneratorImplEEEvRNS_18TensorIteratorBaseET_ENKUlvE_clEvENKUlvE6_clEvEUlP24curandStatePhilox4_32_10E_ZNS1_27distribution_nullary_kernelIN3c108BFloat16Em10ulonglong2S7_SF_ZZZS5_IS7_EvS9_SA_ENKSB_clEvENKSC_clEvEUlmE_EEvS9_T2_RKT3_T4_EUlimE0_EEvlNS_15PhiloxCudaStateET1_SL_,"a",@progbits
	.sectionflags	@""
	.align	4
.nv.constant0._ZN2at6native60_GLOBAL__N__fdc43544_27_DistributionRandomKernel_cu_f88cee4443distribution_elementwise_grid_stride_kernelImLi2EZZZNS0_9templates4cuda32random_full_64_bits_range_kernelIPNS_17CUDAGeneratorImplEEEvRNS_18TensorIteratorBaseET_ENKUlvE_clEvENKUlvE6_clEvEUlP24curandStatePhilox4_32_10E_ZNS1_27distribution_nullary_kernelIN3c108BFloat16Em10ulonglong2S7_SF_ZZZS5_IS7_EvS9_SA_ENKSB_clEvENKSC_clEvEUlmE_EEvS9_T2_RKT3_T4_EUlimE0_EEvlNS_15PhiloxCudaStateET1_SL_:
	.zero		816


//--------------------- .nv.constant0._ZN2at6native60_GLOBAL__N__fdc43544_27_DistributionRandomKernel_cu_f88cee4443distribution_elementwise_grid_stride_kernelImLi2EZZZNS0_9templates4cuda32random_full_64_bits_range_kernelIPNS_17CUDAGeneratorImplEEEvRNS_18TensorIteratorBaseET_ENKUlvE_clEvENKUlvE6_clEvEUlP24curandStatePhilox4_32_10E_ZNS1_27distribution_nullary_kernelIN3c108BFloat16Em10ulonglong2S7_SF_ZZZS5_IS7_EvS9_SA_ENKSB_clEvENKSC_clEvEUlmE_EEvS9_T2_RKT3_T4_EUlimE_EEvlNS_15PhiloxCudaStateET1_SL_ --------------------------
	.section	.nv.constant0._ZN2at6native60_GLOBAL__N__fdc43544_27_DistributionRandomKernel_cu_f88cee4443distribution_elementwise_grid_stride_kernelImLi2EZZZNS0_9templates4cuda32random_full_64_bits_range_kernelIPNS_17CUDAGeneratorImplEEEvRNS_18TensorIteratorBaseET_ENKUlvE_clEvENKUlvE6_clEvEUlP24curandStatePhilox4_32_10E_ZNS1_27distribution_nullary_kernelIN3c108BFloat16Em10ulonglong2S7_SF_ZZZS5_IS7_EvS9_SA_ENKSB_clEvENKSC_clEvEUlmE_EEvS9_T2_RKT3_T4_EUlimE_EEvlNS_15PhiloxCudaStateET1_SL_,"a",@progbits
	.sectionflags	@""
	.align	4
.nv.constant0._ZN2at6native60_GLOBAL__N__fdc43544_27_DistributionRandomKernel_cu_f88cee4443distribution_elementwise_grid_stride_kernelImLi2EZZZNS0_9templates4cuda32random_full_64_bits_range_kernelIPNS_17CUDAGeneratorImplEEEvRNS_18TensorIteratorBaseET_ENKUlvE_clEvENKUlvE6_clEvEUlP24curandStatePhilox4_32_10E_ZNS1_27distribution_nullary_kernelIN3c108BFloat16Em10ulonglong2S7_SF_ZZZS5_IS7_EvS9_SA_ENKSB_clEvENKSC_clEvEUlmE_EEvS9_T2_RKT3_T4_EUlimE_EEvlNS_15PhiloxCudaStateET1_SL_:
	.zero		408


//--------------------- .nv.constant0._ZN2at6native60_GLOBAL__N__fdc43544_27_DistributionRandomKernel_cu_f88cee4443distribution_elementwise_grid_stride_kernelImLi2EZZZNS0_9templates4cuda32random_full_64_bits_range_kernelIPNS_17CUDAGeneratorImplEEEvRNS_18TensorIteratorBaseET_ENKUlvE_clEvENKUlvE5_clEvEUlP24curandStatePhilox4_32_10E_ZNS1_27distribution_nullary_kernelIfm10ulonglong2S7_SF_ZZZS5_IS7_EvS9_SA_ENKSB_clEvENKSC_clEvEUlmE_EEvS9_T2_RKT3_T4_EUlimE0_EEvlNS_15PhiloxCudaStateET1_SJ_ --------------------------
	.section	.nv.constant0._ZN2at6native60_GLOBAL__N__fdc43544_27_DistributionRandomKernel_cu_f88cee4443distribution_elementwise_grid_stride_kernelImLi2EZZZNS0_9templates4cuda32random_full_64_bits_range_kernelIPNS_17CUDAGeneratorImplEEEvRNS_18TensorIteratorBaseET_ENKUlvE_clEvENKUlvE5_clEvEUlP24curandStatePhilox4_32_10E_ZNS1_27distribution_nullary_kernelIfm10ulonglong2S7_SF_ZZZS5_IS7_EvS9_SA_ENKSB_clEvENKSC_clEvEUlmE_EEvS9_T2_RKT3_T4_EUlimE0_EEvlNS_15PhiloxCudaStateET1_SJ_,"a",@progbits
	.sectionflags	@""
	.align	4
.nv.constant0._ZN2at6native60_GLOBAL__N__fdc43544_27_DistributionRandomKernel_cu_f88cee4443distribution_elementwise_grid_stride_kernelImLi2EZZZNS0_9templates4cuda32random_full_64_bits_range_kernelIPNS_17CUDAGeneratorImplEEEvRNS_18TensorIteratorBaseET_ENKUlvE_clEvENKUlvE5_clEvEUlP24curandStatePhilox4_32_10E_ZNS1_27distribution_nullary_kernelIfm10ulonglong2S7_SF_ZZZS5_IS7_EvS9_SA_ENKSB_clEvENKSC_clEvEUlmE_EEvS9_T2_RKT3_T4_EUlimE0_EEvlNS_15PhiloxCudaStateET1_SJ_:
	.zero		816


//--------------------- .nv.constant0._ZN2at6native60_GLOBAL__N__fdc43544_27_DistributionRandomKernel_cu_f88cee4443distribution_elementwise_grid_stride_kernelImLi2EZZZNS0_9templates4cuda32random_full_64_bits_range_kernelIPNS_17CUDAGeneratorImplEEEvRNS_18TensorIteratorBaseET_ENKUlvE_clEvENKUlvE5_clEvEUlP24curandStatePhilox4_32_10E_ZNS1_27distribution_nullary_kernelIfm10ulonglong2S7_SF_ZZZS5_IS7_EvS9_SA_ENKSB_clEvENKSC_clEvEUlmE_EEvS9_T2_RKT3_T4_EUlimE_EEvlNS_15PhiloxCudaStateET1_SJ_ --------------------------
	.section	.nv.constant0._ZN2at6native60_GLOBAL__N__fdc43544_27_DistributionRandomKernel_cu_f88cee4443distribution_elementwise_grid_stride_kernelImLi2EZZZNS0_9templates4cuda32random_full_64_bits_range_kernelIPNS_17CUDAGeneratorImplEEEvRNS_18TensorIteratorBaseET_ENKUlvE_clEvENKUlvE5_clEvEUlP24curandStatePhilox4_32_10E_ZNS1_27distribution_nullary_kernelIfm10ulonglong2S7_SF_ZZZS5_IS7_EvS9_SA_ENKSB_clEvENKSC_clEvEUlmE_EEvS9_T2_RKT3_T4_EUlimE_EEvlNS_15PhiloxCudaStateET1_SJ_,"a",@progbits
	.sectionflags	@""
	.align	4
.nv.constant0._ZN2at6native60_GLOBAL__N__fdc43544_27_DistributionRandomKernel_cu_f88cee4443distribution_elementwise_grid_stride_kernelImLi2EZZZNS0_9templates4cuda32random_full_64_bits_range_kernelIPNS_17CUDAGeneratorImplEEEvRNS_18TensorIteratorBaseET_ENKUlvE_clEvENKUlvE5_clEvEUlP24curandStatePhilox4_32_10E_ZNS1_27distribution_nullary_kernelIfm10ulonglong2S7_SF_ZZZS5_IS7_EvS9_SA_ENKSB_clEvENKSC_clEvEUlmE_EEvS9_T2_RKT3_T4_EUlimE_EEvlNS_15PhiloxCudaStateET1_SJ_:
	.zero		408


//--------------------- .nv.constant0._ZN2at6native60_GLOBAL__N__fdc43544_27_DistributionRandomKernel_cu_f88cee4443distribution_elementwise_grid_stride_kernelImLi2EZZZNS0_9templates4cuda32random_full_64_bits_range_kernelIPNS_17CUDAGeneratorImplEEEvRNS_18TensorIteratorBaseET_ENKUlvE_clEvENKUlvE4_clEvEUlP24curandStatePhilox4_32_10E_ZNS1_27distribution_nullary_kernelIdm10ulonglong2S7_SF_ZZZS5_IS7_EvS9_SA_ENKSB_clEvENKSC_clEvEUlmE_EEvS9_T2_RKT3_T4_EUlimE0_EEvlNS_15PhiloxCudaStateET1_SJ_ --------------------------
	.section	.nv.constant0._ZN2at6native60_GLOBAL__N__fdc43544_27_DistributionRandomKernel_cu_f88cee4443distribution_elementwise_grid_stride_kernelImLi2EZZZNS0_9templates4cuda32random_full_64_bits_range_kernelIPNS_17CUDAGeneratorImplEEEvRNS_18TensorIteratorBaseET_ENKUlvE_clEvENKUlvE4_clEvEUlP24curandStatePhilox4_32_10E_ZNS1_27distribution_nullary_kernelIdm10ulonglong2S7_SF_ZZZS5_IS7_EvS9_SA_ENKSB_clEvENKSC_clEvEUlmE_EEvS9_T2_RKT3_T4_EUlimE0_EEvlNS_15PhiloxCudaStateET1_SJ_,"a",@progbits
	.sectionflags	@""
	.align	4
.nv.constant0._ZN2at6native60_GLOBAL__N__fdc43544_27_DistributionRandomKernel_cu_f88cee4443distribution_elementwise_grid_stride_kernelImLi2EZZZNS0_9templates4cuda32random_full_64_bits_range_kernelIPNS_17CUDAGeneratorImplEEEvRNS_18TensorIteratorBaseET_ENKUlvE_clEvENKUlvE4_clEvEUlP24curandStatePhilox4_32_10E_ZNS1_27distribution_nullary_kernelIdm10ulonglong2S7_SF_ZZZS5_IS7_EvS9_SA_ENKSB_clEvENKSC_clEvEUlmE_EEvS9_T2_RKT3_T4_EUlimE0_EEvlNS_15PhiloxCudaStateET1_SJ_:
	.zero		816


//--------------------- .nv.constant0._ZN2at6native60_GLOBAL__N__fdc43544_27_DistributionRandomKernel_cu_f88cee4443distribution_elementwise_grid_stride_kernelImLi2EZZZNS0_9templates4cuda32random_full_64_bits_range_kernelIPNS_17CUDAGeneratorImplEEEvRNS_18TensorIteratorBaseET_ENKUlvE_clEvENKUlvE4_clEvEUlP24curandStatePhilox4_32_10E_ZNS1_27distribution_nullary_kernelIdm10ulonglong2S7_SF_ZZZS5_IS7_EvS9_SA_ENKSB_clEvENKSC_clEvEUlmE_EEvS9_T2_RKT3_T4_EUlimE_EEvlNS_15PhiloxCudaStateET1_SJ_ --------------------------
	.section	.nv.constant0._ZN2at6native60_GLOBAL__N__fdc43544_27_DistributionRandomKernel_cu_f88cee4443distribution_elementwise_grid_stride_kernelImLi2EZZZNS0_9templates4cuda32random_full_64_bits_range_kernelIPNS_17CUDAGeneratorImplEEEvRNS_18TensorIteratorBaseET_ENKUlvE_clEvENKUlvE4_clEvEUlP24curandStatePhilox4_32_10E_ZNS1_27distribution_nullary_kernelIdm10ulonglong2S7_SF_ZZZS5_IS7_EvS9_SA_ENKSB_clEvENKSC_clEvEUlmE_EEvS9_T2_RKT3_T4_EUlimE_EEvlNS_15PhiloxCudaStateET1_SJ_,"a",@progbits
	.sectionflags	@""
	.align	4
.nv.constant0._ZN2at6native60_GLOBAL__N__fdc43544_27_DistributionRandomKernel_cu_f88cee4443distribution_elementwise_grid_stride_kernelImLi2EZZZNS0_9templates4cuda32random_full_64_bits_range_kernelIPNS_17CUDAGeneratorImplEEEvRNS_18TensorIteratorBaseET_ENKUlvE_clEvENKUlvE4_clEvEUlP24curandStatePhilox4_32_10E_ZNS1_27distribution_nullary_kernelIdm10ulonglong2S7_SF_ZZZS5_IS7_EvS9_SA_ENKSB_clEvENKSC_clEvEUlmE_EEvS9_T2_RKT3_T4_EUlimE_EEvlNS_15PhiloxCudaStateET1_SJ_:
	.zero		408


//--------------------- .nv.constant0._ZN2at6native60_GLOBAL__N__fdc43544_27_DistributionRandomKernel_cu_f88cee4443distribution_elementwise_grid_stride_kernelImLi2EZZZNS0_9templates4cuda32random_full_64_bits_range_kernelIPNS_17CUDAGeneratorImplEEEvRNS_18TensorIteratorBaseET_ENKUlvE_clEvENKUlvE3_clEvEUlP24curandStatePhilox4_32_10E_ZNS1_27distribution_nullary_kernelIsm10ulonglong2S7_SF_ZZZS5_IS7_EvS9_SA_ENKSB_clEvENKSC_clEvEUlmE_EEvS9_T2_RKT3_T4_EUlimE0_EEvlNS_15PhiloxCudaStateET1_SJ_ --------------------------
	.section	.nv.constant0._ZN2at6native60_GLOBAL__N__fdc43544_27_DistributionRandomKernel_cu_f88cee4443distribution_elementwise_grid_stride_kernelImLi2EZZZNS0_9templates4cuda32random_full_64_bits_range_kernelIPNS_17CUDAGeneratorImplEEEvRNS_18TensorIteratorBaseET_ENKUlvE_clEvENKUlvE3_clEvEUlP24curandStatePhilox4_32_10E_ZNS1_27distribution_nullary_kernelIsm10ulonglong2S7_SF_ZZZS5_IS7_EvS9_SA_ENKSB_clEvENKSC_clEvEUlmE_EEvS9_T2_RKT3_T4_EUlimE0_EEvlNS_15PhiloxCudaStateET1_SJ_,"a",@progbits
	.sectionflags	@""
	.align	4
.nv.constant0._ZN2at6native60_GLOBAL__N__fdc43544_27_DistributionRandomKernel_cu_f88cee4443distribution_elementwise_grid_stride_kernelImLi2EZZZNS0_9templates4cuda32random_full_64_bits_range_kernelIPNS_17CUDAGeneratorImplEEEvRNS_18TensorIteratorBaseET_ENKUlvE_clEvENKUlvE3_clEvEUlP24curandStatePhilox4_32_10E_ZNS1_27distribution_nullary_kernelIsm10ulonglong2S7_SF_ZZZS5_IS7_EvS9_SA_ENKSB_clEvENKSC_clEvEUlmE_EEvS9_T2_RKT3_T4_EUlimE0_EEvlNS_15PhiloxCudaStateET1_SJ_:
	.zero		816


//--------------------- .nv.constant0._ZN2at6native60_GLOBAL__N__fdc43544_27_DistributionRandomKernel_cu_f88cee4443distribution_elementwise_grid_stride_kernelImLi2EZZZNS0_9templates4cuda32random_full_64_bits_range_kernelIPNS_17CUDAGeneratorImplEEEvRNS_18TensorIteratorBaseET_ENKUlvE_clEvENKUlvE3_clEvEUlP24curandStatePhilox4_32_10E_ZNS1_27distribution_nullary_kernelIsm10ulonglong2S7_SF_ZZZS5_IS7_EvS9_SA_ENKSB_clEvENKSC_clEvEUlmE_EEvS9_T2_RKT3_T4_EUlimE_EEvlNS_15PhiloxCudaStateET1_SJ_ --------------------------
	.section	.nv.constant0._ZN2at6native60_GLOBAL__N__fdc43544_27_DistributionRandomKernel_cu_f88cee4443distribution_elementwise_grid_stride_kernelImLi2EZZZNS0_9templates4cuda32random_full_64_bits_range_kernelIPNS_17CUDAGeneratorImplEEEvRNS_18TensorIteratorBaseET_ENKUlvE_clEvENKUlvE3_clEvEUlP24curandStatePhilox4_32_10E_ZNS1_27distribution_nullary_kernelIsm10ulonglong2S7_SF_ZZZS5_IS7_EvS9_SA_ENKSB_clEvENKSC_clEvEUlmE_EEvS9_T2_RKT3_T4_EUlimE_EEvlNS_15PhiloxCudaStateET1_SJ_,"a",@progbits
	.sectionflags	@""
	.align	4
.nv.constant0._ZN2at6native60_GLOBAL__N__fdc43544_27_DistributionRandomKernel_cu_f88cee4443distribution_elementwise_grid_stride_kernelImLi2EZZZNS0_9templates4cuda32random_full_64_bits_range_kernelIPNS_17CUDAGeneratorImplEEEvRNS_18TensorIteratorBaseET_ENKUlvE_clEvENKUlvE3_clEvEUlP24curandStatePhilox4_32_10E_ZNS1_27distribution_nullary_kernelIsm10ulonglong2S7_SF_ZZZS5_IS7_EvS9_SA_ENKSB_clEvENKSC_clEvEUlmE_EEvS9_T2_RKT3_T4_EUlimE_EEvlNS_15PhiloxCudaStateET1_SJ_:
	.zero		408


//--------------------- .nv.constant0._ZN2at6native60_GLOBAL__N__fdc43544_27_DistributionRandomKernel_cu_f88cee4443distribution_elementwise_grid_stride_kernelImLi2EZZZNS0_9templates4cuda32random_full_64_bits_range_kernelIPNS_17CUDAGeneratorImplEEEvRNS_18TensorIteratorBaseET_ENKUlvE_clEvENKUlvE2_clEvEUlP24curandStatePhilox4_32_10E_ZNS1_27distribution_nullary_kernelIlm10ulonglong2S7_SF_ZZZS5_IS7_EvS9_SA_ENKSB_clEvENKSC_clEvEUlmE_EEvS9_T2_RKT3_T4_EUlimE0_EEvlNS_15PhiloxCudaStateET1_SJ_ --------------------------
	.section	.nv.constant0._ZN2at6native60_GLOBAL__N__fdc43544_27_DistributionRandomKernel_cu_f88cee4443distribution_elementwise_grid_stride_kernelImLi2EZZZNS0_9templates4cuda32random_full_64_bits_range_kernelIPNS_17CUDAGeneratorImplEEEvRNS_18TensorIteratorBaseET_ENKUlvE_clEvENKUlvE2_clEvEUlP24curandStatePhilox4_32_10E_ZNS1_27distribution_nullary_kernelIlm10ulonglong2S7_SF_ZZZS5_IS7_EvS9_SA_ENKSB_clEvENKSC_clEvEUlmE_EEvS9_T2_RKT3_T4_EUlimE0_EEvlNS_15PhiloxCudaStateET1_SJ_,"a",@progbits
	.sectionflags	@""
	.align	4
.nv.constant0._ZN2at6native60_GLOBAL__N__fdc43544_27_DistributionRandomKernel_cu_f88cee4443distribution_elementwise_grid_stride_kernelImLi2EZZZNS0_9templates4cuda32random_full_64_bits_range_kernelIPNS_17CUDAGeneratorImplEEEvRNS_18TensorIteratorBaseET_ENKUlvE_clEvENKUlvE2_clEvEUlP24curandStatePhilox4_32_10E_ZNS1_27distribution_nullary_kernelIlm10ulonglong2S7_SF_ZZZS5_IS7_EvS9_SA_ENKSB_clEvENKSC_clEvEUlmE_EEvS9_T2_RKT3_T4_EUlimE0_EEvlNS_15PhiloxCudaStateET1_SJ_:
	.zero		816


//--------------------- .nv.constant0._ZN2at6native60_GLOBAL__N__fdc43544_27_DistributionRandomKernel_cu_f88cee4443distribution_elementwise_grid_stride_kernelImLi2EZZZNS0_9templates4cuda32random_full_64_bits_range_kernelIPNS_17CUDAGeneratorImplEEEvRNS_18TensorIteratorBaseET_ENKUlvE_clEvENKUlvE2_clEvEUlP24curandStatePhilox4_32_10E_ZNS1_27distribution_nullary_kernelIlm10ulonglong2S7_SF_ZZZS5_IS7_EvS9_SA_ENKSB_clEvENKSC_clEvEUlmE_EEvS9_T2_RKT3_T4_EUlimE_EEvlNS_15PhiloxCudaStateET1_SJ_ --------------------------
	.section	.nv.constant0._ZN2at6native60_GLOBAL__N__fdc43544_27_DistributionRandomKernel_cu_f88cee4443distribution_elementwise_grid_stride_kernelImLi2EZZZNS0_9templates4cuda32random_full_64_bits_range_kernelIPNS_17CUDAGeneratorImplEEEvRNS_18TensorIteratorBaseET_ENKUlvE_clEvENKUlvE2_clEvEUlP24curandStatePhilox4_32_10E_ZNS1_27distribution_nullary_kernelIlm10ulonglong2S7_SF_ZZZS5_IS7_EvS9_SA_ENKSB_clEvENKSC_clEvEUlmE_EEvS9_T2_RKT3_T4_EUlimE_EEvlNS_15PhiloxCudaStateET1_SJ_,"a",@progbits
	.sectionflags	@""
	.align	4
.nv.constant0._ZN2at6native60_GLOBAL__N__fdc43544_27_DistributionRandomKernel_cu_f88cee4443distribution_elementwise_grid_stride_kernelImLi2EZZZNS0_9templates4cuda32random_full_64_bits_range_kernelIPNS_17CUDAGeneratorImplEEEvRNS_18TensorIteratorBaseET_ENKUlvE_clEvENKUlvE2_clEvEUlP24curandStatePhilox4_32_10E_ZNS1_27distribution_nullary_kernelIlm10ulonglong2S7_SF_ZZZS5_IS7_EvS9_SA_ENKSB_clEvENKSC_clEvEUlmE_EEvS9_T2_RKT3_T4_EUlimE_EEvlNS_15PhiloxCudaStateET1_SJ_:
	.zero		408


//--------------------- .nv.constant0._ZN2at6native60_GLOBAL__N__fdc43544_27_DistributionRandomKernel_cu_f88cee4443distribution_elementwise_grid_stride_kernelImLi2EZZZNS0_9templates4cuda32random_full_64_bits_range_kernelIPNS_17CUDAGeneratorImplEEEvRNS_18TensorIteratorBaseET_ENKUlvE_clEvENKUlvE1_clEvEUlP24curandStatePhilox4_32_10E_ZNS1_27distribution_nullary_kernelIim10ulonglong2S7_SF_ZZZS5_IS7_EvS9_SA_ENKSB_clEvENKSC_clEvEUlmE_EEvS9_T2_RKT3_T4_EUlimE0_EEvlNS_15PhiloxCudaStateET1_SJ_ --------------------------
	.section	.nv.constant0._ZN2at6native60_GLOBAL__N__fdc43544_27_DistributionRandomKernel_cu_f88cee4443distribution_elementwise_grid_stride_kernelImLi2EZZZNS0_9templates4cuda32random_full_64_bits_range_kernelIPNS_17CUDAGeneratorImplEEEvRNS_18TensorIteratorBaseET_ENKUlvE_clEvENKUlvE1_clEvEUlP24curandStatePhilox4_32_10E_ZNS1_27distribution_nullary_kernelIim10ulonglong2S7_SF_ZZZS5_IS7_EvS9_SA_ENKSB_clEvENKSC_clEvEUlmE_EEvS9_T2_RKT3_T4_EUlimE0_EEvlNS_15PhiloxCudaStateET1_SJ_,"a",@progbits
	.sectionflags	@""
	.align	4
.nv.constant0._ZN2at6native60_GLOBAL__N__fdc43544_27_DistributionRandomKernel_cu_f88cee4443distribution_elementwise_grid_stride_kernelImLi2EZZZNS0_9templates4cuda32random_full_64_bits_range_kernelIPNS_17CUDAGeneratorImplEEEvRNS_18TensorIteratorBaseET_ENKUlvE_clEvENKUlvE1_clEvEUlP24curandStatePhilox4_32_10E_ZNS1_27distribution_nullary_kernelIim10ulonglong2S7_SF_ZZZS5_IS7_EvS9_SA_ENKSB_clEvENKSC_clEvEUlmE_EEvS9_T2_RKT3_T4_EUlimE0_EEvlNS_15PhiloxCudaStateET1_SJ_:
	.zero		816


//--------------------- .nv.constant0._ZN2at6native60_GLOBAL__N__fdc43544_27_DistributionRandomKernel_cu_f88cee4443distribution_elementwise_grid_stride_kernelImLi2EZZZNS0_9templates4cuda32random_full_64_bits_range_kernelIPNS_17CUDAGeneratorImplEEEvRNS_18TensorIteratorBaseET_ENKUlvE_clEvENKUlvE1_clEvEUlP24curandStatePhilox4_32_10E_ZNS1_27distribution_nullary_kernelIim10ulonglong2S7_SF_ZZZS5_IS7_EvS9_SA_ENKSB_clEvENKSC_clEvEUlmE_EEvS9_T2_RKT3_T4_EUlimE_EEvlNS_15PhiloxCudaStateET1_SJ_ --------------------------
	.section	.nv.constant0._ZN2at6native60_GLOBAL__N__fdc43544_27_DistributionRandomKernel_cu_f88cee4443distribution_elementwise_grid_stride_kernelImLi2EZZZNS0_9templates4cuda32random_full_64_bits_range_kernelIPNS_17CUDAGeneratorImplEEEvRNS_18TensorIteratorBaseET_ENKUlvE_clEvENKUlvE1_clEvEUlP24curandStatePhilox4_32_10E_ZNS1_27distribution_nullary_kernelIim10ulonglong2S7_SF_ZZZS5_IS7_EvS9_SA_ENKSB_clEvENKSC_clEvEUlmE_EEvS9_T2_RKT3_T4_EUlimE_EEvlNS_15PhiloxCudaStateET1_SJ_,"a",@progbits
	.sectionflags	@""
	.align	4
.nv.constant0._ZN2at6native60_GLOBAL__N__fdc43544_27_DistributionRandomKernel_cu_f88cee4443distribution_elementwise_grid_stride_kernelImLi2EZZZNS0_9templates4cuda32random_full_64_bits_range_kernelIPNS_17CUDAGeneratorImplEEEvRNS_18TensorIteratorBaseET_ENKUlvE_clEvENKUlvE1_clEvEUlP24curandStatePhilox4_32_10E_ZNS1_27distribution_nullary_kernelIim10ulonglong2S7_SF_ZZZS5_IS7_EvS9_SA_ENKSB_clEvENKSC_clEvEUlmE_EEvS9_T2_RKT3_T4_EUlimE_EEvlNS_15PhiloxCudaStateET1_SJ_:
	.zero		408


//--------------------- .nv.constant0._ZN2at6native60_GLOBAL__N__fdc43544_27_DistributionRandomKernel_cu_f88cee4443distribution_elementwise_grid_stride_kernelImLi2EZZZNS0_9templates4cuda32random_full_64_bits_range_kernelIPNS_17CUDAGeneratorImplEEEvRNS_18TensorIteratorBaseET_ENKUlvE_clEvENKUlvE0_clEvEUlP24curandStatePhilox4_32_10E_ZNS1_27distribution_nullary_kernelIam10ulonglong2S7_SF_ZZZS5_IS7_EvS9_SA_ENKSB_clEvENKSC_clEvEUlmE_EEvS9_T2_RKT3_T4_EUlimE0_EEvlNS_15PhiloxCudaStateET1_SJ_ --------------------------
	.section	.nv.constant0._ZN2at6native60_GLOBAL__N__fdc43544_27_DistributionRandomKernel_cu_f88cee4443distribution_elementwise_grid_stride_kernelImLi2EZZZNS0_9templates4cuda32random_full_64_bits_range_kernelIPNS_17CUDAGeneratorImplEEEvRNS_18TensorIteratorBaseET_ENKUlvE_clEvENKUlvE0_clEvEUlP24curandStatePhilox4_32_10E_ZNS1_27distribution_nullary_kernelIam10ulonglong2S7_SF_ZZZS5_IS7_EvS9_SA_ENKSB_clEvENKSC_clEvEUlmE_EEvS9_T2_RKT3_T4_EUlimE0_EEvlNS_15PhiloxCudaStateET1_SJ_,"a",@progbits
	.sectionflags	@""
	.align	4
.nv.constant0._ZN2at6native60_GLOBAL__N__fdc43544_27_DistributionRandomKernel_cu_f88cee4443distribution_elementwise_grid_stride_kernelImLi2EZZZNS0_9templates4cuda32random_full_64_bits_range_kernelIPNS_17CUDAGeneratorImplEEEvRNS_18TensorIteratorBaseET_ENKUlvE_clEvENKUlvE0_clEvEUlP24curandStatePhilox4_32_10E_ZNS1_27distribution_nullary_kernelIam10ulonglong2S7_SF_ZZZS5_IS7_EvS9_SA_ENKSB_clEvENKSC_clEvEUlmE_EEvS9_T2_RKT3_T4_EUlimE0_EEvlNS_15PhiloxCudaStateET1_SJ_:
	.zero		816


//--------------------- .nv.constant0._ZN2at6native60_GLOBAL__N__fdc43544_27_DistributionRandomKernel_cu_f88cee4443distribution_elementwise_grid_stride_kernelImLi2EZZZNS0_9templates4cuda32random_full_64_bits_range_kernelIPNS_17CUDAGeneratorImplEEEvRNS_18TensorIteratorBaseET_ENKUlvE_clEvENKUlvE0_clEvEUlP24curandStatePhilox4_32_10E_ZNS1_27distribution_nullary_kernelIam10ulonglong2S7_SF_ZZZS5_IS7_EvS9_SA_ENKSB_clEvENKSC_clEvEUlmE_EEvS9_T2_RKT3_T4_EUlimE_EEvlNS_15PhiloxCudaStateET1_SJ_ --------------------------
	.section	.nv.constant0._ZN2at6native60_GLOBAL__N__fdc43544_27_DistributionRandomKernel_cu_f88cee4443distribution_elementwise_grid_stride_kernelImLi2EZZZNS0_9templates4cuda32random_full_64_bits_range_kernelIPNS_17CUDAGeneratorImplEEEvRNS_18TensorIteratorBaseET_ENKUlvE_clEvENKUlvE0_clEvEUlP24curandStatePhilox4_32_10E_ZNS1_27distribution_nullary_kernelIam10ulonglong2S7_SF_ZZZS5_IS7_EvS9_SA_ENKSB_clEvENKSC_clEvEUlmE_EEvS9_T2_RKT3_T4_EUlimE_EEvlNS_15PhiloxCudaStateET1_SJ_,"a",@progbits
	.sectionflags	@""
	.align	4
.nv.constant0._ZN2at6native60_GLOBAL__N__fdc43544_27_DistributionRandomKernel_cu_f88cee4443distribution_elementwise_grid_stride_kernelImLi2EZZZNS0_9templates4cuda32random_full_64_bits_range_kernelIPNS_17CUDAGeneratorImplEEEvRNS_18TensorIteratorBaseET_ENKUlvE_clEvENKUlvE0_clEvEUlP24curandStatePhilox4_32_10E_ZNS1_27distribution_nullary_kernelIam10ulonglong2S7_SF_ZZZS5_IS7_EvS9_SA_ENKSB_clEvENKSC_clEvEUlmE_EEvS9_T2_RKT3_T4_EUlimE_EEvlNS_15PhiloxCudaStateET1_SJ_:
	.zero		408


//--------------------- .nv.constant0._ZN2at6native60_GLOBAL__N__fdc43544_27_DistributionRandomKernel_cu_f88cee4443distribution_elementwise_grid_stride_kernelImLi2EZZZNS0_9templates4cuda32random_full_64_bits_range_kernelIPNS_17CUDAGeneratorImplEEEvRNS_18TensorIteratorBaseET_ENKUlvE_clEvENKUlvE_clEvEUlP24curandStatePhilox4_32_10E_ZNS1_27distribution_nullary_kernelIhm10ulonglong2S7_SF_ZZZS5_IS7_EvS9_SA_ENKSB_clEvENKSC_clEvEUlmE_EEvS9_T2_RKT3_T4_EUlimE0_EEvlNS_15PhiloxCudaStateET1_SJ_ --------------------------
	.section	.nv.constant0._ZN2at6native60_GLOBAL__N__fdc43544_27_DistributionRandomKernel_cu_f88cee4443distribution_elementwise_grid_stride_kernelImLi2EZZZNS0_9templates4cuda32random_full_64_bits_range_kernelIPNS_17CUDAGeneratorImplEEEvRNS_18TensorIteratorBaseET_ENKUlvE_clEvENKUlvE_clEvEUlP24curandStatePhilox4_32_10E_ZNS1_27distribution_nullary_kernelIhm10ulonglong2S7_SF_ZZZS5_IS7_EvS9_SA_ENKSB_clEvENKSC_clEvEUlmE_EEvS9_T2_RKT3_T4_EUlimE0_EEvlNS_15PhiloxCudaStateET1_SJ_,"a",@progbits
	.sectionflags	@""
	.align	4
.nv.constant0._ZN2at6native60_GLOBAL__N__fdc43544_27_DistributionRandomKernel_cu_f88cee4443distribution_elementwise_grid_stride_kernelImLi2EZZZNS0_9templates4cuda32random_full_64_bits_range_kernelIPNS_17CUDAGeneratorImplEEEvRNS_18TensorIteratorBaseET_ENKUlvE_clEvENKUlvE_clEvEUlP24curandStatePhilox4_32_10E_ZNS1_27distribution_nullary_kernelIhm10ulonglong2S7_SF_ZZZS5_IS7_EvS9_SA_ENKSB_clEvENKSC_clEvEUlmE_EEvS9_T2_RKT3_T4_EUlimE0_EEvlNS_15PhiloxCudaStateET1_SJ_:
	.zero		816


//--------------------- .nv.constant0._ZN2at6native60_GLOBAL__N__fdc43544_27_DistributionRandomKernel_cu_f88cee4443distribution_elementwise_grid_stride_kernelImLi2EZZZNS0_9templates4cuda32random_full_64_bits_range_kernelIPNS_17CUDAGeneratorImplEEEvRNS_18TensorIteratorBaseET_ENKUlvE_clEvENKUlvE_clEvEUlP24curandStatePhilox4_32_10E_ZNS1_27distribution_nullary_kernelIhm10ulonglong2S7_SF_ZZZS5_IS7_EvS9_SA_ENKSB_clEvENKSC_clEvEUlmE_EEvS9_T2_RKT3_T4_EUlimE_EEvlNS_15PhiloxCudaStateET1_SJ_ --------------------------
	.section	.nv.constant0._ZN2at6native60_GLOBAL__N__fdc43544_27_DistributionRandomKernel_cu_f88cee4443distribution_elementwise_grid_stride_kernelImLi2EZZZNS0_9templates4cuda32random_full_64_bits_range_kernelIPNS_17CUDAGeneratorImplEEEvRNS_18TensorIteratorBaseET_ENKUlvE_clEvENKUlvE_clEvEUlP24curandStatePhilox4_32_10E_ZNS1_27distribution_nullary_kernelIhm10ulonglong2S7_SF_ZZZS5_IS7_EvS9_SA_ENKSB_clEvENKSC_clEvEUlmE_EEvS9_T2_RKT3_T4_EUlimE_EEvlNS_15PhiloxCudaStateET1_SJ_,"a",@progbits
	.sectionflags	@""
	.align	4
.nv.constant0._ZN2at6native60_GLOBAL__N__fdc43544_27_DistributionRandomKernel_cu_f88cee4443distribution_elementwise_grid_stride_kernelImLi2EZZZNS0_9templates4cuda32random_full_64_bits_range_kernelIPNS_17CUDAGeneratorImplEEEvRNS_18TensorIteratorBaseET_ENKUlvE_clEvENKUlvE_clEvEUlP24curandStatePhilox4_32_10E_ZNS1_27distribution_nullary_kernelIhm10ulonglong2S7_SF_ZZZS5_IS7_EvS9_SA_ENKSB_clEvENKSC_clEvEUlmE_EEvS9_T2_RKT3_T4_EUlimE_EEvlNS_15PhiloxCudaStateET1_SJ_:
	.zero		408


//--------------------- .nv.constant0._ZN2at6native60_GLOBAL__N__fdc43544_27_DistributionRandomKernel_cu_f88cee4443distribution_elementwise_grid_stride_kernelIjLi4EZZZNS0_9templates4cuda21random_from_to_kernelIPNS_17CUDAGeneratorImplEEEvRNS_18TensorIteratorBaseEmlT_ENKUlvE_clEvENKUlvE11_clEvEUlP24curandStatePhilox4_32_10E0_ZNS1_27distribution_nullary_kernelImj5uint4S7_SF_ZZZS5_IS7_EvS9_mlSA_ENKSB_clEvENKSC_clEvEUljE_EEvS9_T2_RKT3_T4_EUlijE0_EEvlNS_15PhiloxCudaStateET1_SJ_ --------------------------
	.section	.nv.constant0._ZN2at6native60_GLOBAL__N__fdc43544_27_DistributionRandomKernel_cu_f88cee4443distribution_elementwise_grid_stride_kernelIjLi4EZZZNS0_9templates4cuda21random_from_to_kernelIPNS_17CUDAGeneratorImplEEEvRNS_18TensorIteratorBaseEmlT_ENKUlvE_clEvENKUlvE11_clEvEUlP24curandStatePhilox4_32_10E0_ZNS1_27distribution_nullary_kernelImj5uint4S7_SF_ZZZS5_IS7_EvS9_mlSA_ENKSB_clEvENKSC_clEvEUljE_EEvS9_T2_RKT3_T4_EUlijE0_EEvlNS_15PhiloxCudaStateET1_SJ_,"a",@progbits
	.sectionflags	@""
	.align	4
.nv.constant0._ZN2at6native60_GLOBAL__N__fdc43544_27_DistributionRandomKernel_cu_f88cee4443distribution_elementwise_grid_stride_kernelIjLi4EZZZNS0_9templates4cuda21random_from_to_kernelIPNS_17CUDAGeneratorImplEEEvRNS_18TensorIteratorBaseEmlT_ENKUlvE_clEvENKUlvE11_clEvEUlP24curandStatePhilox4_32_10E0_ZNS1_27distribution_nullary_kernelImj5uint4S7_SF_ZZZS5_IS7_EvS9_mlSA_ENKSB_clEvENKSC_clEvEUljE_EEvS9_T2_RKT3_T4_EUlijE0_EEvlNS_15PhiloxCudaStateET1_SJ_:
	.zero		824


//--------------------- .nv.constant0._ZN2at6native60_GLOBAL__N__fdc43544_27_DistributionRandomKernel_cu_f88cee4443distribution_elementwise_grid_stride_kernelIjLi4EZZZNS0_9templates4cuda21random_from_to_kernelIPNS_17CUDAGeneratorImplEEEvRNS_18TensorIteratorBaseEmlT_ENKUlvE_clEvENKUlvE11_clEvEUlP24curandStatePhilox4_32_10E0_ZNS1_27distribution_nullary_kernelImj5uint4S7_SF_ZZZS5_IS7_EvS9_mlSA_ENKSB_clEvENKSC_clEvEUljE_EEvS9_T2_RKT3_T4_EUlijE_EEvlNS_15PhiloxCudaStateET1_SJ_ --------------------------
	.section	.nv.constant0._ZN2at6native60_GLOBAL__N__fdc43544_27_DistributionRandomKernel_cu_f88cee4443distribution_elementwise_grid_stride_kernelIjLi4EZZZNS0_9templates4cuda21random_from_to_kernelIPNS_17CUDAGeneratorImplEEEvRNS_18TensorIteratorBaseEmlT_ENKUlvE_clEvENKUlvE11_clEvEUlP24curandStatePhilox4_32_10E0_ZNS1_27distribution_nullary_kernelImj5uint4S7_SF_ZZZS5_IS7_EvS9_mlSA_ENKSB_clEvENKSC_clEvEUljE_EEvS9_T2_RKT3_T4_EUlijE_EEvlNS_15PhiloxCudaStateET1_SJ_,"a",@progbits
	.sectionflags	@""
	.align	4
.nv.constant0._ZN2at6native60_GLOBAL__N__fdc43544_27_DistributionRandomKernel_cu_f88cee4443distribution_elementwise_grid_stride_kernelIjLi4EZZZNS0_9templates4cuda21random_from_to_kernelIPNS_17CUDAGeneratorImplEEEvRNS_18TensorIteratorBaseEmlT_ENKUlvE_clEvENKUlvE11_clEvEUlP24curandStatePhilox4_32_10E0_ZNS1_27distribution_nullary_kernelImj5uint4S7_SF_ZZZS5_IS7_EvS9_mlSA_ENKSB_clEvENKSC_clEvEUljE_EEvS9_T2_RKT3_T4_EUlijE_EEvlNS_15PhiloxCudaStateET1_SJ_:
	.zero		424


//--------------------- .nv.constant0._ZN2at6native60_GLOBAL__N__fdc43544_27_DistributionRandomKernel_cu_f88cee4443distribution_elementwise_grid_stride_kernelImLi2EZZZNS0_9templates4cuda21random_from_to_kernelIPNS_17CUDAGeneratorImplEEEvRNS_18TensorIteratorBaseEmlT_ENKUlvE_clEvENKUlvE11_clEvEUlP24curandStatePhilox4_32_10E_ZNS1_27distribution_nullary_kernelImm10ulonglong2S7_SF_ZZZS5_IS7_EvS9_mlSA_ENKSB_clEvENKSC_clEvEUlmE_EEvS9_T2_RKT3_T4_EUlimE0_EEvlNS_15PhiloxCudaStateET1_SJ_ --------------------------
	.section	.nv.constant0._ZN2at6native60_GLOBAL__N__fdc43544_27_DistributionRandomKernel_cu_f88cee4443distribution_elementwise_grid_stride_kernelImLi2EZZZNS0_9templates4cuda21random_from_to_kernelIPNS_17CUDAGeneratorImplEEEvRNS_18TensorIteratorBaseEmlT_ENKUlvE_clEvENKUlvE11_clEvEUlP24curandStatePhilox4_32_10E_ZNS1_27distribution_nullary_kernelImm10ulonglong2S7_SF_ZZZS5_IS7_EvS9_mlSA_ENKSB_clEvENKSC_clEvEUlmE_EEvS9_T2_RKT3_T4_EUlimE0_EEvlNS_15PhiloxCudaStateET1_SJ_,"a",@progbits
	.sectionflags	@""
	.align	4
.nv.constant0._ZN2at6native60_GLOBAL__N__fdc43544_27_DistributionRandomKernel_cu_f88cee4443distribution_elementwise_grid_stride_kernelImLi2EZZZNS0_9templates4cuda21random_from_to_kernelIPNS_17CUDAGeneratorImplEEEvRNS_18TensorIteratorBaseEmlT_ENKUlvE_clEvENKUlvE11_clEvEUlP24curandStatePhilox4_32_10E_ZNS1_27distribution_nullary_kernelImm10ulonglong2S7_SF_ZZZS5_IS7_EvS9_mlSA_ENKSB_clEvENKSC_clEvEUlmE_EEvS9_T2_RKT3_T4_EUlimE0_EEvlNS_15PhiloxCudaStateET1_SJ_:
	.zero		824


//--------------------- .nv.constant0._ZN2at6native60_GLOBAL__N__fdc43544_27_DistributionRandomKernel_cu_f88cee4443distribution_elementwise_grid_stride_kernelImLi2EZZZNS0_9templates4cuda21random_from_to_kernelIPNS_17CUDAGeneratorImplEEEvRNS_18TensorIteratorBaseEmlT_ENKUlvE_clEvENKUlvE11_clEvEUlP24curandStatePhilox4_32_10E_ZNS1_27distribution_nullary_kernelImm10ulonglong2S7_SF_ZZZS5_IS7_EvS9_mlSA_ENKSB_clEvENKSC_clEvEUlmE_EEvS9_T2_RKT3_T4_EUlimE_EEvlNS_15PhiloxCudaStateET1_SJ_ --------------------------
	.section	.nv.constant0._ZN2at6native60_GLOBAL__N__fdc43544_27_DistributionRandomKernel_cu_f88cee4443distribution_elementwise_grid_stride_kernelImLi2EZZZNS0_9templates4cuda21random_from_to_kernelIPNS_17CUDAGeneratorImplEEEvRNS_18TensorIteratorBaseEmlT_ENKUlvE_clEvENKUlvE11_clEvEUlP24curandStatePhilox4_32_10E_ZNS1_27distribution_nullary_kernelImm10ulonglong2S7_SF_ZZZS5_IS7_EvS9_mlSA_ENKSB_clEvENKSC_clEvEUlmE_EEvS9_T2_RKT3_T4_EUlimE_EEvlNS_15PhiloxCudaStateET1_SJ_,"a",@progbits
	.sectionflags	@""
	.align	4
.nv.constant0._ZN2at6native60_GLOBAL__N__fdc43544_27_DistributionRandomKernel_cu_f88cee4443distribution_elementwise_grid_stride_kernelImLi2EZZZNS0_9templates4cuda21random_from_to_kernelIPNS_17CUDAGeneratorImplEEEvRNS_18TensorIteratorBaseEmlT_ENKUlvE_clEvENKUlvE11_clEvEUlP24curandStatePhilox4_32_10E_ZNS1_27distribution_nullary_kernelImm10ulonglong2S7_SF_ZZZS5_IS7_EvS9_mlSA_ENKSB_clEvENKSC_clEvEUlmE_EEvS9_T2_RKT3_T4_EUlimE_EEvlNS_15PhiloxCudaStateET1_SJ_:
	.zero		424


//--------------------- .nv.constant0._ZN2at6native60_GLOBAL__N__fdc43544_27_DistributionRandomKernel_cu_f88cee4443distribution_elementwise_grid_stride_kernelIjLi4EZZZNS0_9templates4cuda21random_from_to_kernelIPNS_17CUDAGeneratorImplEEEvRNS_18TensorIteratorBaseEmlT_ENKUlvE_clEvENKUlvE10_clEvEUlP24curandStatePhilox4_32_10E0_ZNS1_27distribution_nullary_kernelIjj5uint4S7_SF_ZZZS5_IS7_EvS9_mlSA_ENKSB_clEvENKSC_clEvEUljE_EEvS9_T2_RKT3_T4_EUlijE0_EEvlNS_15PhiloxCudaStateET1_SJ_ --------------------------
	.section	.nv.constant0._ZN2at6native60_GLOBAL__N__fdc43544_27_DistributionRandomKernel_cu_f88cee4443distribution_elementwise_grid_stride_kernelIjLi4EZZZNS0_9templates4cuda21random_from_to_kernelIPNS_17CUDAGeneratorImplEEEvRNS_18TensorIteratorBaseEmlT_ENKUlvE_clEvENKUlvE10_clEvEUlP24curandStatePhilox4_32_10E0_ZNS1_27distribution_nullary_kernelIjj5uint4S7_SF_ZZZS5_IS7_EvS9_mlSA_ENKSB_clEvENKSC_clEvEUljE_EEvS9_T2_RKT3_T4_EUlijE0_EEvlNS_15PhiloxCudaStateET1_SJ_,"a",@progbits
	.sectionflags	@""
	.align	4
.nv.constant0._ZN2at6native60_GLOBAL__N__fdc43544_27_DistributionRandomKernel_cu_f88cee4443distribution_elementwise_grid_stride_kernelIjLi4EZZZNS0_9templates4cuda21random_from_to_kernelIPNS_17CUDAGeneratorImplEEEvRNS_18TensorIteratorBaseEmlT_ENKUlvE_clEvENKUlvE10_clEvEUlP24curandStatePhilox4_32_10E0_ZNS1_27distribution_nullary_kernelIjj5uint4S7_SF_ZZZS5_IS7_EvS9_mlSA_ENKSB_clEvENKSC_clEvEUljE_EEvS9_T2_RKT3_T4_EUlijE0_EEvlNS_15PhiloxCudaStateET1_SJ_:
	.zero		824


//--------------------- .nv.constant0._ZN2at6native60_GLOBAL__N__fdc43544_27_DistributionRandomKernel_cu_f88cee4443distribution_elementwise_grid_stride_kernelIjLi4EZZZNS0_9templates4cuda21random_from_to_kernelIPNS_17CUDAGeneratorImplEEEvRNS_18TensorIteratorBaseEmlT_ENKUlvE_clEvENKUlvE10_clEvEUlP24curandStatePhilox4_32_10E0_ZNS1_27distribution_nullary_kernelIjj5uint4S7_SF_ZZZS5_IS7_EvS9_mlSA_ENKSB_clEvENKSC_clEvEUljE_EEvS9_T2_RKT3_T4_EUlijE_EEvlNS_15PhiloxCudaStateET1_SJ_ --------------------------
	.section	.nv.constant0._ZN2at6native60_GLOBAL__N__fdc43544_27_DistributionRandomKernel_cu_f88cee4443distribution_elementwise_grid_stride_kernelIjLi4EZZZNS0_9templates4cuda21random_from_to_kernelIPNS_17CUDAGeneratorImplEEEvRNS_18TensorIteratorBaseEmlT_ENKUlvE_clEvENKUlvE10_clEvEUlP24curandStatePhilox4_32_10E0_ZNS1_27distribution_nullary_kernelIjj5uint4S7_SF_ZZZS5_IS7_EvS9_mlSA_ENKSB_clEvENKSC_clEvEUljE_EEvS9_T2_RKT3_T4_EUlijE_EEvlNS_15PhiloxCudaStateET1_SJ_,"a",@progbits
	.sectionflags	@""
	.align	4
.nv.constant0._ZN2at6native60_GLOBAL__N__fdc43544_27_DistributionRandomKernel_cu_f88cee4443distribution_elementwise_grid_stride_kernelIjLi4EZZZNS0_9templates4cuda21random_from_to_kernelIPNS_17CUDAGeneratorImplEEEvRNS_18TensorIteratorBaseEmlT_ENKUlvE_clEvENKUlvE10_clEvEUlP24curandStatePhilox4_32_10E0_ZNS1_27distribution_nullary_kernelIjj5uint4S7_SF_ZZZS5_IS7_EvS9_mlSA_ENKSB_clEvENKSC_clEvEUljE_EEvS9_T2_RKT3_T4_EUlijE_EEvlNS_15PhiloxCudaStateET1_SJ_:
	.zero		424


//--------------------- .nv.constant0._ZN2at6native60_GLOBAL__N__fdc43544_27_DistributionRandomKernel_cu_f88cee4443distribution_elementwise_grid_stride_kernelImLi2EZZZNS0_9templates4cuda21random_from_to_kernelIPNS_17CUDAGeneratorImplEEEvRNS_18TensorIteratorBaseEmlT_ENKUlvE_clEvENKUlvE10_clEvEUlP24curandStatePhilox4_32_10E_ZNS1_27distribution_nullary_kernelIjm10ulonglong2S7_SF_ZZZS5_IS7_EvS9_mlSA_ENKSB_clEvENKSC_clEvEUlmE_EEvS9_T2_RKT3_T4_EUlimE0_EEvlNS_15PhiloxCudaStateET1_SJ_ --------------------------
	.section	.nv.constant0._ZN2at6native60_GLOBAL__N__fdc43544_27_DistributionRandomKernel_cu_f88cee4443distribution_elementwise_grid_stride_kernelImLi2EZZZNS0_9templates4cuda21random_from_to_kernelIPNS_17CUDAGeneratorImplEEEvRNS_18TensorIteratorBaseEmlT_ENKUlvE_clEvENKUlvE10_clEvEUlP24curandStatePhilox4_32_10E_ZNS1_27distribution_nullary_kernelIjm10ulonglong2S7_SF_ZZZS5_IS7_EvS9_mlSA_ENKSB_clEvENKSC_clEvEUlmE_EEvS9_T2_RKT3_T4_EUlimE0_EEvlNS_15PhiloxCudaStateET1_SJ_,"a",@progbits
	.sectionflags	@""
	.align	4
.nv.constant0._ZN2at6native60_GLOBAL__N__fdc43544_27_DistributionRandomKernel_cu_f88cee4443distribution_elementwise_grid_stride_kernelImLi2EZZZNS0_9templates4cuda21random_from_to_kernelIPNS_17CUDAGeneratorImplEEEvRNS_18TensorIteratorBaseEmlT_ENKUlvE_clEvENKUlvE10_clEvEUlP24curandStatePhilox4_32_10E_ZNS1_27distribution_nullary_kernelIjm10ulonglong2S7_SF_ZZZS5_IS7_EvS9_mlSA_ENKSB_clEvENKSC_clEvEUlmE_EEvS9_T2_RKT3_T4_EUlimE0_EEvlNS_15PhiloxCudaStateET1_SJ_:
	.zero		824


//--------------------- .nv.constant0._ZN2at6native60_GLOBAL__N__fdc43544_27_DistributionRandomKernel_cu_f88cee4443distribution_elementwise_grid_stride_kernelImLi2EZZZNS0_9templates4cuda21random_from_to_kernelIPNS_17CUDAGeneratorImplEEEvRNS_18TensorIteratorBaseEmlT_ENKUlvE_clEvENKUlvE10_clEvEUlP24curandStatePhilox4_32_10E_ZNS1_27distribution_nullary_kernelIjm10ulonglong2S7_SF_ZZZS5_IS7_EvS9_mlSA_ENKSB_clEvENKSC_clEvEUlmE_EEvS9_T2_RKT3_T4_EUlimE_EEvlNS_15PhiloxCudaStateET1_SJ_ --------------------------
	.section	.nv.constant0._ZN2at6native60_GLOBAL__N__fdc43544_27_DistributionRandomKernel_cu_f88cee4443distribution_elementwise_grid_stride_kernelImLi2EZZZNS0_9templates4cuda21random_from_to_kernelIPNS_17CUDAGeneratorImplEEEvRNS_18TensorIteratorBaseEmlT_ENKUlvE_clEvENKUlvE10_clEvEUlP24curandStatePhilox4_32_10E_ZNS1_27distribution_nullary_kernelIjm10ulonglong2S7_SF_ZZZS5_IS7_EvS9_mlSA_ENKSB_clEvENKSC_clEvEUlmE_EEvS9_T2_RKT3_T4_EUlimE_EEvlNS_15PhiloxCudaStateET1_SJ_,"a",@progbits
	.sectionflags	@""
	.align	4
.nv.constant0._ZN2at6native60_GLOBAL__N__fdc43544_27_DistributionRandomKernel_cu_f88cee4443distribution_elementwise_grid_stride_kernelImLi2EZZZNS0_9templates4cuda21random_from_to_kernelIPNS_17CUDAGeneratorImplEEEvRNS_18TensorIteratorBaseEmlT_ENKUlvE_clEvENKUlvE10_clEvEUlP24curandStatePhilox4_32_10E_ZNS1_27distribution_nullary_kernelIjm10ulonglong2S7_SF_ZZZS5_IS7_EvS9_mlSA_ENKSB_clEvENKSC_clEvEUlmE_EEvS9_T2_RKT3_T4_EUlimE_EEvlNS_15PhiloxCudaStateET1_SJ_:
	.zero		424


//--------------------- .nv.constant0._ZN2at6native60_GLOBAL__N__fdc43544_27_DistributionRandomKernel_cu_f88cee4443distribution_elementwise_grid_stride_kernelIjLi4EZZZNS0_9templates4cuda21random_from_to_kernelIPNS_17CUDAGeneratorImplEEEvRNS_18TensorIteratorBaseEmlT_ENKUlvE_clEvENKUlvE9_clEvEUlP24curandStatePhilox4_32_10E0_ZNS1_27distribution_nullary_kernelItj5uint4S7_SF_ZZZS5_IS7_EvS9_mlSA_ENKSB_clEvENKSC_clEvEUljE_EEvS9_T2_RKT3_T4_EUlijE0_EEvlNS_15PhiloxCudaStateET1_SJ_ --------------------------
	.section	.nv.constant0._ZN2at6native60_GLOBAL__N__fdc43544_27_DistributionRandomKernel_cu_f88cee4443distribution_elementwise_grid_stride_kernelIjLi4EZZZNS0_9templates4cuda21random_from_to_kernelIPNS_17CUDAGeneratorImplEEEvRNS_18TensorIteratorBaseEmlT_ENKUlvE_clEvENKUlvE9_clEvEUlP24curandStatePhilox4_32_10E0_ZNS1_27distribution_nullary_kernelItj5uint4S7_SF_ZZZS5_IS7_EvS9_mlSA_ENKSB_clEvENKSC_clEvEUljE_EEvS9_T2_RKT3_T4_EUlijE0_EEvlNS_15PhiloxCudaStateET1_SJ_,"a",@progbits
	.sectionflags	@""
	.align	4
.nv.constant0._ZN2at6native60_GLOBAL__N__fdc43544_27_DistributionRandomKernel_cu_f88cee4443distribution_elementwise_grid_stride_kernelIjLi4EZZZNS0_9templates4cuda21random_from_to_kernelIPNS_17CUDAGeneratorImplEEEvRNS_18TensorIteratorBaseEmlT_ENKUlvE_clEvENKUlvE9_clEvEUlP24curandStatePhilox4_32_10E0_ZNS1_27distribution_nullary_kernelItj5uint4S7_SF_ZZZS5_IS7_EvS9_mlSA_ENKSB_clEvENKSC_clEvEUljE_EEvS9_T2_RKT3_T4_EUlijE0_EEvlNS_15PhiloxCudaStateET1_SJ_:
	.zero		824


//--------------------- .nv.constant0._ZN2at6native60_GLOBAL__N__fdc43544_27_DistributionRandomKernel_cu_f88cee4443distribution_elementwise_grid_stride_kernelIjLi4EZZZNS0_9templates4cuda21random_from_to_kernelIPNS_17CUDAGeneratorImplEEEvRNS_18TensorIteratorBaseEmlT_ENKUlvE_clEvENKUlvE9_clEvEUlP24curandStatePhilox4_32_10E0_ZNS1_27distribution_nullary_kernelItj5uint4S7_SF_ZZZS5_IS7_EvS9_mlSA_ENKSB_clEvENKSC_clEvEUljE_EEvS9_T2_RKT3_T4_EUlijE_EEvlNS_15PhiloxCudaStateET1_SJ_ --------------------------
	.section	.nv.constant0._ZN2at6native60_GLOBAL__N__fdc43544_27_DistributionRandomKernel_cu_f88cee4443distribution_elementwise_grid_stride_kernelIjLi4EZZZNS0_9templates4cuda21random_from_to_kernelIPNS_17CUDAGeneratorImplEEEvRNS_18TensorIteratorBaseEmlT_ENKUlvE_clEvENKUlvE9_clEvEUlP24curandStatePhilox4_32_10E0_ZNS1_27distribution_nullary_kernelItj5uint4S7_SF_ZZZS5_IS7_EvS9_mlSA_ENKSB_clEvENKSC_clEvEUljE_EEvS9_T2_RKT3_T4_EUlijE_EEvlNS_15PhiloxCudaStateET1_SJ_,"a",@progbits
	.sectionflags	@""
	.align	4
.nv.constant0._ZN2at6native60_GLOBAL__N__fdc43544_27_DistributionRandomKernel_cu_f88cee4443distribution_elementwise_grid_stride_kernelIjLi4EZZZNS0_9templates4cuda21random_from_to_kernelIPNS_17CUDAGeneratorImplEEEvRNS_18TensorIteratorBaseEmlT_ENKUlvE_clEvENKUlvE9_clEvEUlP24curandStatePhilox4_32_10E0_ZNS1_27distribution_nullary_kernelItj5uint4S7_SF_ZZZS5_IS7_EvS9_mlSA_ENKSB_clEvENKSC_clEvEUljE_EEvS9_T2_RKT3_T4_EUlijE_EEvlNS_15PhiloxCudaStateET1_SJ_:
	.zero		424


//--------------------- .nv.constant0._ZN2at6native60_GLOBAL__N__fdc43544_27_DistributionRandomKernel_cu_f88cee4443distribution_elementwise_grid_stride_kernelImLi2EZZZNS0_9templates4cuda21random_from_to_kernelIPNS_17CUDAGeneratorImplEEEvRNS_18TensorIteratorBaseEmlT_ENKUlvE_clEvENKUlvE9_clEvEUlP24curandStatePhilox4_32_10E_ZNS1_27distribution_nullary_kernelItm10ulonglong2S7_SF_ZZZS5_IS7_EvS9_mlSA_ENKSB_clEvENKSC_clEvEUlmE_EEvS9_T2_RKT3_T4_EUlimE0_EEvlNS_15PhiloxCudaStateET1_SJ_ --------------------------
	.section	.nv.constant0._ZN2at6native60_GLOBAL__N__fdc43544_27_DistributionRandomKernel_cu_f88cee4443distribution_elementwise_grid_stride_kernelImLi2EZZZNS0_9templates4cuda21random_from_to_kernelIPNS_17CUDAGeneratorImplEEEvRNS_18TensorIteratorBaseEmlT_ENKUlvE_clEvENKUlvE9_clEvEUlP24curandStatePhilox4_32_10E_ZNS1_27distribution_nullary_kernelItm10ulonglong2S7_SF_ZZZS5_IS7_EvS9_mlSA_ENKSB_clEvENKSC_clEvEUlmE_EEvS9_T2_RKT3_T4_EUlimE0_EEvlNS_15PhiloxCudaStateET1_SJ_,"a",@progbits
	.sectionflags	@""
	.align	4
.nv.constant0._ZN2at6native60_GLOBAL__N__fdc43544_27_DistributionRandomKernel_cu_f88cee4443distribution_elementwise_grid_stride_kernelImLi2EZZZNS0_9templates4cuda21random_from_to_kernelIPNS_17CUDAGeneratorImplEEEvRNS_18TensorIteratorBaseEmlT_ENKUlvE_clEvENKUlvE9_clEvEUlP24curandStatePhilox4_32_10E_ZNS1_27distribution_nullary_kernelItm10ulonglong2S7_SF_ZZZS5_IS7_EvS9_mlSA_ENKSB_clEvENKSC_clEvEUlmE_EEvS9_T2_RKT3_T4_EUlimE0_EEvlNS_15PhiloxCudaStateET1_SJ_:
	.zero		824


//--------------------- .nv.constant0._ZN2at6native60_GLOBAL__N__fdc43544_27_DistributionRandomKernel_cu_f88cee4443distribution_elementwise_grid_stride_kernelImLi2EZZZNS0_9templates4cuda21random_from_to_kernelIPNS_17CUDAGeneratorImplEEEvRNS_18TensorIteratorBaseEmlT_ENKUlvE_clEvENKUlvE9_clEvEUlP24curandStatePhilox4_32_10E_ZNS1_27distribution_nullary_kernelItm10ulonglong2S7_SF_ZZZS5_IS7_EvS9_mlSA_ENKSB_clEvENKSC_clEvEUlmE_EEvS9_T2_RKT3_T4_EUlimE_EEvlNS_15PhiloxCudaStateET1_SJ_ --------------------------
	.section	.nv.constant0._ZN2at6native60_GLOBAL__N__fdc43544_27_DistributionRandomKernel_cu_f88cee4443distribution_elementwise_grid_stride_kernelImLi2EZZZNS0_9templates4cuda21random_from_to_kernelIPNS_17CUDAGeneratorImplEEEvRNS_18TensorIteratorBaseEmlT_ENKUlvE_clEvENKUlvE9_clEvEUlP24curandStatePhilox4_32_10E_ZNS1_27distribution_nullary_kernelItm10ulonglong2S7_SF_ZZZS5_IS7_EvS9_mlSA_ENKSB_clEvENKSC_clEvEUlmE_EEvS9_T2_RKT3_T4_EUlimE_EEvlNS_15PhiloxCudaStateET1_SJ_,"a",@progbits
	.sectionflags	@""
	.align	4
.nv.constant0._ZN2at6native60_GLOBAL__N__fdc43544_27_DistributionRandomKernel_cu_f88cee4443distribution_elementwise_grid_stride_kernelImLi2EZZZNS0_9templates4cuda21random_from_to_kernelIPNS_17CUDAGeneratorImplEEEvRNS_18TensorIteratorBaseEmlT_ENKUlvE_clEvENKUlvE9_clEvEUlP24curandStatePhilox4_32_10E_ZNS1_27distribution_nullary_kernelItm10ulonglong2S7_SF_ZZZS5_IS7_EvS9_mlSA_ENKSB_clEvENKSC_clEvEUlmE_EEvS9_T2_RKT3_T4_EUlimE_EEvlNS_15PhiloxCudaStateET1_SJ_:
	.zero		424


//--------------------- .nv.constant0._ZN2at6native60_GLOBAL__N__fdc43544_27_DistributionRandomKernel_cu_f88cee4443distribution_elementwise_grid_stride_kernelIjLi4EZZZNS0_9templates4cuda21random_from_to_kernelIPNS_17CUDAGeneratorImplEEEvRNS_18TensorIteratorBaseEmlT_ENKUlvE_clEvENKUlvE8_clEvEUlP24curandStatePhilox4_32_10E0_ZNS1_27distribution_nullary_kernelIN3c108BFloat16Ej5uint4S7_SF_ZZZS5_IS7_EvS9_mlSA_ENKSB_clEvENKSC_clEvEUljE_EEvS9_T2_RKT3_T4_EUlijE0_EEvlNS_15PhiloxCudaStateET1_SL_ --------------------------
	.section	.nv.constant0._ZN2at6native60_GLOBAL__N__fdc43544_27_DistributionRandomKernel_cu_f88cee4443distribution_elementwise_grid_stride_kernelIjLi4EZZZNS0_9templates4cuda21random_from_to_kernelIPNS_17CUDAGeneratorImplEEEvRNS_18TensorIteratorBaseEmlT_ENKUlvE_clEvENKUlvE8_clEvEUlP24curandStatePhilox4_32_10E0_ZNS1_27distribution_nullary_kernelIN3c108BFloat16Ej5uint4S7_SF_ZZZS5_IS7_EvS9_mlSA_ENKSB_clEvENKSC_clEvEUljE_EEvS9_T2_RKT3_T4_EUlijE0_EEvlNS_15PhiloxCudaStateET1_SL_,"a",@progbits
	.sectionflags	@""
	.align	4
.nv.constant0._ZN2at6native60_GLOBAL__N__fdc43544_27_DistributionRandomKernel_cu_f88cee4443distribution_elementwise_grid_stride_kernelIjLi4EZZZNS0_9templates4cuda21random_from_to_kernelIPNS_17CUDAGeneratorImplEEEvRNS_18TensorIteratorBaseEmlT_ENKUlvE_clEvENKUlvE8_clEvEUlP24curandStatePhilox4_32_10E0_ZNS1_27distribution_nullary_kernelIN3c108BFloat16Ej5uint4S7_SF_ZZZS5_IS7_EvS9_mlSA_ENKSB_clEvENKSC_clEvEUljE_EEvS9_T2_RKT3_T4_EUlijE0_EEvlNS_15PhiloxCudaStateET1_SL_:
	.zero		824


//--------------------- .nv.constant0._ZN2at6native60_GLOBAL__N__fdc43544_27_DistributionRandomKernel_cu_f88cee4443distribution_elementwise_grid_stride_kernelIjLi4EZZZNS0_9templates4cuda21random_from_to_kernelIPNS_17CUDAGeneratorImplEEEvRNS_18TensorIteratorBaseEmlT_ENKUlvE_clEvENKUlvE8_clEvEUlP24curandStatePhilox4_32_10E0_ZNS1_27distribution_nullary_kernelIN3c108BFloat16Ej5uint4S7_SF_ZZZS5_IS7_EvS9_mlSA_ENKSB_clEvENKSC_clEvEUljE_EEvS9_T2_RKT3_T4_EUlijE_EEvlNS_15PhiloxCudaStateET1_SL_ --------------------------
	.section	.nv.constant0._ZN2at6native60_GLOBAL__N__fdc43544_27_DistributionRandomKernel_cu_f88cee4443distribution_elementwise_grid_stride_kernelIjLi4EZZZNS0_9templates4cuda21random_from_to_kernelIPNS_17CUDAGeneratorImplEEEvRNS_18TensorIteratorBaseEmlT_ENKUlvE_clEvENKUlvE8_clEvEUlP24curandStatePhilox4_32_10E0_ZNS1_27distribution_nullary_kernelIN3c108BFloat16Ej5uint4S7_SF_ZZZS5_IS7_EvS9_mlSA_ENKSB_clEvENKSC_clEvEUljE_EEvS9_T2_RKT3_T4_EUlijE_EEvlNS_15PhiloxCudaStateET1_SL_,"a",@progbits
	.sectionflags	@""
	.align	4
.nv.constant0._ZN2at6native60_GLOBAL__N__fdc43544_27_DistributionRandomKernel_cu_f88cee4443distribution_elementwise_grid_stride_kernelIjLi4EZZZNS0_9templates4cuda21random_from_to_kernelIPNS_17CUDAGeneratorImplEEEvRNS_18TensorIteratorBaseEmlT_ENKUlvE_clEvENKUlvE8_clEvEUlP24curandStatePhilox4_32_10E0_ZNS1_27distribution_nullary_kernelIN3c108BFloat16Ej5uint4S7_SF_ZZZS5_IS7_EvS9_mlSA_ENKSB_clEvENKSC_clEvEUljE_EEvS9_T2_RKT3_T4_EUlijE_EEvlNS_15PhiloxCudaStateET1_SL_:
	.zero		424


//--------------------- .nv.constant0._ZN2at6native60_GLOBAL__N__fdc43544_27_DistributionRandomKernel_cu_f88cee4443distribution_elementwise_grid_stride_kernelImLi2EZZZNS0_9templates4cuda21random_from_to_kernelIPNS_17CUDAGeneratorImplEEEvRNS_18TensorIteratorBaseEmlT_ENKUlvE_clEvENKUlvE8_clEvEUlP24curandStatePhilox4_32_10E_ZNS1_27distribution_nullary_kernelIN3c108BFloat16Em10ulonglong2S7_SF_ZZZS5_IS7_EvS9_mlSA_ENKSB_clEvENKSC_clEvEUlmE_EEvS9_T2_RKT3_T4_EUlimE0_EEvlNS_15PhiloxCudaStateET1_SL_ --------------------------
	.section	.nv.constant0._ZN2at6native60_GLOBAL__N__fdc43544_27_DistributionRandomKernel_cu_f88cee4443distribution_elementwise_grid_stride_kernelImLi2EZZZNS0_9templates4cuda21random_from_to_kernelIPNS_17CUDAGeneratorImplEEEvRNS_18TensorIteratorBaseEmlT_ENKUlvE_clEvENKUlvE8_clEvEUlP24curandStatePhilox4_32_10E_ZNS1_27distribution_nullary_kernelIN3c108BFloat16Em10ulonglong2S7_SF_ZZZS5_IS7_EvS9_mlSA_ENKSB_clEvENKSC_clEvEUlmE_EEvS9_T2_RKT3_T4_EUlimE0_EEvlNS_15PhiloxCudaStateET1_SL_,"a",@progbits
	.sectionflags	@""
	.align	4
.nv.constant0._ZN2at6native60_GLOBAL__N__fdc43544_27_DistributionRandomKernel_cu_f88cee4443distribution_elementwise_grid_stride_kernelImLi2EZZZNS0_9templates4cuda21random_from_to_kernelIPNS_17CUDAGeneratorImplEEEvRNS_18TensorIteratorBaseEmlT_ENKUlvE_clEvENKUlvE8_clEvEUlP24curandStatePhilox4_32_10E_ZNS1_27distribution_nullary_kernelIN3c108BFloat16Em10ulonglong2S7_SF_ZZZS5_IS7_EvS9_mlSA_ENKSB_clEvENKSC_clEvEUlmE_EEvS9_T2_RKT3_T4_EUlimE0_EEvlNS_15PhiloxCudaStateET1_SL_:
	.zero		824


//--------------------- .nv.constant0._ZN2at6native60_GLOBAL__N__fdc43544_27_DistributionRandomKernel_cu_f88cee4443distribution_elementwise_grid_stride_kernelImLi2EZZZNS0_9templates4cuda21random_from_to_kernelIPNS_17CUDAGeneratorImplEEEvRNS_18TensorIteratorBaseEmlT_ENKUlvE_clEvENKUlvE8_clEvEUlP24curandStatePhilox4_32_10E_ZNS1_27distribution_nullary_kernelIN3c108BFloat16Em10ulonglong2S7_SF_ZZZS5_IS7_EvS9_mlSA_ENKSB_clEvENKSC_clEvEUlmE_EEvS9_T2_RKT3_T4_EUlimE_EEvlNS_15PhiloxCudaStateET1_SL_ --------------------------
	.section	.nv.constant0._ZN2at6native60_GLOBAL__N__fdc43544_27_DistributionRandomKernel_cu_f88cee4443distribution_elementwise_grid_stride_kernelImLi2EZZZNS0_9templates4cuda21random_from_to_kernelIPNS_17CUDAGeneratorImplEEEvRNS_18TensorIteratorBaseEmlT_ENKUlvE_clEvENKUlvE8_clEvEUlP24curandStatePhilox4_32_10E_ZNS1_27distribution_nullary_kernelIN3c108BFloat16Em10ulonglong2S7_SF_ZZZS5_IS7_EvS9_mlSA_ENKSB_clEvENKSC_clEvEUlmE_EEvS9_T2_RKT3_T4_EUlimE_EEvlNS_15PhiloxCudaStateET1_SL_,"a",@progbits
	.sectionflags	@""
	.align	4
.nv.constant0._ZN2at6native60_GLOBAL__N__fdc43544_27_DistributionRandomKernel_cu_f88cee4443distribution_elementwise_grid_stride_kernelImLi2EZZZNS0_9templates4cuda21random_from_to_kernelIPNS_17CUDAGeneratorImplEEEvRNS_18TensorIteratorBaseEmlT_ENKUlvE_clEvENKUlvE8_clEvEUlP24curandStatePhilox4_32_10E_ZNS1_27distribution_nullary_kernelIN3c108BFloat16Em10ulonglong2S7_SF_ZZZS5_IS7_EvS9_mlSA_ENKSB_clEvENKSC_clEvEUlmE_EEvS9_T2_RKT3_T4_EUlimE_EEvlNS_15PhiloxCudaStateET1_SL_:
	.zero		424


//--------------------- .nv.constant0._ZN2at6native60_GLOBAL__N__fdc43544_27_DistributionRandomKernel_cu_f88cee4443distribution_elementwise_grid_stride_kernelIjLi4EZZZNS0_9templates4cuda21random_from_to_kernelIPNS_17CUDAGeneratorImplEEEvRNS_18TensorIteratorBaseEmlT_ENKUlvE_clEvENKUlvE7_clEvEUlP24curandStatePhilox4_32_10E0_ZNS1_27distribution_nullary_kernelIN3c104HalfEj5uint4S7_SF_ZZZS5_IS7_EvS9_mlSA_ENKSB_clEvENKSC_clEvEUljE_EEvS9_T2_RKT3_T4_EUlijE0_EEvlNS_15PhiloxCudaStateET1_SL_ --------------------------
	.section	.nv.constant0._ZN2at6native60_GLOBAL__N__fdc43544_27_DistributionRandomKernel_cu_f88cee4443distribution_elementwise_grid_stride_kernelIjLi4EZZZNS0_9templates4cuda21random_from_to_kernelIPNS_17CUDAGeneratorImplEEEvRNS_18TensorIteratorBaseEmlT_ENKUlvE_clEvENKUlvE7_clEvEUlP24curandStatePhilox4_32_10E0_ZNS1_27distribution_nullary_kernelIN3c104HalfEj5uint4S7_SF_ZZZS5_IS7_EvS9_mlSA_ENKSB_clEvENKSC_clEvEUljE_EEvS9_T2_RKT3_T4_EUlijE0_EEvlNS_15PhiloxCudaStateET1_SL_,"a",@progbits
	.sectionflags	@""
	.align	4
.nv.constant0._ZN2at6native60_GLOBAL__N__fdc43544_27_DistributionRandomKernel_cu_f88cee4443distribution_elementwise_grid_stride_kernelIjLi4EZZZNS0_9templates4cuda21random_from_to_kernelIPNS_17CUDAGeneratorImplEEEvRNS_18TensorIteratorBaseEmlT_ENKUlvE_clEvENKUlvE7_clEvEUlP24curandStatePhilox4_32_10E0_ZNS1_27distribution_nullary_kernelIN3c104HalfEj5uint4S7_SF_ZZZS5_IS7_EvS9_mlSA_ENKSB_clEvENKSC_clEvEUljE_EEvS9_T2_RKT3_T4_EUlijE0_EEvlNS_15PhiloxCudaStateET1_SL_:
	.zero		824


//--------------------- .nv.constant0._ZN2at6native60_GLOBAL__N__fdc43544_27_DistributionRandomKernel_cu_f88cee4443distribution_elementwise_grid_stride_kernelIjLi4EZZZNS0_9templates4cuda21random_from_to_kernelIPNS_17CUDAGeneratorImplEEEvRNS_18TensorIteratorBaseEmlT_ENKUlvE_clEvENKUlvE7_clEvEUlP24curandStatePhilox4_32_10E0_ZNS1_27distribution_nullary_kernelIN3c104HalfEj5uint4S7_SF_ZZZS5_IS7_EvS9_mlSA_ENKSB_clEvENKSC_clEvEUljE_EEvS9_T2_RKT3_T4_EUlijE_EEvlNS_15PhiloxCudaStateET1_SL_ --------------------------
	.section	.nv.constant0._ZN2at6native60_GLOBAL__N__fdc43544_27_DistributionRandomKernel_cu_f88cee4443distribution_elementwise_grid_stride_kernelIjLi4EZZZNS0_9templates4cuda21random_from_to_kernelIPNS_17CUDAGeneratorImplEEEvRNS_18TensorIteratorBaseEmlT_ENKUlvE_clEvENKUlvE7_clEvEUlP24curandStatePhilox4_32_10E0_ZNS1_27distribution_nullary_kernelIN3c104HalfEj5uint4S7_SF_ZZZS5_IS7_EvS9_mlSA_ENKSB_clEvENKSC_clEvEUljE_EEvS9_T2_RKT3_T4_EUlijE_EEvlNS_15PhiloxCudaStateET1_SL_,"a",@progbits
	.sectionflags	@""
	.align	4
.nv.constant0._ZN2at6native60_GLOBAL__N__fdc43544_27_DistributionRandomKernel_cu_f88cee4443distribution_elementwise_grid_stride_kernelIjLi4EZZZNS0_9templates4cuda21random_from_to_kernelIPNS_17CUDAGeneratorImplEEEvRNS_18TensorIteratorBaseEmlT_ENKUlvE_clEvENKUlvE7_clEvEUlP24curandStatePhilox4_32_10E0_ZNS1_27distribution_nullary_kernelIN3c104HalfEj5uint4S7_SF_ZZZS5_IS7_EvS9_mlSA_ENKSB_clEvENKSC_clEvEUljE_EEvS9_T2_RKT3_T4_EUlijE_EEvlNS_15PhiloxCudaStateET1_SL_:
	.zero		424


//--------------------- .nv.constant0._ZN2at6native60_GLOBAL__N__fdc43544_27_DistributionRandomKernel_cu_f88cee4443distribution_elementwise_grid_stride_kernelImLi2EZZZNS0_9templates4cuda21random_from_to_kernelIPNS_17CUDAGeneratorImplEEEvRNS_18TensorIteratorBaseEmlT_ENKUlvE_clEvENKUlvE7_clEvEUlP24curandStatePhilox4_32_10E_ZNS1_27distribution_nullary_kernelIN3c104HalfEm10ulonglong2S7_SF_ZZZS5_IS7_EvS9_mlSA_ENKSB_clEvENKSC_clEvEUlmE_EEvS9_T2_RKT3_T4_EUlimE0_EEvlNS_15PhiloxCudaStateET1_SL_ --------------------------
	.section	.nv.constant0._ZN2at6native60_GLOBAL__N__fdc43544_27_DistributionRandomKernel_cu_f88cee4443distribution_elementwise_grid_stride_kernelImLi2EZZZNS0_9templates4cuda21random_from_to_kernelIPNS_17CUDAGeneratorImplEEEvRNS_18TensorIteratorBaseEmlT_ENKUlvE_clEvENKUlvE7_clEvEUlP24curandStatePhilox4_32_10E_ZNS1_27distribution_nullary_kernelIN3c104HalfEm10ulonglong2S7_SF_ZZZS5_IS7_EvS9_mlSA_ENKSB_clEvENKSC_clEvEUlmE_EEvS9_T2_RKT3_T4_EUlimE0_EEvlNS_15PhiloxCudaStateET1_SL_,"a",@progbits
	.sectionflags	@""
	.align	4
.nv.constant0._ZN2at6native60_GLOBAL__N__fdc43544_27_DistributionRandomKernel_cu_f88cee4443distribution_elementwise_grid_stride_kernelImLi2EZZZNS0_9templates4cuda21random_from_to_kernelIPNS_17CUDAGeneratorImplEEEvRNS_18TensorIteratorBaseEmlT_ENKUlvE_clEvENKUlvE7_clEvEUlP24curandStatePhilox4_32_10E_ZNS1_27distribution_nullary_kernelIN3c104HalfEm10ulonglong2S7_SF_ZZZS5_IS7_EvS9_mlSA_ENKSB_clEvENKSC_clEvEUlmE_EEvS9_T2_RKT3_T4_EUlimE0_EEvlNS_15PhiloxCudaStateET1_SL_:
	.zero		824


//--------------------- .nv.constant0._ZN2at6native60_GLOBAL__N__fdc43544_27_DistributionRandomKernel_cu_f88cee4443distribution_elementwise_grid_stride_kernelImLi2EZZZNS0_9templates4cuda21random_from_to_kernelIPNS_17CUDAGeneratorImplEEEvRNS_18TensorIteratorBaseEmlT_ENKUlvE_clEvENKUlvE7_clEvEUlP24curandStatePhilox4_32_10E_ZNS1_27distribution_nullary_kernelIN3c104HalfEm10ulonglong2S7_SF_ZZZS5_IS7_EvS9_mlSA_ENKSB_clEvENKSC_clEvEUlmE_EEvS9_T2_RKT3_T4_EUlimE_EEvlNS_15PhiloxCudaStateET1_SL_ --------------------------
	.section	.nv.constant0._ZN2at6native60_GLOBAL__N__fdc43544_27_DistributionRandomKernel_cu_f88cee4443distribution_elementwise_grid_stride_kernelImLi2EZZZNS0_9templates4cuda21random_from_to_kernelIPNS_17CUDAGeneratorImplEEEvRNS_18TensorIteratorBaseEmlT_ENKUlvE_clEvENKUlvE7_clEvEUlP24curandStatePhilox4_32_10E_ZNS1_27distribution_nullary_kernelIN3c104HalfEm10ulonglong2S7_SF_ZZZS5_IS7_EvS9_mlSA_ENKSB_clEvENKSC_clEvEUlmE_EEvS9_T2_RKT3_T4_EUlimE_EEvlNS_15PhiloxCudaStateET1_SL_,"a",@progbits
	.sectionflags	@""
	.align	4
.nv.constant0._ZN2at6native60_GLOBAL__N__fdc43544_27_DistributionRandomKernel_cu_f88cee4443distribution_elementwise_grid_stride_kernelImLi2EZZZNS0_9templates4cuda21random_from_to_kernelIPNS_17CUDAGeneratorImplEEEvRNS_18TensorIteratorBaseEmlT_ENKUlvE_clEvENKUlvE7_clEvEUlP24curandStatePhilox4_32_10E_ZNS1_27distribution_nullary_kernelIN3c104HalfEm10ulonglong2S7_SF_ZZZS5_IS7_EvS9_mlSA_ENKSB_clEvENKSC_clEvEUlmE_EEvS9_T2_RKT3_T4_EUlimE_EEvlNS_15PhiloxCudaStateET1_SL_:
	.zero		424


//--------------------- .nv.constant0._ZN2at6native60_GLOBAL__N__fdc43544_27_DistributionRandomKernel_cu_f88cee4443distribution_elementwise_grid_stride_kernelIjLi4EZZZNS0_9templates4cuda21random_from_to_kernelIPNS_17CUDAGeneratorImplEEEvRNS_18TensorIteratorBaseEmlT_ENKUlvE_clEvENKUlvE6_clEvEUlP24curandStatePhilox4_32_10E0_ZNS1_27distribution_nullary_kernelIbj5uint4S7_SF_ZZZS5_IS7_EvS9_mlSA_ENKSB_clEvENKSC_clEvEUljE_EEvS9_T2_RKT3_T4_EUlijE0_EEvlNS_15PhiloxCudaStateET1_SJ_ --------------------------
	.section	.nv.constant0._ZN2at6native60_GLOBAL__N__fdc43544_27_DistributionRandomKernel_cu_f88cee4443distribution_elementwise_grid_stride_kernelIjLi4EZZZNS0_9templates4cuda21random_from_to_kernelIPNS_17CUDAGeneratorImplEEEvRNS_18TensorIteratorBaseEmlT_ENKUlvE_clEvENKUlvE6_clEvEUlP24curandStatePhilox4_32_10E0_ZNS1_27distribution_nullary_kernelIbj5uint4S7_SF_ZZZS5_IS7_EvS9_mlSA_ENKSB_clEvENKSC_clEvEUljE_EEvS9_T2_RKT3_T4_EUlijE0_EEvlNS_15PhiloxCudaStateET1_SJ_,"a",@progbits
	.sectionflags	@""
	.align	4
.nv.constant0._ZN2at6native60_GLOBAL__N__fdc43544_27_DistributionRandomKernel_cu_f88cee4443distribution_elementwise_grid_stride_kernelIjLi4EZZZNS0_9templates4cuda21random_from_to_kernelIPNS_17CUDAGeneratorImplEEEvRNS_18TensorIteratorBaseEmlT_ENKUlvE_clEvENKUlvE6_clEvEUlP24curandStatePhilox4_32_10E0_ZNS1_27distribution_nullary_kernelIbj5uint4S7_SF_ZZZS5_IS7_EvS9_mlSA_ENKSB_clEvENKSC_clEvEUljE_EEvS9_T2_RKT3_T4_EUlijE0_EEvlNS_15PhiloxCudaStateET1_SJ_:
	.zero		824


//--------------------- .nv.constant0._ZN2at6native60_GLOBAL__N__fdc43544_27_DistributionRandomKernel_cu_f88cee4443distribution_elementwise_grid_stride_kernelIjLi4EZZZNS0_9templates4cuda21random_from_to_kernelIPNS_17CUDAGeneratorImplEEEvRNS_18TensorIteratorBaseEmlT_ENKUlvE_clEvENKUlvE6_clEvEUlP24curandStatePhilox4_32_10E0_ZNS1_27distribution_nullary_kernelIbj5uint4S7_SF_ZZZS5_IS7_EvS9_mlSA_ENKSB_clEvENKSC_clEvEUljE_EEvS9_T2_RKT3_T4_EUlijE_EEvlNS_15PhiloxCudaStateET1_SJ_ --------------------------
	.section	.nv.constant0._ZN2at6native60_GLOBAL__N__fdc43544_27_DistributionRandomKernel_cu_f88cee4443distribution_elementwise_grid_stride_kernelIjLi4EZZZNS0_9templates4cuda21random_from_to_kernelIPNS_17CUDAGeneratorImplEEEvRNS_18TensorIteratorBaseEmlT_ENKUlvE_clEvENKUlvE6_clEvEUlP24curandStatePhilox4_32_10E0_ZNS1_27distribution_nullary_kernelIbj5uint4S7_SF_ZZZS5_IS7_EvS9_mlSA_ENKSB_clEvENKSC_clEvEUljE_EEvS9_T2_RKT3_T4_EUlijE_EEvlNS_15PhiloxCudaStateET1_SJ_,"a",@progbits
	.sectionflags	@""
	.align	4
.nv.constant0._ZN2at6native60_GLOBAL__N__fdc43544_27_DistributionRandomKernel_cu_f88cee4443distribution_elementwise_grid_stride_kernelIjLi4EZZZNS0_9templates4cuda21random_from_to_kernelIPNS_17CUDAGeneratorImplEEEvRNS_18TensorIteratorBaseEmlT_ENKUlvE_clEvENKUlvE6_clEvEUlP24curandStatePhilox4_32_10E0_ZNS1_27distribution_nullary_kernelIbj5uint4S7_SF_ZZZS5_IS7_EvS9_mlSA_ENKSB_clEvENKSC_clEvEUljE_EEvS9_T2_RKT3_T4_EUlijE_EEvlNS_15PhiloxCudaStateET1_SJ_:
	.zero		424


//--------------------- .nv.constant0._ZN2at6native60_GLOBAL__N__fdc43544_27_DistributionRandomKernel_cu_f88cee4443distribution_elementwise_grid_stride_kernelImLi2EZZZNS0_9templates4cuda21random_from_to_kernelIPNS_17CUDAGeneratorImplEEEvRNS_18TensorIteratorBaseEmlT_ENKUlvE_clEvENKUlvE6_clEvEUlP24curandStatePhilox4_32_10E_ZNS1_27distribution_nullary_kernelIbm10ulonglong2S7_SF_ZZZS5_IS7_EvS9_mlSA_ENKSB_clEvENKSC_clEvEUlmE_EEvS9_T2_RKT3_T4_EUlimE0_EEvlNS_15PhiloxCudaStateET1_SJ_ --------------------------
	.section	.nv.constant0._ZN2at6native60_GLOBAL__N__fdc43544_27_DistributionRandomKernel_cu_f88cee4443distribution_elementwise_grid_stride_kernelImLi2EZZZNS0_9templates4cuda21random_from_to_kernelIPNS_17CUDAGeneratorImplEEEvRNS_18TensorIteratorBaseEmlT_ENKUlvE_clEvENKUlvE6_clEvEUlP24curandStatePhilox4_32_10E_ZNS1_27distribution_nullary_kernelIbm10ulonglong2S7_SF_ZZZS5_IS7_EvS9_mlSA_ENKSB_clEvENKSC_clEvEUlmE_EEvS9_T2_RKT3_T4_EUlimE0_EEvlNS_15PhiloxCudaStateET1_SJ_,"a",@progbits
	.sectionflags	@""
	.align	4
.nv.constant0._ZN2at6native60_GLOBAL__N__fdc43544_27_DistributionRandomKernel_cu_f88cee4443distribution_elementwise_grid_stride_kernelImLi2EZZZNS0_9templates4cuda21random_from_to_kernelIPNS_17CUDAGeneratorImplEEEvRNS_18TensorIteratorBaseEmlT_ENKUlvE_clEvENKUlvE6_clEvEUlP24curandStatePhilox4_32_10E_ZNS1_27distribution_nullary_kernelIbm10ulonglong2S7_SF_ZZZS5_IS7_EvS9_mlSA_ENKSB_clEvENKSC_clEvEUlmE_EEvS9_T2_RKT3_T4_EUlimE0_EEvlNS_15PhiloxCudaStateET1_SJ_:
	.zero		824


//--------------------- .nv.constant0._ZN2at6native60_GLOBAL__N__fdc43544_27_DistributionRandomKernel_cu_f88cee4443distribution_elementwise_grid_stride_kernelImLi2EZZZNS0_9templates4cuda21random_from_to_kernelIPNS_17CUDAGeneratorImplEEEvRNS_18TensorIteratorBaseEmlT_ENKUlvE_clEvENKUlvE6_clEvEUlP24curandStatePhilox4_32_10E_ZNS1_27distribution_nullary_kernelIbm10ulonglong2S7_SF_ZZZS5_IS7_EvS9_mlSA_ENKSB_clEvENKSC_clEvEUlmE_EEvS9_T2_RKT3_T4_EUlimE_EEvlNS_15PhiloxCudaStateET1_SJ_ --------------------------
	.section	.nv.constant0._ZN2at6native60_GLOBAL__N__fdc43544_27_DistributionRandomKernel_cu_f88cee4443distribution_elementwise_grid_stride_kernelImLi2EZZZNS0_9templates4cuda21random_from_to_kernelIPNS_17CUDAGeneratorImplEEEvRNS_18TensorIteratorBaseEmlT_ENKUlvE_clEvENKUlvE6_clEvEUlP24curandStatePhilox4_32_10E_ZNS1_27distribution_nullary_kernelIbm10ulonglong2S7_SF_ZZZS5_IS7_EvS9_mlSA_ENKSB_clEvENKSC_clEvEUlmE_EEvS9_T2_RKT3_T4_EUlimE_EEvlNS_15PhiloxCudaStateET1_SJ_,"a",@progbits
	.sectionflags	@""
	.align	4
.nv.constant0._ZN2at6native60_GLOBAL__N__fdc43544_27_DistributionRandomKernel_cu_f88cee4443distribution_elementwise_grid_stride_kernelImLi2EZZZNS0_9templates4cuda21random_from_to_kernelIPNS_17CUDAGeneratorImplEEEvRNS_18TensorIteratorBaseEmlT_ENKUlvE_clEvENKUlvE6_clEvEUlP24curandStatePhilox4_32_10E_ZNS1_27distribution_nullary_kernelIbm10ulonglong2S7_SF_ZZZS5_IS7_EvS9_mlSA_ENKSB_clEvENKSC_clEvEUlmE_EEvS9_T2_RKT3_T4_EUlimE_EEvlNS_15PhiloxCudaStateET1_SJ_:
	.zero		424


//--------------------- .nv.constant0._ZN2at6native60_GLOBAL__N__fdc43544_27_DistributionRandomKernel_cu_f88cee4443distribution_elementwise_grid_stride_kernelIjLi4EZZZNS0_9templates4cuda21random_from_to_kernelIPNS_17CUDAGeneratorImplEEEvRNS_18TensorIteratorBaseEmlT_ENKUlvE_clEvENKUlvE5_clEvEUlP24curandStatePhilox4_32_10E0_ZNS1_27distribution_nullary_kernelIfj5uint4S7_SF_ZZZS5_IS7_EvS9_mlSA_ENKSB_clEvENKSC_clEvEUljE_EEvS9_T2_RKT3_T4_EUlijE0_EEvlNS_15PhiloxCudaStateET1_SJ_ --------------------------
	.section	.nv.constant0._ZN2at6native60_GLOBAL__N__fdc43544_27_DistributionRandomKernel_cu_f88cee4443distribution_elementwise_grid_stride_kernelIjLi4EZZZNS0_9templates4cuda21random_from_to_kernelIPNS_17CUDAGeneratorImplEEEvRNS_18TensorIteratorBaseEmlT_ENKUlvE_clEvENKUlvE5_clEvEUlP24curandStatePhilox4_32_10E0_ZNS1_27distribution_nullary_kernelIfj5uint4S7_SF_ZZZS5_IS7_EvS9_mlSA_ENKSB_clEvENKSC_clEvEUljE_EEvS9_T2_RKT3_T4_EUlijE0_EEvlNS_15PhiloxCudaStateET1_SJ_,"a",@progbits
	.sectionflags	@""
	.align	4
.nv.constant0._ZN2at6native60_GLOBAL__N__fdc43544_27_DistributionRandomKernel_cu_f88cee4443distribution_elementwise_grid_stride_kernelIjLi4EZZZNS0_9templates4cuda21random_from_to_kernelIPNS_17CUDAGeneratorImplEEEvRNS_18TensorIteratorBaseEmlT_ENKUlvE_clEvENKUlvE5_clEvEUlP24curandStatePhilox4_32_10E0_ZNS1_27distribution_nullary_kernelIfj5uint4S7_SF_ZZZS5_IS7_EvS9_mlSA_ENKSB_clEvENKSC_clEvEUljE_EEvS9_T2_RKT3_T4_EUlijE0_EEvlNS_15PhiloxCudaStateET1_SJ_:
	.zero		824


//--------------------- .nv.constant0._ZN2at6native60_GLOBAL__N__fdc43544_27_DistributionRandomKernel_cu_f88cee4443distribution_elementwise_grid_stride_kernelIjLi4EZZZNS0_9templates4cuda21random_from_to_kernelIPNS_17CUDAGeneratorImplEEEvRNS_18TensorIteratorBaseEmlT_ENKUlvE_clEvENKUlvE5_clEvEUlP24curandStatePhilox4_32_10E0_ZNS1_27distribution_nullary_kernelIfj5uint4S7_SF_ZZZS5_IS7_EvS9_mlSA_ENKSB_clEvENKSC_clEvEUljE_EEvS9_T2_RKT3_T4_EUlijE_EEvlNS_15PhiloxCudaStateET1_SJ_ --------------------------
	.section	.nv.constant0._ZN2at6native60_GLOBAL__N__fdc43544_27_DistributionRandomKernel_cu_f88cee4443distribution_elementwise_grid_stride_kernelIjLi4EZZZNS0_9templates4cuda21random_from_to_kernelIPNS_17CUDAGeneratorImplEEEvRNS_18TensorIteratorBaseEmlT_ENKUlvE_clEvENKUlvE5_clEvEUlP24curandStatePhilox4_32_10E0_ZNS1_27distribution_nullary_kernelIfj5uint4S7_SF_ZZZS5_IS7_EvS9_mlSA_ENKSB_clEvENKSC_clEvEUljE_EEvS9_T2_RKT3_T4_EUlijE_EEvlNS_15PhiloxCudaStateET1_SJ_,"a",@progbits
	.sectionflags	@""
	.align	4
.nv.constant0._ZN2at6native60_GLOBAL__N__fdc43544_27_DistributionRandomKernel_cu_f88cee4443distribution_elementwise_grid_stride_kernelIjLi4EZZZNS0_9templates4cuda21random_from_to_kernelIPNS_17CUDAGeneratorImplEEEvRNS_18TensorIteratorBaseEmlT_ENKUlvE_clEvENKUlvE5_clEvEUlP24curandStatePhilox4_32_10E0_ZNS1_27distribution_nullary_kernelIfj5uint4S7_SF_ZZZS5_IS7_EvS9_mlSA_ENKSB_clEvENKSC_clEvEUljE_EEvS9_T2_RKT3_T4_EUlijE_EEvlNS_15PhiloxCudaStateET1_SJ_:
	.zero		424


//--------------------- .nv.constant0._ZN2at6native60_GLOBAL__N__fdc43544_27_DistributionRandomKernel_cu_f88cee4443distribution_elementwise_grid_stride_kernelImLi2EZZZNS0_9templates4cuda21random_from_to_kernelIPNS_17CUDAGeneratorImplEEEvRNS_18TensorIteratorBaseEmlT_ENKUlvE_clEvENKUlvE5_clEvEUlP24curandStatePhilox4_32_10E_ZNS1_27distribution_nullary_kernelIfm10ulonglong2S7_SF_ZZZS5_IS7_EvS9_mlSA_ENKSB_clEvENKSC_clEvEUlmE_EEvS9_T2_RKT3_T4_EUlimE0_EEvlNS_15PhiloxCudaStateET1_SJ_ --------------------------
	.section	.nv.constant0._ZN2at6native60_GLOBAL__N__fdc43544_27_DistributionRandomKernel_cu_f88cee4443distribution_elementwise_grid_stride_kernelImLi2EZZZNS0_9templates4cuda21random_from_to_kernelIPNS_17CUDAGeneratorImplEEEvRNS_18TensorIteratorBaseEmlT_ENKUlvE_clEvENKUlvE5_clEvEUlP24curandStatePhilox4_32_10E_ZNS1_27distribution_nullary_kernelIfm10ulonglong2S7_SF_ZZZS5_IS7_EvS9_mlSA_ENKSB_clEvENKSC_clEvEUlmE_EEvS9_T2_RKT3_T4_EUlimE0_EEvlNS_15PhiloxCudaStateET1_SJ_,"a",@progbits
	.sectionflags	@""
	.align	4
.nv.constant0._ZN2at6native60_GLOBAL__N__fdc43544_27_DistributionRandomKernel_cu_f88cee4443distribution_elementwise_grid_stride_kernelImLi2EZZZNS0_9templates4cuda21random_from_to_kernelIPNS_17CUDAGeneratorImplEEEvRNS_18TensorIteratorBaseEmlT_ENKUlvE_clEvENKUlvE5_clEvEUlP24curandStatePhilox4_32_10E_ZNS1_27distribution_nullary_kernelIfm10ulonglong2S7_SF_ZZZS5_IS7_EvS9_mlSA_ENKSB_clEvENKSC_clEvEUlmE_EEvS9_T2_RKT3_T4_EUlimE0_EEvlNS_15PhiloxCudaStateET1_SJ_:
	.zero		824


//--------------------- .nv.constant0._ZN2at6native60_GLOBAL__N__fdc43544_27_DistributionRandomKernel_cu_f88cee4443distribution_elementwise_grid_stride_kernelImLi2EZZZNS0_9templates4cuda21random_from_to_kernelIPNS_17CUDAGeneratorImplEEEvRNS_18TensorIteratorBaseEmlT_ENKUlvE_clEvENKUlvE5_clEvEUlP24curandStatePhilox4_32_10E_ZNS1_27distribution_nullary_kernelIfm10ulonglong2S7_SF_ZZZS5_IS7_EvS9_mlSA_ENKSB_clEvENKSC_clEvEUlmE_EEvS9_T2_RKT3_T4_EUlimE_EEvlNS_15PhiloxCudaStateET1_SJ_ --------------------------
	.section	.nv.constant0._ZN2at6native60_GLOBAL__N__fdc43544_27_DistributionRandomKernel_cu_f88cee4443distribution_elementwise_grid_stride_kernelImLi2EZZZNS0_9templates4cuda21random_from_to_kernelIPNS_17CUDAGeneratorImplEEEvRNS_18TensorIteratorBaseEmlT_ENKUlvE_clEvENKUlvE5_clEvEUlP24curandStatePhilox4_32_10E_ZNS1_27distribution_nullary_kernelIfm10ulonglong2S7_SF_ZZZS5_IS7_EvS9_mlSA_ENKSB_clEvENKSC_clEvEUlmE_EEvS9_T2_RKT3_T4_EUlimE_EEvlNS_15PhiloxCudaStateET1_SJ_,"a",@progbits
	.sectionflags	@""
	.align	4
.nv.constant0._ZN2at6native60_GLOBAL__N__fdc43544_27_DistributionRandomKernel_cu_f88cee4443distribution_elementwise_grid_stride_kernelImLi2EZZZNS0_9templates4cuda21random_from_to_kernelIPNS_17CUDAGeneratorImplEEEvRNS_18TensorIteratorBaseEmlT_ENKUlvE_clEvENKUlvE5_clEvEUlP24curandStatePhilox4_32_10E_ZNS1_27distribution_nullary_kernelIfm10ulonglong2S7_SF_ZZZS5_IS7_EvS9_mlSA_ENKSB_clEvENKSC_clEvEUlmE_EEvS9_T2_RKT3_T4_EUlimE_EEvlNS_15PhiloxCudaStateET1_SJ_:
	.zero		424


//--------------------- .nv.constant0._ZN2at6native60_GLOBAL__N__fdc43544_27_DistributionRandomKernel_cu_f88cee4443distribution_elementwise_grid_stride_kernelIjLi4EZZZNS0_9templates4cuda21random_from_to_kernelIPNS_17CUDAGeneratorImplEEEvRNS_18TensorIteratorBaseEmlT_ENKUlvE_clEvENKUlvE4_clEvEUlP24curandStatePhilox4_32_10E0_ZNS1_27distribution_nullary_kernelIdj5uint4S7_SF_ZZZS5_IS7_EvS9_mlSA_ENKSB_clEvENKSC_clEvEUljE_EEvS9_T2_RKT3_T4_EUlijE0_EEvlNS_15PhiloxCudaStateET1_SJ_ --------------------------
	.section	.nv.constant0._ZN2at6native60_GLOBAL__N__fdc43544_27_DistributionRandomKernel_cu_f88cee4443distribution_elementwise_grid_stride_kernelIjLi4EZZZNS0_9templates4cuda21random_from_to_kernelIPNS_17CUDAGeneratorImplEEEvRNS_18TensorIteratorBaseEmlT_ENKUlvE_clEvENKUlvE4_clEvEUlP24curandStatePhilox4_32_10E0_ZNS1_27distribution_nullary_kernelIdj5uint4S7_SF_ZZZS5_IS7_EvS9_mlSA_ENKSB_clEvENKSC_clEvEUljE_EEvS9_T2_RKT3_T4_EUlijE0_EEvlNS_15PhiloxCudaStateET1_SJ_,"a",@progbits
	.sectionflags	@""
	.align	4
.nv.constant0._ZN2at6native60_GLOBAL__N__fdc43544_27_DistributionRandomKernel_cu_f88cee4443distribution_elementwise_grid_stride_kernelIjLi4EZZZNS0_9templates4cuda21random_from_to_kernelIPNS_17CUDAGeneratorImplEEEvRNS_18TensorIteratorBaseEmlT_ENKUlvE_clEvENKUlvE4_clEvEUlP24curandStatePhilox4_32_10E0_ZNS1_27distribution_nullary_kernelIdj5uint4S7_SF_ZZZS5_IS7_EvS9_mlSA_ENKSB_clEvENKSC_clEvEUljE_EEvS9_T2_RKT3_T4_EUlijE0_EEvlNS_15PhiloxCudaStateET1_SJ_:
	.zero		824


//--------------------- .nv.constant0._ZN2at6native60_GLOBAL__N__fdc43544_27_DistributionRandomKernel_cu_f88cee4443distribution_elementwise_grid_stride_kernelIjLi4EZZZNS0_9templates4cuda21random_from_to_kernelIPNS_17CUDAGeneratorImplEEEvRNS_18TensorIteratorBaseEmlT_ENKUlvE_clEvENKUlvE4_clEvEUlP24curandStatePhilox4_32_10E0_ZNS1_27distribution_nullary_kernelIdj5uint4S7_SF_ZZZS5_IS7_EvS9_mlSA_ENKSB_clEvENKSC_clEvEUljE_EEvS9_T2_RKT3_T4_EUlijE_EEvlNS_15PhiloxCudaStateET1_SJ_ --------------------------
	.section	.nv.constant0._ZN2at6native60_GLOBAL__N__fdc43544_27_DistributionRandomKernel_cu_f88cee4443distribution_elementwise_grid_stride_kernelIjLi4EZZZNS0_9templates4cuda21random_from_to_kernelIPNS_17CUDAGeneratorImplEEEvRNS_18TensorIteratorBaseEmlT_ENKUlvE_clEvENKUlvE4_clEvEUlP24curandStatePhilox4_32_10E0_ZNS1_27distribution_nullary_kernelIdj5uint4S7_SF_ZZZS5_IS7_EvS9_mlSA_ENKSB_clEvENKSC_clEvEUljE_EEvS9_T2_RKT3_T4_EUlijE_EEvlNS_15PhiloxCudaStateET1_SJ_,"a",@progbits
	.sectionflags	@""
	.align	4
.nv.constant0._ZN2at6native60_GLOBAL__N__fdc43544_27_DistributionRandomKernel_cu_f88cee4443distribution_elementwise_grid_stride_kernelIjLi4EZZZNS0_9templates4cuda21random_from_to_kernelIPNS_17CUDAGeneratorImplEEEvRNS_18TensorIteratorBaseEmlT_ENKUlvE_clEvENKUlvE4_clEvEUlP24curandStatePhilox4_32_10E0_ZNS1_27distribution_nullary_kernelIdj5uint4S7_SF_ZZZS5_IS7_EvS9_mlSA_ENKSB_clEvENKSC_clEvEUljE_EEvS9_T2_RKT3_T4_EUlijE_EEvlNS_15PhiloxCudaStateET1_SJ_:
	.zero		424


//--------------------- .nv.constant0._ZN2at6native60_GLOBAL__N__fdc43544_27_DistributionRandomKernel_cu_f88cee4443distribution_elementwise_grid_stride_kernelImLi2EZZZNS0_9templates4cuda21random_from_to_kernelIPNS_17CUDAGeneratorImplEEEvRNS_18TensorIteratorBaseEmlT_ENKUlvE_clEvENKUlvE4_clEvEUlP24curandStatePhilox4_32_10E_ZNS1_27distribution_nullary_kernelIdm10ulonglong2S7_SF_ZZZS5_IS7_EvS9_mlSA_ENKSB_clEvENKSC_clEvEUlmE_EEvS9_T2_RKT3_T4_EUlimE0_EEvlNS_15PhiloxCudaStateET1_SJ_ --------------------------
	.section	.nv.constant0._ZN2at6native60_GLOBAL__N__fdc43544_27_DistributionRandomKernel_cu_f88cee4443distribution_elementwise_grid_stride_kernelImLi2EZZZNS0_9templates4cuda21random_from_to_kernelIPNS_17CUDAGeneratorImplEEEvRNS_18TensorIteratorBaseEmlT_ENKUlvE_clEvENKUlvE4_clEvEUlP24curandStatePhilox4_32_10E_ZNS1_27distribution_nullary_kernelIdm10ulonglong2S7_SF_ZZZS5_IS7_EvS9_mlSA_ENKSB_clEvENKSC_clEvEUlmE_EEvS9_T2_RKT3_T4_EUlimE0_EEvlNS_15PhiloxCudaStateET1_SJ_,"a",@progbits
	.sectionflags	@""
	.align	4
.nv.constant0._ZN2at6native60_GLOBAL__N__fdc43544_27_DistributionRandomKernel_cu_f88cee4443distribution_elementwise_grid_stride_kernelImLi2EZZZNS0_9templates4cuda21random_from_to_kernelIPNS_17CUDAGeneratorImplEEEvRNS_18TensorIteratorBaseEmlT_ENKUlvE_clEvENKUlvE4_clEvEUlP24curandStatePhilox4_32_10E_ZNS1_27distribution_nullary_kernelIdm10ulonglong2S7_SF_ZZZS5_IS7_EvS9_mlSA_ENKSB_clEvENKSC_clEvEUlmE_EEvS9_T2_RKT3_T4_EUlimE0_EEvlNS_15PhiloxCudaStateET1_SJ_:
	.zero		824


//--------------------- .nv.constant0._ZN2at6native60_GLOBAL__N__fdc43544_27_DistributionRandomKernel_cu_f88cee4443distribution_elementwise_grid_stride_kernelImLi2EZZZNS0_9templates4cuda21random_from_to_kernelIPNS_17CUDAGeneratorImplEEEvRNS_18TensorIteratorBaseEmlT_ENKUlvE_clEvENKUlvE4_clEvEUlP24curandStatePhilox4_32_10E_ZNS1_27distribution_nullary_kernelIdm10ulonglong2S7_SF_ZZZS5_IS7_EvS9_mlSA_ENKSB_clEvENKSC_clEvEUlmE_EEvS9_T2_RKT3_T4_EUlimE_EEvlNS_15PhiloxCudaStateET1_SJ_ --------------------------
	.section	.nv.constant0._ZN2at6native60_GLOBAL__N__fdc43544_27_DistributionRandomKernel_cu_f88cee4443distribution_elementwise_grid_stride_kernelImLi2EZZZNS0_9templates4cuda21random_from_to_kernelIPNS_17CUDAGeneratorImplEEEvRNS_18TensorIteratorBaseEmlT_ENKUlvE_clEvENKUlvE4_clEvEUlP24curandStatePhilox4_32_10E_ZNS1_27distribution_nullary_kernelIdm10ulonglong2S7_SF_ZZZS5_IS7_EvS9_mlSA_ENKSB_clEvENKSC_clEvEUlmE_EEvS9_T2_RKT3_T4_EUlimE_EEvlNS_15PhiloxCudaStateET1_SJ_,"a",@progbits
	.sectionflags	@""
	.align	4
.nv.constant0._ZN2at6native60_GLOBAL__N__fdc43544_27_DistributionRandomKernel_cu_f88cee4443distribution_elementwise_grid_stride_kernelImLi2EZZZNS0_9templates4cuda21random_from_to_kernelIPNS_17CUDAGeneratorImplEEEvRNS_18TensorIteratorBaseEmlT_ENKUlvE_clEvENKUlvE4_clEvEUlP24curandStatePhilox4_32_10E_ZNS1_27distribution_nullary_kernelIdm10ulonglong2S7_SF_ZZZS5_IS7_EvS9_mlSA_ENKSB_clEvENKSC_clEvEUlmE_EEvS9_T2_RKT3_T4_EUlimE_EEvlNS_15PhiloxCudaStateET1_SJ_:
	.zero		424


//--------------------- .nv.constant0._ZN2at6native60_GLOBAL__N__fdc43544_27_DistributionRandomKernel_cu_f88cee4443distribution_elementwise_grid_stride_kernelIjLi4EZZZNS0_9templates4cuda21random_from_to_kernelIPNS_17CUDAGeneratorImplEEEvRNS_18TensorIteratorBaseEmlT_ENKUlvE_clEvENKUlvE3_clEvEUlP24curandStatePhilox4_32_10E0_ZNS1_27distribution_nullary_kernelIsj5uint4S7_SF_ZZZS5_IS7_EvS9_mlSA_ENKSB_clEvENKSC_clEvEUljE_EEvS9_T2_RKT3_T4_EUlijE0_EEvlNS_15PhiloxCudaStateET1_SJ_ --------------------------
	.section	.nv.constant0._ZN2at6native60_GLOBAL__N__fdc43544_27_DistributionRandomKernel_cu_f88cee4443distribution_elementwise_grid_stride_kernelIjLi4EZZZNS0_9templates4cuda21random_from_to_kernelIPNS_17CUDAGeneratorImplEEEvRNS_18TensorIteratorBaseEmlT_ENKUlvE_clEvENKUlvE3_clEvEUlP24curandStatePhilox4_32_10E0_ZNS1_27distribution_nullary_kernelIsj5uint4S7_SF_ZZZS5_IS7_EvS9_mlSA_ENKSB_clEvENKSC_clEvEUljE_EEvS9_T2_RKT3_T4_EUlijE0_EEvlNS_15PhiloxCudaStateET1_SJ_,"a",@progbits
	.sectionflags	@""
	.align	4
.nv.constant0._ZN2at6native60_GLOBAL__N__fdc43544_27_DistributionRandomKernel_cu_f88cee4443distribution_elementwise_grid_stride_kernelIjLi4EZZZNS0_9templates4cuda21random_from_to_kernelIPNS_17CUDAGeneratorImplEEEvRNS_18TensorIteratorBaseEmlT_ENKUlvE_clEvENKUlvE3_clEvEUlP24curandStatePhilox4_32_10E0_ZNS1_27distribution_nullary_kernelIsj5uint4S7_SF_ZZZS5_IS7_EvS9_mlSA_ENKSB_clEvENKSC_clEvEUljE_EEvS9_T2_RKT3_T4_EUlijE0_EEvlNS_15PhiloxCudaStateET1_SJ_:
	.zero		824


//--------------------- .nv.constant0._ZN2at6native60_GLOBAL__N__fdc43544_27_DistributionRandomKernel_cu_f88cee4443distribution_elementwise_grid_stride_kernelIjLi4EZZZNS0_9templates4cuda21random_from_to_kernelIPNS_17CUDAGeneratorImplEEEvRNS_18TensorIteratorBaseEmlT_ENKUlvE_clEvENKUlvE3_clEvEUlP24curandStatePhilox4_32_10E0_ZNS1_27distribution_nullary_kernelIsj5uint4S7_SF_ZZZS5_IS7_EvS9_mlSA_ENKSB_clEvENKSC_clEvEUljE_EEvS9_T2_RKT3_T4_EUlijE_EEvlNS_15PhiloxCudaStateET1_SJ_ --------------------------
	.section	.nv.constant0._ZN2at6native60_GLOBAL__N__fdc43544_27_DistributionRandomKernel_cu_f88cee4443distribution_elementwise_grid_stride_kernelIjLi4EZZZNS0_9templates4cuda21random_from_to_kernelIPNS_17CUDAGeneratorImplEEEvRNS_18TensorIteratorBaseEmlT_ENKUlvE_clEvENKUlvE3_clEvEUlP24curandStatePhilox4_32_10E0_ZNS1_27distribution_nullary_kernelIsj5uint4S7_SF_ZZZS5_IS7_EvS9_mlSA_ENKSB_clEvENKSC_clEvEUljE_EEvS9_T2_RKT3_T4_EUlijE_EEvlNS_15PhiloxCudaStateET1_SJ_,"a",@progbits
	.sectionflags	@""
	.align	4
.nv.constant0._ZN2at6native60_GLOBAL__N__fdc43544_27_DistributionRandomKernel_cu_f88cee4443distribution_elementwise_grid_stride_kernelIjLi4EZZZNS0_9templates4cuda21random_from_to_kernelIPNS_17CUDAGeneratorImplEEEvRNS_18TensorIteratorBaseEmlT_ENKUlvE_clEvENKUlvE3_clEvEUlP24curandStatePhilox4_32_10E0_ZNS1_27distribution_nullary_kernelIsj5uint4S7_SF_ZZZS5_IS7_EvS9_mlSA_ENKSB_clEvENKSC_clEvEUljE_EEvS9_T2_RKT3_T4_EUlijE_EEvlNS_15PhiloxCudaStateET1_SJ_:
	.zero		424


//--------------------- .nv.constant0._ZN2at6native60_GLOBAL__N__fdc43544_27_DistributionRandomKernel_cu_f88cee4443distribution_elementwise_grid_stride_kernelImLi2EZZZNS0_9templates4cuda21random_from_to_kernelIPNS_17CUDAGeneratorImplEEEvRNS_18TensorIteratorBaseEmlT_ENKUlvE_clEvENKUlvE3_clEvEUlP24curandStatePhilox4_32_10E_ZNS1_27distribution_nullary_kernelIsm10ulonglong2S7_SF_ZZZS5_IS7_EvS9_mlSA_ENKSB_clEvENKSC_clEvEUlmE_EEvS9_T2_RKT3_T4_EUlimE0_EEvlNS_15PhiloxCudaStateET1_SJ_ --------------------------
	.section	.nv.constant0._ZN2at6native60_GLOBAL__N__fdc43544_27_DistributionRandomKernel_cu_f88cee4443distribution_elementwise_grid_stride_kernelImLi2EZZZNS0_9templates4cuda21random_from_to_kernelIPNS_17CUDAGeneratorImplEEEvRNS_18TensorIteratorBaseEmlT_ENKUlvE_clEvENKUlvE3_clEvEUlP24curandStatePhilox4_32_10E_ZNS1_27distribution_nullary_kernelIsm10ulonglong2S7_SF_ZZZS5_IS7_EvS9_mlSA_ENKSB_clEvENKSC_clEvEUlmE_EEvS9_T2_RKT3_T4_EUlimE0_EEvlNS_15PhiloxCudaStateET1_SJ_,"a",@progbits
	.sectionflags	@""
	.align	4
.nv.constant0._ZN2at6native60_GLOBAL__N__fdc43544_27_DistributionRandomKernel_cu_f88cee4443distribution_elementwise_grid_stride_kernelImLi2EZZZNS0_9templates4cuda21random_from_to_kernelIPNS_17CUDAGeneratorImplEEEvRNS_18TensorIteratorBaseEmlT_ENKUlvE_clEvENKUlvE3_clEvEUlP24curandStatePhilox4_32_10E_ZNS1_27distribution_nullary_kernelIsm10ulonglong2S7_SF_ZZZS5_IS7_EvS9_mlSA_ENKSB_clEvENKSC_clEvEUlmE_EEvS9_T2_RKT3_T4_EUlimE0_EEvlNS_15PhiloxCudaStateET1_SJ_:
	.zero		824


//--------------------- .nv.constant0._ZN2at6native60_GLOBAL__N__fdc43544_27_DistributionRandomKernel_cu_f88cee4443distribution_elementwise_grid_stride_kernelImLi2EZZZNS0_9templates4cuda21random_from_to_kernelIPNS_17CUDAGeneratorImplEEEvRNS_18TensorIteratorBaseEmlT_ENKUlvE_clEvENKUlvE3_clEvEUlP24curandStatePhilox4_32_10E_ZNS1_27distribution_nullary_kernelIsm10ulonglong2S7_SF_ZZZS5_IS7_EvS9_mlSA_ENKSB_clEvENKSC_clEvEUlmE_EEvS9_T2_RKT3_T4_EUlimE_EEvlNS_15PhiloxCudaStateET1_SJ_ --------------------------
	.section	.nv.constant0._ZN2at6native60_GLOBAL__N__fdc43544_27_DistributionRandomKernel_cu_f88cee4443distribution_elementwise_grid_stride_kernelImLi2EZZZNS0_9templates4cuda21random_from_to_kernelIPNS_17CUDAGeneratorImplEEEvRNS_18TensorIteratorBaseEmlT_ENKUlvE_clEvENKUlvE3_clEvEUlP24curandStatePhilox4_32_10E_ZNS1_27distribution_nullary_kernelIsm10ulonglong2S7_SF_ZZZS5_IS7_EvS9_mlSA_ENKSB_clEvENKSC_clEvEUlmE_EEvS9_T2_RKT3_T4_EUlimE_EEvlNS_15PhiloxCudaStateET1_SJ_,"a",@progbits
	.sectionflags	@""
	.align	4
.nv.constant0._ZN2at6native60_GLOBAL__N__fdc43544_27_DistributionRandomKernel_cu_f88cee4443distribution_elementwise_grid_stride_kernelImLi2EZZZNS0_9templates4cuda21random_from_to_kernelIPNS_17CUDAGeneratorImplEEEvRNS_18TensorIteratorBaseEmlT_ENKUlvE_clEvENKUlvE3_clEvEUlP24curandStatePhilox4_32_10E_ZNS1_27distribution_nullary_kernelIsm10ulonglong2S7_SF_ZZZS5_IS7_EvS9_mlSA_ENKSB_clEvENKSC_clEvEUlmE_EEvS9_T2_RKT3_T4_EUlimE_EEvlNS_15PhiloxCudaStateET1_SJ_:
	.zero		424


//--------------------- .nv.constant0._ZN2at6native60_GLOBAL__N__fdc43544_27_DistributionRandomKernel_cu_f88cee4443distribution_elementwise_grid_stride_kernelIjLi4EZZZNS0_9templates4cuda21random_from_to_kernelIPNS_17CUDAGeneratorImplEEEvRNS_18TensorIteratorBaseEmlT_ENKUlvE_clEvENKUlvE2_clEvEUlP24curandStatePhilox4_32_10E0_ZNS1_27distribution_nullary_kernelIlj5uint4S7_SF_ZZZS5_IS7_EvS9_mlSA_ENKSB_clEvENKSC_clEvEUljE_EEvS9_T2_RKT3_T4_EUlijE0_EEvlNS_15PhiloxCudaStateET1_SJ_ --------------------------
	.section	.nv.constant0._ZN2at6native60_GLOBAL__N__fdc43544_27_DistributionRandomKernel_cu_f88cee4443distribution_elementwise_grid_stride_kernelIjLi4EZZZNS0_9templates4cuda21random_from_to_kernelIPNS_17CUDAGeneratorImplEEEvRNS_18TensorIteratorBaseEmlT_ENKUlvE_clEvENKUlvE2_clEvEUlP24curandStatePhilox4_32_10E0_ZNS1_27distribution_nullary_kernelIlj5uint4S7_SF_ZZZS5_IS7_EvS9_mlSA_ENKSB_clEvENKSC_clEvEUljE_EEvS9_T2_RKT3_T4_EUlijE0_EEvlNS_15PhiloxCudaStateET1_SJ_,"a",@progbits
	.sectionflags	@""
	.align	4
.nv.constant0._ZN2at6native60_GLOBAL__N__fdc43544_27_DistributionRandomKernel_cu_f88cee4443distribution_elementwise_grid_stride_kernelIjLi4EZZZNS0_9templates4cuda21random_from_to_kernelIPNS_17CUDAGeneratorImplEEEvRNS_18TensorIteratorBaseEmlT_ENKUlvE_clEvENKUlvE2_clEvEUlP24curandStatePhilox4_32_10E0_ZNS1_27distribution_nullary_kernelIlj5uint4S7_SF_ZZZS5_IS7_EvS9_mlSA_ENKSB_clEvENKSC_clEvEUljE_EEvS9_T2_RKT3_T4_EUlijE0_EEvlNS_15PhiloxCudaStateET1_SJ_:
	.zero		824


//--------------------- .nv.constant0._ZN2at6native60_GLOBAL__N__fdc43544_27_DistributionRandomKernel_cu_f88cee4443distribution_elementwise_grid_stride_kernelIjLi4EZZZNS0_9templates4cuda21random_from_to_kernelIPNS_17CUDAGeneratorImplEEEvRNS_18TensorIteratorBaseEmlT_ENKUlvE_clEvENKUlvE2_clEvEUlP24curandStatePhilox4_32_10E0_ZNS1_27distribution_nullary_kernelIlj5uint4S7_SF_ZZZS5_IS7_EvS9_mlSA_ENKSB_clEvENKSC_clEvEUljE_EEvS9_T2_RKT3_T4_EUlijE_EEvlNS_15PhiloxCudaStateET1_SJ_ --------------------------
	.section	.nv.constant0._ZN2at6native60_GLOBAL__N__fdc43544_27_DistributionRandomKernel_cu_f88cee4443distribution_elementwise_grid_stride_kernelIjLi4EZZZNS0_9templates4cuda21random_from_to_kernelIPNS_17CUDAGeneratorImplEEEvRNS_18TensorIteratorBaseEmlT_ENKUlvE_clEvENKUlvE2_clEvEUlP24curandStatePhilox4_32_10E0_ZNS1_27distribution_nullary_kernelIlj5uint4S7_SF_ZZZS5_IS7_EvS9_mlSA_ENKSB_clEvENKSC_clEvEUljE_EEvS9_T2_RKT3_T4_EUlijE_EEvlNS_15PhiloxCudaStateET1_SJ_,"a",@progbits
	.sectionflags	@""
	.align	4
.nv.constant0._ZN2at6native60_GLOBAL__N__fdc43544_27_DistributionRandomKernel_cu_f88cee4443distribution_elementwise_grid_stride_kernelIjLi4EZZZNS0_9templates4cuda21random_from_to_kernelIPNS_17CUDAGeneratorImplEEEvRNS_18TensorIteratorBaseEmlT_ENKUlvE_clEvENKUlvE2_clEvEUlP24curandStatePhilox4_32_10E0_ZNS1_27distribution_nullary_kernelIlj5uint4S7_SF_ZZZS5_IS7_EvS9_mlSA_ENKSB_clEvENKSC_clEvEUljE_EEvS9_T2_RKT3_T4_EUlijE_EEvlNS_15PhiloxCudaStateET1_SJ_:
	.zero		424


//--------------------- .nv.constant0._ZN2at6native60_GLOBAL__N__fdc43544_27_DistributionRandomKernel_cu_f88cee4443distribution_elementwise_grid_stride_kernelImLi2EZZZNS0_9templates4cuda21random_from_to_kernelIPNS_17CUDAGeneratorImplEEEvRNS_18TensorIteratorBaseEmlT_ENKUlvE_clEvENKUlvE2_clEvEUlP24curandStatePhilox4_32_10E_ZNS1_27distribution_nullary_kernelIlm10ulonglong2S7_SF_ZZZS5_IS7_EvS9_mlSA_ENKSB_clEvENKSC_clEvEUlmE_EEvS9_T2_RKT3_T4_EUlimE0_EEvlNS_15PhiloxCudaStateET1_SJ_ --------------------------
	.section	.nv.constant0._ZN2at6native60_GLOBAL__N__fdc43544_27_DistributionRandomKernel_cu_f88cee4443distribution_elementwise_grid_stride_kernelImLi2EZZZNS0_9templates4cuda21random_from_to_kernelIPNS_17CUDAGeneratorImplEEEvRNS_18TensorIteratorBaseEmlT_ENKUlvE_clEvENKUlvE2_clEvEUlP24curandStatePhilox4_32_10E_ZNS1_27distribution_nullary_kernelIlm10ulonglong2S7_SF_ZZZS5_IS7_EvS9_mlSA_ENKSB_clEvENKSC_clEvEUlmE_EEvS9_T2_RKT3_T4_EUlimE0_EEvlNS_15PhiloxCudaStateET1_SJ_,"a",@progbits
	.sectionflags	@""
	.align	4
.nv.constant0._ZN2at6native60_GLOBAL__N__fdc43544_27_DistributionRandomKernel_cu_f88cee4443distribution_elementwise_grid_stride_kernelImLi2EZZZNS0_9templates4cuda21random_from_to_kernelIPNS_17CUDAGeneratorImplEEEvRNS_18TensorIteratorBaseEmlT_ENKUlvE_clEvENKUlvE2_clEvEUlP24curandStatePhilox4_32_10E_ZNS1_27distribution_nullary_kernelIlm10ulonglong2S7_SF_ZZZS5_IS7_EvS9_mlSA_ENKSB_clEvENKSC_clEvEUlmE_EEvS9_T2_RKT3_T4_EUlimE0_EEvlNS_15PhiloxCudaStateET1_SJ_:
	.zero		824


//--------------------- .nv.constant0._ZN2at6native60_GLOBAL__N__fdc43544_27_DistributionRandomKernel_cu_f88cee4443distribution_elementwise_grid_stride_kernelImLi2EZZZNS0_9templates4cuda21random_from_to_kernelIPNS_17CUDAGeneratorImplEEEvRNS_18TensorIteratorBaseEmlT_ENKUlvE_clEvENKUlvE2_clEvEUlP24curandStatePhilox4_32_10E_ZNS1_27distribution_nullary_kernelIlm10ulonglong2S7_SF_ZZZS5_IS7_EvS9_mlSA_ENKSB_clEvENKSC_clEvEUlmE_EEvS9_T2_RKT3_T4_EUlimE_EEvlNS_15PhiloxCudaStateET1_SJ_ --------------------------
	.section	.nv.constant0._ZN2at6native60_GLOBAL__N__fdc43544_27_DistributionRandomKernel_cu_f88cee4443distribution_elementwise_grid_stride_kernelImLi2EZZZNS0_9templates4cuda21random_from_to_kernelIPNS_17CUDAGeneratorImplEEEvRNS_18TensorIteratorBaseEmlT_ENKUlvE_clEvENKUlvE2_clEvEUlP24curandStatePhilox4_32_10E_ZNS1_27distribution_nullary_kernelIlm10ulonglong2S7_SF_ZZZS5_IS7_EvS9_mlSA_ENKSB_clEvENKSC_clEvEUlmE_EEvS9_T2_RKT3_T4_EUlimE_EEvlNS_15PhiloxCudaStateET1_SJ_,"a",@progbits
	.sectionflags	@""
	.align	4
.nv.constant0._ZN2at6native60_GLOBAL__N__fdc43544_27_DistributionRandomKernel_cu_f88cee4443distribution_elementwise_grid_stride_kernelImLi2EZZZNS0_9templates4cuda21random_from_to_kernelIPNS_17CUDAGeneratorImplEEEvRNS_18TensorIteratorBaseEmlT_ENKUlvE_clEvENKUlvE2_clEvEUlP24curandStatePhilox4_32_10E_ZNS1_27distribution_nullary_kernelIlm10ulonglong2S7_SF_ZZZS5_IS7_EvS9_mlSA_ENKSB_clEvENKSC_clEvEUlmE_EEvS9_T2_RKT3_T4_EUlimE_EEvlNS_15PhiloxCudaStateET1_SJ_:
	.zero		424


//--------------------- .nv.constant0._ZN2at6native60_GLOBAL__N__fdc43544_27_DistributionRandomKernel_cu_f88cee4443distribution_elementwise_grid_stride_kernelIjLi4EZZZNS0_9templates4cuda21random_from_to_kernelIPNS_17CUDAGeneratorImplEEEvRNS_18TensorIteratorBaseEmlT_ENKUlvE_clEvENKUlvE1_clEvEUlP24curandStatePhilox4_32_10E0_ZNS1_27distribution_nullary_kernelIij5uint4S7_SF_ZZZS5_IS7_EvS9_mlSA_ENKSB_clEvENKSC_clEvEUljE_EEvS9_T2_RKT3_T4_EUlijE0_EEvlNS_15PhiloxCudaStateET1_SJ_ --------------------------
	.section	.nv.constant0._ZN2at6native60_GLOBAL__N__fdc43544_27_DistributionRandomKernel_cu_f88cee4443distribution_elementwise_grid_stride_kernelIjLi4EZZZNS0_9templates4cuda21random_from_to_kernelIPNS_17CUDAGeneratorImplEEEvRNS_18TensorIteratorBaseEmlT_ENKUlvE_clEvENKUlvE1_clEvEUlP24curandStatePhilox4_32_10E0_ZNS1_27distribution_nullary_kernelIij5uint4S7_SF_ZZZS5_IS7_EvS9_mlSA_ENKSB_clEvENKSC_clEvEUljE_EEvS9_T2_RKT3_T4_EUlijE0_EEvlNS_15PhiloxCudaStateET1_SJ_,"a",@progbits
	.sectionflags	@""
	.align	4
.nv.constant0._ZN2at6native60_GLOBAL__N__fdc43544_27_DistributionRandomKernel_cu_f88cee4443distribution_elementwise_grid_stride_kernelIjLi4EZZZNS0_9templates4cuda21random_from_to_kernelIPNS_17CUDAGeneratorImplEEEvRNS_18TensorIteratorBaseEmlT_ENKUlvE_clEvENKUlvE1_clEvEUlP24curandStatePhilox4_32_10E0_ZNS1_27distribution_nullary_kernelIij5uint4S7_SF_ZZZS5_IS7_EvS9_mlSA_ENKSB_clEvENKSC_clEvEUljE_EEvS9_T2_RKT3_T4_EUlijE0_EEvlNS_15PhiloxCudaStateET1_SJ_:
	.zero		824


//--------------------- .nv.constant0._ZN2at6native60_GLOBAL__N__fdc43544_27_DistributionRandomKernel_cu_f88cee4443distribution_elementwise_grid_stride_kernelIjLi4EZZZNS0_9templates4cuda21random_from_to_kernelIPNS_17CUDAGeneratorImplEEEvRNS_18TensorIteratorBaseEmlT_ENKUlvE_clEvENKUlvE1_clEvEUlP24curandStatePhilox4_32_10E0_ZNS1_27distribution_nullary_kernelIij5uint4S7_SF_ZZZS5_IS7_EvS9_mlSA_ENKSB_clEvENKSC_clEvEUljE_EEvS9_T2_RKT3_T4_EUlijE_EEvlNS_15PhiloxCudaStateET1_SJ_ --------------------------
	.section	.nv.constant0._ZN2at6native60_GLOBAL__N__fdc43544_27_DistributionRandomKernel_cu_f88cee4443distribution_elementwise_grid_stride_kernelIjLi4EZZZNS0_9templates4cuda21random_from_to_kernelIPNS_17CUDAGeneratorImplEEEvRNS_18TensorIteratorBaseEmlT_ENKUlvE_clEvENKUlvE1_clEvEUlP24curandStatePhilox4_32_10E0_ZNS1_27distribution_nullary_kernelIij5uint4S7_SF_ZZZS5_IS7_EvS9_mlSA_ENKSB_clEvENKSC_clEvEUljE_EEvS9_T2_RKT3_T4_EUlijE_EEvlNS_15PhiloxCudaStateET1_SJ_,"a",@progbits
	.sectionflags	@""
	.align	4
.nv.constant0._ZN2at6native60_GLOBAL__N__fdc43544_27_DistributionRandomKernel_cu_f88cee4443distribution_elementwise_grid_stride_kernelIjLi4EZZZNS0_9templates4cuda21random_from_to_kernelIPNS_17CUDAGeneratorImplEEEvRNS_18TensorIteratorBaseEmlT_ENKUlvE_clEvENKUlvE1_clEvEUlP24curandStatePhilox4_32_10E0_ZNS1_27distribution_nullary_kernelIij5uint4S7_SF_ZZZS5_IS7_EvS9_mlSA_ENKSB_clEvENKSC_clEvEUljE_EEvS9_T2_RKT3_T4_EUlijE_EEvlNS_15PhiloxCudaStateET1_SJ_:
	.zero		424


//--------------------- .nv.constant0._ZN2at6native60_GLOBAL__N__fdc43544_27_DistributionRandomKernel_cu_f88cee4443distribution_elementwise_grid_stride_kernelImLi2EZZZNS0_9templates4cuda21random_from_to_kernelIPNS_17CUDAGeneratorImplEEEvRNS_18TensorIteratorBaseEmlT_ENKUlvE_clEvENKUlvE1_clEvEUlP24curandStatePhilox4_32_10E_ZNS1_27distribution_nullary_kernelIim10ulonglong2S7_SF_ZZZS5_IS7_EvS9_mlSA_ENKSB_clEvENKSC_clEvEUlmE_EEvS9_T2_RKT3_T4_EUlimE0_EEvlNS_15PhiloxCudaStateET1_SJ_ --------------------------
	.section	.nv.constant0._ZN2at6native60_GLOBAL__N__fdc43544_27_DistributionRandomKernel_cu_f88cee4443distribution_elementwise_grid_stride_kernelImLi2EZZZNS0_9templates4cuda21random_from_to_kernelIPNS_17CUDAGeneratorImplEEEvRNS_18TensorIteratorBaseEmlT_ENKUlvE_clEvENKUlvE1_clEvEUlP24curandStatePhilox4_32_10E_ZNS1_27distribution_nullary_kernelIim10ulonglong2S7_SF_ZZZS5_IS7_EvS9_mlSA_ENKSB_clEvENKSC_clEvEUlmE_EEvS9_T2_RKT3_T4_EUlimE0_EEvlNS_15PhiloxCudaStateET1_SJ_,"a",@progbits
	.sectionflags	@""
	.align	4
.nv.constant0._ZN2at6native60_GLOBAL__N__fdc43544_27_DistributionRandomKernel_cu_f88cee4443distribution_elementwise_grid_stride_kernelImLi2EZZZNS0_9templates4cuda21random_from_to_kernelIPNS_17CUDAGeneratorImplEEEvRNS_18TensorIteratorBaseEmlT_ENKUlvE_clEvENKUlvE1_clEvEUlP24curandStatePhilox4_32_10E_ZNS1_27distribution_nullary_kernelIim10ulonglong2S7_SF_ZZZS5_IS7_EvS9_mlSA_ENKSB_clEvENKSC_clEvEUlmE_EEvS9_T2_RKT3_T4_EUlimE0_EEvlNS_15PhiloxCudaStateET1_SJ_:
	.zero		824


//--------------------- .nv.constant0._ZN2at6native60_GLOBAL__N__fdc43544_27_DistributionRandomKernel_cu_f88cee4443distribution_elementwise_grid_stride_kernelImLi2EZZZNS0_9templates4cuda21random_from_to_kernelIPNS_17CUDAGeneratorImplEEEvRNS_18TensorIteratorBaseEmlT_ENKUlvE_clEvENKUlvE1_clEvEUlP24curandStatePhilox4_32_10E_ZNS1_27distribution_nullary_kernelIim10ulonglong2S7_SF_ZZZS5_IS7_EvS9_mlSA_ENKSB_clEvENKSC_clEvEUlmE_EEvS9_T2_RKT3_T4_EUlimE_EEvlNS_15PhiloxCudaStateET1_SJ_ --------------------------
	.section	.nv.constant0._ZN2at6native60_GLOBAL__N__fdc43544_27_DistributionRandomKernel_cu_f88cee4443distribution_elementwise_grid_stride_kernelImLi2EZZZNS0_9templates4cuda21random_from_to_kernelIPNS_17CUDAGeneratorImplEEEvRNS_18TensorIteratorBaseEmlT_ENKUlvE_clEvENKUlvE1_clEvEUlP24curandStatePhilox4_32_10E_ZNS1_27distribution_nullary_kernelIim10ulonglong2S7_SF_ZZZS5_IS7_EvS9_mlSA_ENKSB_clEvENKSC_clEvEUlmE_EEvS9_T2_RKT3_T4_EUlimE_EEvlNS_15PhiloxCudaStateET1_SJ_,"a",@progbits
	.sectionflags	@""
	.align	4
.nv.constant0._ZN2at6native60_GLOBAL__N__fdc43544_27_DistributionRandomKernel_cu_f88cee4443distribution_elementwise_grid_stride_kernelImLi2EZZZNS0_9templates4cuda21random_from_to_kernelIPNS_17CUDAGeneratorImplEEEvRNS_18TensorIteratorBaseEmlT_ENKUlvE_clEvENKUlvE1_clEvEUlP24curandStatePhilox4_32_10E_ZNS1_27distribution_nullary_kernelIim10ulonglong2S7_SF_ZZZS5_IS7_EvS9_mlSA_ENKSB_clEvENKSC_clEvEUlmE_EEvS9_T2_RKT3_T4_EUlimE_EEvlNS_15PhiloxCudaStateET1_SJ_:
	.zero		424


//--------------------- .nv.constant0._ZN2at6native60_GLOBAL__N__fdc43544_27_DistributionRandomKernel_cu_f88cee4443distribution_elementwise_grid_stride_kernelIjLi4EZZZNS0_9templates4cuda21random_from_to_kernelIPNS_17CUDAGeneratorImplEEEvRNS_18TensorIteratorBaseEmlT_ENKUlvE_clEvENKUlvE0_clEvEUlP24curandStatePhilox4_32_10E0_ZNS1_27distribution_nullary_kernelIaj5uint4S7_SF_ZZZS5_IS7_EvS9_mlSA_ENKSB_clEvENKSC_clEvEUljE_EEvS9_T2_RKT3_T4_EUlijE0_EEvlNS_15PhiloxCudaStateET1_SJ_ --------------------------
	.section	.nv.constant0._ZN2at6native60_GLOBAL__N__fdc43544_27_DistributionRandomKernel_cu_f88cee4443distribution_elementwise_grid_stride_kernelIjLi4EZZZNS0_9templates4cuda21random_from_to_kernelIPNS_17CUDAGeneratorImplEEEvRNS_18TensorIteratorBaseEmlT_ENKUlvE_clEvENKUlvE0_clEvEUlP24curandStatePhilox4_32_10E0_ZNS1_27distribution_nullary_kernelIaj5uint4S7_SF_ZZZS5_IS7_EvS9_mlSA_ENKSB_clEvENKSC_clEvEUljE_EEvS9_T2_RKT3_T4_EUlijE0_EEvlNS_15PhiloxCudaStateET1_SJ_,"a",@progbits
	.sectionflags	@""
	.align	4
.nv.constant0._ZN2at6native60_GLOBAL__N__fdc43544_27_DistributionRandomKernel_cu_f88cee4443distribution_elementwise_grid_stride_kernelIjLi4EZZZNS0_9templates4cuda21random_from_to_kernelIPNS_17CUDAGeneratorImplEEEvRNS_18TensorIteratorBaseEmlT_ENKUlvE_clEvENKUlvE0_clEvEUlP24curandStatePhilox4_32_10E0_ZNS1_27distribution_nullary_kernelIaj5uint4S7_SF_ZZZS5_IS7_EvS9_mlSA_ENKSB_clEvENKSC_clEvEUljE_EEvS9_T2_RKT3_T4_EUlijE0_EEvlNS_15PhiloxCudaStateET1_SJ_:
	.zero		824


//--------------------- .nv.constant0._ZN2at6native60_GLOBAL__N__fdc43544_27_DistributionRandomKernel_cu_f88cee4443distribution_elementwise_grid_stride_kernelIjLi4EZZZNS0_9templates4cuda21random_from_to_kernelIPNS_17CUDAGeneratorImplEEEvRNS_18TensorIteratorBaseEmlT_ENKUlvE_clEvENKUlvE0_clEvEUlP24curandStatePhilox4_32_10E0_ZNS1_27distribution_nullary_kernelIaj5uint4S7_SF_ZZZS5_IS7_EvS9_mlSA_ENKSB_clEvENKSC_clEvEUljE_EEvS9_T2_RKT3_T4_EUlijE_EEvlNS_15PhiloxCudaStateET1_SJ_ --------------------------
	.section	.nv.constant0._ZN2at6native60_GLOBAL__N__fdc43544_27_DistributionRandomKernel_cu_f88cee4443distribution_elementwise_grid_stride_kernelIjLi4EZZZNS0_9templates4cuda21random_from_to_kernelIPNS_17CUDAGeneratorImplEEEvRNS_18TensorIteratorBaseEmlT_ENKUlvE_clEvENKUlvE0_clEvEUlP24curandStatePhilox4_32_10E0_ZNS1_27distribution_nullary_kernelIaj5uint4S7_SF_ZZZS5_IS7_EvS9_mlSA_ENKSB_clEvENKSC_clEvEUljE_EEvS9_T2_RKT3_T4_EUlijE_EEvlNS_15PhiloxCudaStateET1_SJ_,"a",@progbits
	.sectionflags	@""
	.align	4
.nv.constant0._ZN2at6native60_GLOBAL__N__fdc43544_27_DistributionRandomKernel_cu_f88cee4443distribution_elementwise_grid_stride_kernelIjLi4EZZZNS0_9templates4cuda21random_from_to_kernelIPNS_17CUDAGeneratorImplEEEvRNS_18TensorIteratorBaseEmlT_ENKUlvE_clEvENKUlvE0_clEvEUlP24curandStatePhilox4_32_10E0_ZNS1_27distribution_nullary_kernelIaj5uint4S7_SF_ZZZS5_IS7_EvS9_mlSA_ENKSB_clEvENKSC_clEvEUljE_EEvS9_T2_RKT3_T4_EUlijE_EEvlNS_15PhiloxCudaStateET1_SJ_:
	.zero		424


//--------------------- .nv.constant0._ZN2at6native60_GLOBAL__N__fdc43544_27_DistributionRandomKernel_cu_f88cee4443distribution_elementwise_grid_stride_kernelImLi2EZZZNS0_9templates4cuda21random_from_to_kernelIPNS_17CUDAGeneratorImplEEEvRNS_18TensorIteratorBaseEmlT_ENKUlvE_clEvENKUlvE0_clEvEUlP24curandStatePhilox4_32_10E_ZNS1_27distribution_nullary_kernelIam10ulonglong2S7_SF_ZZZS5_IS7_EvS9_mlSA_ENKSB_clEvENKSC_clEvEUlmE_EEvS9_T2_RKT3_T4_EUlimE0_EEvlNS_15PhiloxCudaStateET1_SJ_ --------------------------
	.section	.nv.constant0._ZN2at6native60_GLOBAL__N__fdc43544_27_DistributionRandomKernel_cu_f88cee4443distribution_elementwise_grid_stride_kernelImLi2EZZZNS0_9templates4cuda21random_from_to_kernelIPNS_17CUDAGeneratorImplEEEvRNS_18TensorIteratorBaseEmlT_ENKUlvE_clEvENKUlvE0_clEvEUlP24curandStatePhilox4_32_10E_ZNS1_27distribution_nullary_kernelIam10ulonglong2S7_SF_ZZZS5_IS7_EvS9_mlSA_ENKSB_clEvENKSC_clEvEUlmE_EEvS9_T2_RKT3_T4_EUlimE0_EEvlNS_15PhiloxCudaStateET1_SJ_,"a",@progbits
	.sectionflags	@""
	.align	4
.nv.constant0._ZN2at6native60_GLOBAL__N__fdc43544_27_DistributionRandomKernel_cu_f88cee4443distribution_elementwise_grid_stride_kernelImLi2EZZZNS0_9templates4cuda21random_from_to_kernelIPNS_17CUDAGeneratorImplEEEvRNS_18TensorIteratorBaseEmlT_ENKUlvE_clEvENKUlvE0_clEvEUlP24curandStatePhilox4_32_10E_ZNS1_27distribution_nullary_kernelIam10ulonglong2S7_SF_ZZZS5_IS7_EvS9_mlSA_ENKSB_clEvENKSC_clEvEUlmE_EEvS9_T2_RKT3_T4_EUlimE0_EEvlNS_15PhiloxCudaStateET1_SJ_:
	.zero		824


//--------------------- .nv.constant0._ZN2at6native60_GLOBAL__N__fdc43544_27_DistributionRandomKernel_cu_f88cee4443distribution_elementwise_grid_stride_kernelImLi2EZZZNS0_9templates4cuda21random_from_to_kernelIPNS_17CUDAGeneratorImplEEEvRNS_18TensorIteratorBaseEmlT_ENKUlvE_clEvENKUlvE0_clEvEUlP24curandStatePhilox4_32_10E_ZNS1_27distribution_nullary_kernelIam10ulonglong2S7_SF_ZZZS5_IS7_EvS9_mlSA_ENKSB_clEvENKSC_clEvEUlmE_EEvS9_T2_RKT3_T4_EUlimE_EEvlNS_15PhiloxCudaStateET1_SJ_ --------------------------
	.section	.nv.constant0._ZN2at6native60_GLOBAL__N__fdc43544_27_DistributionRandomKernel_cu_f88cee4443distribution_elementwise_grid_stride_kernelImLi2EZZZNS0_9templates4cuda21random_from_to_kernelIPNS_17CUDAGeneratorImplEEEvRNS_18TensorIteratorBaseEmlT_ENKUlvE_clEvENKUlvE0_clEvEUlP24curandStatePhilox4_32_10E_ZNS1_27distribution_nullary_kernelIam10ulonglong2S7_SF_ZZZS5_IS7_EvS9_mlSA_ENKSB_clEvENKSC_clEvEUlmE_EEvS9_T2_RKT3_T4_EUlimE_EEvlNS_15PhiloxCudaStateET1_SJ_,"a",@progbits
	.sectionflags	@""
	.align	4
.nv.constant0._ZN2at6native60_GLOBAL__N__fdc43544_27_DistributionRandomKernel_cu_f88cee4443distribution_elementwise_grid_stride_kernelImLi2EZZZNS0_9templates4cuda21random_from_to_kernelIPNS_17CUDAGeneratorImplEEEvRNS_18TensorIteratorBaseEmlT_ENKUlvE_clEvENKUlvE0_clEvEUlP24curandStatePhilox4_32_10E_ZNS1_27distribution_nullary_kernelIam10ulonglong2S7_SF_ZZZS5_IS7_EvS9_mlSA_ENKSB_clEvENKSC_clEvEUlmE_EEvS9_T2_RKT3_T4_EUlimE_EEvlNS_15PhiloxCudaStateET1_SJ_:
	.zero		424


//--------------------- .nv.constant0._ZN2at6native60_GLOBAL__N__fdc43544_27_DistributionRandomKernel_cu_f88cee4443distribution_elementwise_grid_stride_kernelIjLi4EZZZNS0_9templates4cuda21random_from_to_kernelIPNS_17CUDAGeneratorImplEEEvRNS_18TensorIteratorBaseEmlT_ENKUlvE_clEvENKUlvE_clEvEUlP24curandStatePhilox4_32_10E0_ZNS1_27distribution_nullary_kernelIhj5uint4S7_SF_ZZZS5_IS7_EvS9_mlSA_ENKSB_clEvENKSC_clEvEUljE_EEvS9_T2_RKT3_T4_EUlijE0_EEvlNS_15PhiloxCudaStateET1_SJ_ --------------------------
	.section	.nv.constant0._ZN2at6native60_GLOBAL__N__fdc43544_27_DistributionRandomKernel_cu_f88cee4443distribution_elementwise_grid_stride_kernelIjLi4EZZZNS0_9templates4cuda21random_from_to_kernelIPNS_17CUDAGeneratorImplEEEvRNS_18TensorIteratorBaseEmlT_ENKUlvE_clEvENKUlvE_clEvEUlP24curandStatePhilox4_32_10E0_ZNS1_27distribution_nullary_kernelIhj5uint4S7_SF_ZZZS5_IS7_EvS9_mlSA_ENKSB_clEvENKSC_clEvEUljE_EEvS9_T2_RKT3_T4_EUlijE0_EEvlNS_15PhiloxCudaStateET1_SJ_,"a",@progbits
	.sectionflags	@""
	.align	4
.nv.constant0._ZN2at6native60_GLOBAL__N__fdc43544_27_DistributionRandomKernel_cu_f88cee4443distribution_elementwise_grid_stride_kernelIjLi4EZZZNS0_9templates4cuda21random_from_to_kernelIPNS_17CUDAGeneratorImplEEEvRNS_18TensorIteratorBaseEmlT_ENKUlvE_clEvENKUlvE_clEvEUlP24curandStatePhilox4_32_10E0_ZNS1_27distribution_nullary_kernelIhj5uint4S7_SF_ZZZS5_IS7_EvS9_mlSA_ENKSB_clEvENKSC_clEvEUljE_EEvS9_T2_RKT3_T4_EUlijE0_EEvlNS_15PhiloxCudaStateET1_SJ_:
	.zero		824


//--------------------- .nv.constant0._ZN2at6native60_GLOBAL__N__fdc43544_27_DistributionRandomKernel_cu_f88cee4443distribution_elementwise_grid_stride_kernelIjLi4EZZZNS0_9templates4cuda21random_from_to_kernelIPNS_17CUDAGeneratorImplEEEvRNS_18TensorIteratorBaseEmlT_ENKUlvE_clEvENKUlvE_clEvEUlP24curandStatePhilox4_32_10E0_ZNS1_27distribution_nullary_kernelIhj5uint4S7_SF_ZZZS5_IS7_EvS9_mlSA_ENKSB_clEvENKSC_clEvEUljE_EEvS9_T2_RKT3_T4_EUlijE_EEvlNS_15PhiloxCudaStateET1_SJ_ --------------------------
	.section	.nv.constant0._ZN2at6native60_GLOBAL__N__fdc43544_27_DistributionRandomKernel_cu_f88cee4443distribution_elementwise_grid_stride_kernelIjLi4EZZZNS0_9templates4cuda21random_from_to_kernelIPNS_17CUDAGeneratorImplEEEvRNS_18TensorIteratorBaseEmlT_ENKUlvE_clEvENKUlvE_clEvEUlP24curandStatePhilox4_32_10E0_ZNS1_27distribution_nullary_kernelIhj5uint4S7_SF_ZZZS5_IS7_EvS9_mlSA_ENKSB_clEvENKSC_clEvEUljE_EEvS9_T2_RKT3_T4_EUlijE_EEvlNS_15PhiloxCudaStateET1_SJ_,"a",@progbits
	.sectionflags	@""
	.align	4
.nv.constant0._ZN2at6native60_GLOBAL__N__fdc43544_27_DistributionRandomKernel_cu_f88cee4443distribution_elementwise_grid_stride_kernelIjLi4EZZZNS0_9templates4cuda21random_from_to_kernelIPNS_17CUDAGeneratorImplEEEvRNS_18TensorIteratorBaseEmlT_ENKUlvE_clEvENKUlvE_clEvEUlP24curandStatePhilox4_32_10E0_ZNS1_27distribution_nullary_kernelIhj5uint4S7_SF_ZZZS5_IS7_EvS9_mlSA_ENKSB_clEvENKSC_clEvEUljE_EEvS9_T2_RKT3_T4_EUlijE_EEvlNS_15PhiloxCudaStateET1_SJ_:
	.zero		424


//--------------------- .nv.constant0._ZN2at6native60_GLOBAL__N__fdc43544_27_DistributionRandomKernel_cu_f88cee4443distribution_elementwise_grid_stride_kernelImLi2EZZZNS0_9templates4cuda21random_from_to_kernelIPNS_17CUDAGeneratorImplEEEvRNS_18TensorIteratorBaseEmlT_ENKUlvE_clEvENKUlvE_clEvEUlP24curandStatePhilox4_32_10E_ZNS1_27distribution_nullary_kernelIhm10ulonglong2S7_SF_ZZZS5_IS7_EvS9_mlSA_ENKSB_clEvENKSC_clEvEUlmE_EEvS9_T2_RKT3_T4_EUlimE0_EEvlNS_15PhiloxCudaStateET1_SJ_ --------------------------
	.section	.nv.constant0._ZN2at6native60_GLOBAL__N__fdc43544_27_DistributionRandomKernel_cu_f88cee4443distribution_elementwise_grid_stride_kernelImLi2EZZZNS0_9templates4cuda21random_from_to_kernelIPNS_17CUDAGeneratorImplEEEvRNS_18TensorIteratorBaseEmlT_ENKUlvE_clEvENKUlvE_clEvEUlP24curandStatePhilox4_32_10E_ZNS1_27distribution_nullary_kernelIhm10ulonglong2S7_SF_ZZZS5_IS7_EvS9_mlSA_ENKSB_clEvENKSC_clEvEUlmE_EEvS9_T2_RKT3_T4_EUlimE0_EEvlNS_15PhiloxCudaStateET1_SJ_,"a",@progbits
	.sectionflags	@""
	.align	4
.nv.constant0._ZN2at6native60_GLOBAL__N__fdc43544_27_DistributionRandomKernel_cu_f88cee4443distribution_elementwise_grid_stride_kernelImLi2EZZZNS0_9templates4cuda21random_from_to_kernelIPNS_17CUDAGeneratorImplEEEvRNS_18TensorIteratorBaseEmlT_ENKUlvE_clEvENKUlvE_clEvEUlP24curandStatePhilox4_32_10E_ZNS1_27distribution_nullary_kernelIhm10ulonglong2S7_SF_ZZZS5_IS7_EvS9_mlSA_ENKSB_clEvENKSC_clEvEUlmE_EEvS9_T2_RKT3_T4_EUlimE0_EEvlNS_15PhiloxCudaStateET1_SJ_:
	.zero		824


//--------------------- .nv.constant0._ZN2at6native60_GLOBAL__N__fdc43544_27_DistributionRandomKernel_cu_f88cee4443distribution_elementwise_grid_stride_kernelImLi2EZZZNS0_9templates4cuda21random_from_to_kernelIPNS_17CUDAGeneratorImplEEEvRNS_18TensorIteratorBaseEmlT_ENKUlvE_clEvENKUlvE_clEvEUlP24curandStatePhilox4_32_10E_ZNS1_27distribution_nullary_kernelIhm10ulonglong2S7_SF_ZZZS5_IS7_EvS9_mlSA_ENKSB_clEvENKSC_clEvEUlmE_EEvS9_T2_RKT3_T4_EUlimE_EEvlNS_15PhiloxCudaStateET1_SJ_ --------------------------
	.section	.nv.constant0._ZN2at6native60_GLOBAL__N__fdc43544_27_DistributionRandomKernel_cu_f88cee4443distribution_elementwise_grid_stride_kernelImLi2EZZZNS0_9templates4cuda21random_from_to_kernelIPNS_17CUDAGeneratorImplEEEvRNS_18TensorIteratorBaseEmlT_ENKUlvE_clEvENKUlvE_clEvEUlP24curandStatePhilox4_32_10E_ZNS1_27distribution_nullary_kernelIhm10ulonglong2S7_SF_ZZZS5_IS7_EvS9_mlSA_ENKSB_clEvENKSC_clEvEUlmE_EEvS9_T2_RKT3_T4_EUlimE_EEvlNS_15PhiloxCudaStateET1_SJ_,"a",@progbits
	.sectionflags	@""
	.align	4
.nv.constant0._ZN2at6native60_GLOBAL__N__fdc43544_27_DistributionRandomKernel_cu_f88cee4443distribution_elementwise_grid_stride_kernelImLi2EZZZNS0_9templates4cuda21random_from_to_kernelIPNS_17CUDAGeneratorImplEEEvRNS_18TensorIteratorBaseEmlT_ENKUlvE_clEvENKUlvE_clEvEUlP24curandStatePhilox4_32_10E_ZNS1_27distribution_nullary_kernelIhm10ulonglong2S7_SF_ZZZS5_IS7_EvS9_mlSA_ENKSB_clEvENKSC_clEvEUlmE_EEvS9_T2_RKT3_T4_EUlimE_EEvlNS_15PhiloxCudaStateET1_SJ_:
	.zero		424


//--------------------- .text._ZN2at6native60_GLOBAL__N__fdc43544_27_DistributionRandomKernel_cu_f88cee4443distribution_elementwise_grid_stride_kernelIjLi4EZZZNS0_9templates4cuda13random_kernelIPNS_17CUDAGeneratorImplEEEvRNS_18TensorIteratorBaseET_ENKUlvE_clEvENKUlvE8_clEvEUlP24curandStatePhilox4_32_10E0_ZNS1_27distribution_nullary_kernelIbj5uint4S7_SF_ZZZS5_IS7_EvS9_SA_ENKSB_clEvENKSC_clEvEUljE_EEvS9_T2_RKT3_T4_EUlijE0_EEvlNS_15PhiloxCudaStateET1_SJ_ --------------------------
	.section	.text._ZN2at6native60_GLOBAL__N__fdc43544_27_DistributionRandomKernel_cu_f88cee4443distribution_elementwise_grid_stride_kernelIjLi4EZZZNS0_9templates4cuda13random_kernelIPNS_17CUDAGeneratorImplEEEvRNS_18TensorIteratorBaseET_ENKUlvE_clEvENKUlvE8_clEvEUlP24curandStatePhilox4_32_10E0_ZNS1_27distribution_nullary_kernelIbj5uint4S7_SF_ZZZS5_IS7_EvS9_SA_ENKSB_clEvENKSC_clEvEUljE_EEvS9_T2_RKT3_T4_EUlijE0_EEvlNS_15PhiloxCudaStateET1_SJ_,"ax",@progbits
	.sectioninfo	@"SHI_REGISTERS=40"
	.align	128
.text._ZN2at6native60_GLOBAL__N__fdc43544_27_DistributionRandomKernel_cu_f88cee4443distribution_elementwise_grid_stride_kernelIjLi4EZZZNS0_9templates4cuda13random_kernelIPNS_17CUDAGeneratorImplEEEvRNS_18TensorIteratorBaseET_ENKUlvE_clEvENKUlvE8_clEvEUlP24curandStatePhilox4_32_10E0_ZNS1_27distribution_nullary_kernelIbj5uint4S7_SF_ZZZS5_IS7_EvS9_SA_ENKSB_clEvENKSC_clEvEUljE_EEvS9_T2_RKT3_T4_EUlijE0_EEvlNS_15PhiloxCudaStateET1_SJ_:
        .type           _ZN2at6native60_GLOBAL__N__fdc43544_27_DistributionRandomKernel_cu_f88cee4443distribution_elementwise_grid_stride_kernelIjLi4EZZZNS0_9templates4cuda13random_kernelIPNS_17CUDAGeneratorImplEEEvRNS_18TensorIteratorBaseET_ENKUlvE_clEvENKUlvE8_clEvEUlP24curandStatePhilox4_32_10E0_ZNS1_27distribution_nullary_kernelIbj5uint4S7_SF_ZZZS5_IS7_EvS9_SA_ENKSB_clEvENKSC_clEvEUljE_EEvS9_T2_RKT3_T4_EUlijE0_EEvlNS_15PhiloxCudaStateET1_SJ_,@function
        .size           _ZN2at6native60_GLOBAL__N__fdc43544_27_DistributionRandomKernel_cu_f88cee4443distribution_elementwise_grid_stride_kernelIjLi4EZZZNS0_9templates4cuda13random_kernelIPNS_17CUDAGeneratorImplEEEvRNS_18TensorIteratorBaseET_ENKUlvE_clEvENKUlvE8_clEvEUlP24curandStatePhilox4_32_10E0_ZNS1_27distribution_nullary_kernelIbj5uint4S7_SF_ZZZS5_IS7_EvS9_SA_ENKSB_clEvENKSC_clEvEUljE_EEvS9_T2_RKT3_T4_EUlijE0_EEvlNS_15PhiloxCudaStateET1_SJ_,(.L_x_1866 - _ZN2at6native60_GLOBAL__N__fdc43544_27_DistributionRandomKernel_cu_f88cee4443distribution_elementwise_grid_stride_kernelIjLi4EZZZNS0_9templates4cuda13random_kernelIPNS_17CUDAGeneratorImplEEEvRNS_18TensorIteratorBaseET_ENKUlvE_clEvENKUlvE8_clEvEUlP24curandStatePhilox4_32_10E0_ZNS1_27distribution_nullary_kernelIbj5uint4S7_SF_ZZZS5_IS7_EvS9_SA_ENKSB_clEvENKSC_clEvEUljE_EEvS9_T2_RKT3_T4_EUlijE0_EEvlNS_15PhiloxCudaStateET1_SJ_)
        .other          _ZN2at6native60_GLOBAL__N__fdc43544_27_DistributionRandomKernel_cu_f88cee4443distribution_elementwise_grid_stride_kernelIjLi4EZZZNS0_9templates4cuda13random_kernelIPNS_17CUDAGeneratorImplEEEvRNS_18TensorIteratorBaseET_ENKUlvE_clEvENKUlvE8_clEvEUlP24curandStatePhilox4_32_10E0_ZNS1_27distribution_nullary_kernelIbj5uint4S7_SF_ZZZS5_IS7_EvS9_SA_ENKSB_clEvENKSC_clEvEUljE_EEvS9_T2_RKT3_T4_EUlijE0_EEvlNS_15PhiloxCudaStateET1_SJ_,@"STO_CUDA_ENTRY STV_DEFAULT"
_ZN2at6native60_GLOBAL__N__fdc43544_27_DistributionRandomKernel_cu_f88cee4443distribution_elementwise_grid_stride_kernelIjLi4EZZZNS0_9templates4cuda13random_kernelIPNS_17CUDAGeneratorImplEEEvRNS_18TensorIteratorBaseET_ENKUlvE_clEvENKUlvE8_clEvEUlP24curandStatePhilox4_32_10E0_ZNS1_27distribution_nullary_kernelIbj5uint4S7_SF_ZZZS5_IS7_EvS9_SA_ENKSB_clEvENKSC_clEvEUljE_EEvS9_T2_RKT3_T4_EUlijE0_EEvlNS_15PhiloxCudaStateET1_SJ_:
[----:B------:R-:W-:Y:S02]  /*0000*/  MOV R1, c[0x0][0x28] ;  /* 0x00000a0000017a02 */ /* 0x000fe40000000f00 */
[----:B------:R-:W-:Y:S01]  /*0010*/  ULDC.U8 UR4, c[0x0][0x17c] ;  /* 0x00005f0000047ab9 */ /* 0x000fe20000000000 */
[----:B------:R-:W-:Y:S01]  /*0020*/  IMAD.MOV.U32 R26, RZ, RZ, c[0x0][0x170] ;  /* 0x00005c00ff1a7624 */ /* 0x000fe200078e00ff */
[----:B------:R-:W-:Y:S01]  /*0030*/  ISETP.NE.AND P0, PT, RZ, UR4, PT ;  /* 0x00000004ff007c0c */ /* 0x000fe2000bf05270 */
[----:B------:R-:W-:Y:S01]  /*0040*/  ULDC.64 UR8, c[0x0][0x118] ;  /* 0x0000460000087ab9 */ /* 0x000fe20000000a00 */
[----:B------:R-:W-:Y:S01]  /*0050*/  MOV R27, c[0x0][0x174] ;  /* 0x00005d00001b7a02 */ /* 0x000fe20000000f00 */
[----:B------:R-:W-:Y:S01]  /*0060*/  IMAD.MOV.U32 R18, RZ, RZ, c[0x0][0x168] ;  /* 0x00005a00ff127624 */ /* 0x000fe200078e00ff */
[----:B------:R-:W-:Y:S01]  /*0070*/  MOV R19, c[0x0][0x16c] ;  /* 0x00005b0000137a02 */ /* 0x000fe20000000f00 */
[----:B------:R-:W0:Y:S04]  /*0080*/  S2R R16, SR_TID.X ;  /* 0x0000000000107919 */ /* 0x000e280000002100 */
[----:B------:R-:W0:Y:S01]  /*0090*/  S2R R5, SR_CTAID.X ;  /* 0x0000000000057919 */ /* 0x000e220000002500 */
[----:B------:R-:W-:Y:S01]  /*00a0*/  IMAD.MOV.U32 R17, RZ, RZ, RZ ;  /* 0x000000ffff117224 */ /* 0x000fe200078e00ff */
[----:B------:R-:W-:-:S02]  /*00b0*/  UMOV UR6, 0x1 ;  /* 0x0000000100067882 */ /* 0x000fc40000000000 */
[----:B------:R-:W-:Y:S01]  /*00c0*/  @P0 IMAD.MOV.U32 R2, RZ, RZ, R26 ;  /* 0x000000ffff020224 */ /* 0x000fe200078e001a */
[----:B------:R-:W-:Y:S01]  /*00d0*/  @P0 MOV R3, R27 ;  /* 0x0000001b00030202 */ /* 0x000fe20000000f00 */
[----:B------:R-:W2:Y:S01]  /*00e0*/  @P0 LDG.E.64 R18, [R18.64] ;  /* 0x0000000812120981 */ /* 0x000ea2000c1e1b00 */
[----:B------:R-:W-:-:S04]  /*00f0*/  ULDC.64 UR4, c[0x0][0x160] ;  /* 0x0000580000047ab9 */ /* 0x000fc80000000a00 */
[----:B------:R-:W3:Y:S01]  /*0100*/  @P0 LDG.E.64 R2, [R2.64] ;  /* 0x0000000802020981 */ /* 0x000ee2000c1e1b00 */
[----:B0-----:R-:W-:-:S06]  /*0110*/  IMAD.WIDE.U32 R16, R5, c[0x0][0x0], R16 ;  /* 0x0000000005107a25 */ /* 0x001fcc00078e0010 */
[----:B------:R-:W-:Y:S01]  /*0120*/  IMAD.WIDE.U32 R8, R16, -0x326172a9, RZ ;  /* 0xcd9e8d5710087825 */ /* 0x000fe200078e00ff */
[----:B------:R-:W-:-:S04]  /*0130*/  UIADD3 UR6, UP0, -UR6, UR4, URZ ;  /* 0x0000000406067290 */ /* 0x000fc8000ff1e13f */
[----:B------:R-:W-:Y:S01]  /*0140*/  UIADD3.X UR7, UR5, -0x1, URZ, UP0, !UPT ;  /* 0xffffffff05077890 */ /* 0x000fe200087fe43f */
[----:B---3--:R-:W-:-:S04]  /*0150*/  @P0 IADD3 R26, P1, R2, c[0x0][0x178], RZ ;  /* 0x00005e00021a0a10 */ /* 0x008fc80007f3e0ff */
[----:B------:R-:W-:-:S04]  /*0160*/  @P0 IADD3.X R27, RZ, R3, RZ, P1, !PT ;  /* 0x00000003ff1b0210 */ /* 0x000fc80000ffe4ff */
[--C-:B------:R-:W-:Y:S02]  /*0170*/  SHF.R.U64 R0, R26, 0x2, R27.reuse ;  /* 0x000000021a007819 */ /* 0x100fe4000000121b */
[----:B------:R-:W-:-:S03]  /*0180*/  SHF.R.U32.HI R2, RZ, 0x2, R27 ;  /* 0x00000002ff027819 */ /* 0x000fc6000001161b */
[----:B------:R-:W-:Y:S01]  /*0190*/  IMAD.WIDE.U32 R4, R0, -0x2daee0ad, RZ ;  /* 0xd2511f5300047825 */ /* 0x000fe200078e00ff */
[----:B--2---:R-:W-:-:S04]  /*01a0*/  LOP3.LUT R6, R9, R2, R18, 0x96, !PT ;  /* 0x0000000209067212 */ /* 0x004fc800078e9612 */
[C---:B------:R-:W-:Y:S01]  /*01b0*/  LOP3.LUT R10, R19.reuse, R5, R17, 0x96, !PT ;  /* 0x00000005130a7212 */ /* 0x040fe200078e9611 */
[----:B------:R-:W-:Y:S01]  /*01c0*/  IMAD.WIDE.U32 R6, R6, -0x2daee0ad, RZ ;  /* 0xd2511f5306067825 */ /* 0x000fe200078e00ff */
[----:B------:R-:W-:Y:S02]  /*01d0*/  IADD3 R3, R19, -0x4498517b, RZ ;  /* 0xbb67ae8513037810 */ /* 0x000fe40007ffe0ff */
[----:B------:R-:W-:Y:S01]  /*01e0*/  IADD3 R5, R18, -0x61c88647, RZ ;  /* 0x9e3779b912057810 */ /* 0x000fe20007ffe0ff */
[----:B------:R-:W-:Y:S01]  /*01f0*/  IMAD.WIDE.U32 R10, R10, -0x326172a9, RZ ;  /* 0xcd9e8d570a0a7825 */ /* 0x000fe200078e00ff */
[----:B------:R-:W-:-:S04]  /*0200*/  LOP3.LUT R9, R7, R4, R3, 0x96, !PT ;  /* 0x0000000407097212 */ /* 0x000fc800078e9603 */
[----:B------:R-:W-:Y:S01]  /*0210*/  LOP3.LUT R5, R11, R5, R8, 0x96, !PT ;  /* 0x000000050b057212 */ /* 0x000fe200078e9608 */
[----:B------:R-:W-:Y:S01]  /*0220*/  IMAD.WIDE.U32 R8, R9, -0x326172a9, RZ ;  /* 0xcd9e8d5709087825 */ /* 0x000fe200078e00ff */
[----:B------:R-:W-:Y:S02]  /*0230*/  IADD3 R7, R18, 0x3c6ef372, RZ ;  /* 0x3c6ef37212077810 */ /* 0x000fe40007ffe0ff */
[----:B------:R-:W-:Y:S01]  /*0240*/  IADD3 R4, R19, 0x76cf5d0a, RZ ;  /* 0x76cf5d0a13047810 */ /* 0x000fe20007ffe0ff */
[----:B------:R-:W-:Y:S01]  /*0250*/  IMAD.WIDE.U32 R14, R5, -0x2daee0ad, RZ ;  /* 0xd2511f53050e7825 */ /* 0x000fe200078e00ff */
[----:B------:R-:W-:-:S04]  /*0260*/  LOP3.LUT R10, R9, R10, R7, 0x96, !PT ;  /* 0x0000000a090a7212 */ /* 0x000fc800078e9607 */
[----:B------:R-:W-:Y:S01]  /*0270*/  LOP3.LUT R12, R15, R6, R4, 0x96, !PT ;  /* 0x000000060f0c7212 */ /* 0x000fe200078e9604 */
[----:B------:R-:W-:Y:S01]  /*0280*/  IMAD.WIDE.U32 R10, R10, -0x2daee0ad, RZ ;  /* 0xd2511f530a0a7825 */ /* 0x000fe200078e00ff */
[----:B------:R-:W-:Y:S02]  /*0290*/  IADD3 R5, R19, 0x32370b8f, RZ ;  /* 0x32370b8f13057810 */ /* 0x000fe40007ffe0ff */
[----:B------:R-:W-:Y:S01]  /*02a0*/  IADD3 R7, R18, -0x255992d5, RZ ;  /* 0xdaa66d2b12077810 */ /* 0x000fe20007ffe0ff */
        /* <DEDUP_REMOVED lines=10> */
[----:B------:R-:W-:Y:S02]  /*0350*/  IADD3 R7, R19, -0x56f99767, RZ ;  /* 0xa906689913077810 */ /* 0x000fe40007ffe0ff */
[----:B------:R-:W-:Y:S01]  /*0360*/  IADD3 R9, R18, 0x1715609d, RZ ;  /* 0x1715609d12097810 */ /* 0x000fe20007ffe0ff */
        /* <DEDUP_REMOVED lines=16> */
[----:B------:R-:W-:Y:S02]  /*0470*/  ISETP.NE.U32.AND P0, PT, RZ, UR7, PT ;  /* 0x00000007ff007c0c */ /* 0x000fe4000bf05070 */
[----:B------:R-:W-:Y:S01]  /*0480*/  IADD3 R13, R18, -0xe443238, RZ ;  /* 0xf1bbcdc8120d7810 */ /* 0x000fe20007ffe0ff */
[----:B------:R-:W-:Y:S01]  /*0490*/  IMAD.WIDE.U32 R32, R11, -0x2daee0ad, RZ ;  /* 0xd2511f530b207825 */ /* 0x000fe200078e00ff */
[----:B------:R-:W-:Y:S02]  /*04a0*/  IADD3 R10, R19, -0x24c28bd8, RZ ;  /* 0xdb3d7428130a7810 */ /* 0x000fe40007ffe0ff */
[----:B------:R-:W-:Y:S02]  /*04b0*/  LOP3.LUT R11, R21, R12, R13, 0x96, !PT ;  /* 0x0000000c150b7212 */ /* 0x000fe400078e960d */
[----:B------:R-:W-:-:S02]  /*04c0*/  LOP3.LUT R34, R33, R34, R10, 0x96, !PT ;  /* 0x0000002221227212 */ /* 0x000fc400078e960a */
[----:B------:R-:W-:Y:S01]  /*04d0*/  IADD3 R14, R19, -0x695add53, RZ ;  /* 0x96a522ad130e7810 */ /* 0x000fe20007ffe0ff */
[----:B------:R-:W-:Y:S01]  /*04e0*/  IMAD.HI.U32 R21, R11, -0x2daee0ad, RZ ;  /* 0xd2511f530b157827 */ /* 0x000fe200078e00ff */
[----:B------:R-:W-:-:S03]  /*04f0*/  IADD3 R33, R18, -0x700cb87f, RZ ;  /* 0x8ff3478112217810 */ /* 0x000fc60007ffe0ff */
[----:B------:R-:W-:Y:S01]  /*0500*/  IMAD.HI.U32 R22, R34, -0x326172a9, RZ ;  /* 0xcd9e8d5722167827 */ /* 0x000fe200078e00ff */
[----:B------:R-:W-:Y:S02]  /*0510*/  MOV R13, R17 ;  /* 0x00000011000d7202 */ /* 0x000fe40000000f00 */
[----:B------:R-:W-:Y:S01]  /*0520*/  LOP3.LUT R32, R21, R32, R14, 0x96, !PT ;  /* 0x0000002015207212 */ /* 0x000fe200078e960e */
[----:B------:R-:W-:Y:S01]  /*0530*/  IMAD.MOV.U32 R12, RZ, RZ, R16 ;  /* 0x000000ffff0c7224 */ /* 0x000fe200078e0010 */
[----:B------:R-:W-:Y:S01]  /*0540*/  LOP3.LUT R33, R22, R20, R33, 0x96, !PT ;  /* 0x0000001416217212 */ /* 0x000fe200078e9621 */
[----:B------:R-:W-:Y:S01]  /*0550*/  IMAD.MOV.U32 R15, RZ, RZ, R17 ;  /* 0x000000ffff0f7224 */ /* 0x000fe200078e0011 */
[----:B------:R-:W-:Y:S05]  /*0560*/  @!P0 BRA `(.L_x_0) ;  /* 0x0000007000008947 */ /* 0x000fea0003800000 */
[----:B------:R-:W-:Y:S01]  /*0570*/  ULDC UR4, c[0x0][0x0] ;  /* 0x0000000000047ab9 */ /* 0x000fe20000000800 */
[----:B------:R-:W-:Y:S01]  /*0580*/  MOV R24, 0x5d0 ;  /* 0x000005d000187802 */ /* 0x000fe20000000f00 */
[----:B------:R-:W-:Y:S02]  /*0590*/  ULDC UR5, c[0x0][0xc] ;  /* 0x0000030000057ab9 */ /* 0x000fe40000000800 */
[----:B------:R-:W-:-:S04]  /*05a0*/  UIMAD UR4, UR4, UR5, URZ ;  /* 0x00000005040472a4 */ /* 0x000fc8000f8e023f */
[----:B------:R-:W-:-:S07]  /*05b0*/  USHF.L.U32 UR4, UR4, 0x2, URZ ;  /* 0x0000000204047899 */ /* 0x000fce000800063f */
[----:B------:R-:W-:Y:S05]  /*05c0*/  CALL.REL.NOINC `($__internal_0_$__cuda_sm20_div_s64) ;  /* 0x000040c000007944 */ /* 0x000fea0003c00000 */
[----:B------:R-:W-:Y:S05]  /*05d0*/  BRA `(.L_x_1) ;  /* 0x0000016000007947 */ /* 0x000fea0003800000 */
.L_x_0:
[----:B------:R-:W-:-:S05]  /*05e0*/  MOV R17, c[0x0][0x0] ;  /* 0x0000000000117a02 */ /* 0x000fca0000000f00 */
[----:B------:R-:W-:-:S04]  /*05f0*/  IMAD R17, R17, c[0x0][0xc], RZ ;  /* 0x0000030011117a24 */ /* 0x000fc800078e02ff */
[----:B------:R-:W-:-:S04]  /*0600*/  IMAD.SHL.U32 R22, R17, 0x4, RZ ;  /* 0x0000000411167824 */ /* 0x000fc800078e00ff */
[----:B------:R-:W0:Y:S01]  /*0610*/  I2F.U32.RP R17, R22 ;  /* 0x0000001600117306 */ /* 0x000e220000209000 */
[----:B------:R-:W-:Y:S02]  /*0620*/  IADD3 R23, RZ, -R22, RZ ;  /* 0x80000016ff177210 */ /* 0x000fe40007ffe0ff */
[----:B------:R-:W-:-:S05]  /*0630*/  ISETP.NE.U32.AND P2, PT, R22, RZ, PT ;  /* 0x000000ff1600720c */ /* 0x000fca0003f45070 */
[----:B0-----:R-:W0:Y:S02]  /*0640*/  MUFU.RCP R17, R17 ;  /* 0x0000001100117308 */ /* 0x001e240000001000 */
[----:B0-----:R-:W-:-:S06]  /*0650*/  IADD3 R20, R17, 0xffffffe, RZ ;  /* 0x0ffffffe11147810 */ /* 0x001fcc0007ffe0ff */
[----:B------:R0:W1:Y:S02]  /*0660*/  F2I.FTZ.U32.TRUNC.NTZ R21, R20 ;  /* 0x0000001400157305 */ /* 0x000064000021f000 */
[----:B0-----:R-:W-:Y:S02]  /*0670*/  IMAD.MOV.U32 R20, RZ, RZ, RZ ;  /* 0x000000ffff147224 */ /* 0x001fe400078e00ff */
[----:B-1----:R-:W-:-:S04]  /*0680*/  IMAD R23, R23, R21, RZ ;  /* 0x0000001517177224 */ /* 0x002fc800078e02ff */
[----:B------:R-:W-:-:S06]  /*0690*/  IMAD.HI.U32 R21, R21, R23, R20 ;  /* 0x0000001715157227 */ /* 0x000fcc00078e0014 */
[----:B------:R-:W-:-:S05]  /*06a0*/  IMAD.HI.U32 R20, R21, UR6, RZ ;  /* 0x0000000615147c27 */ /* 0x000fca000f8e00ff */
[----:B------:R-:W-:-:S05]  /*06b0*/  IADD3 R21, -R20, RZ, RZ ;  /* 0x000000ff14157210 */ /* 0x000fca0007ffe1ff */
[----:B------:R-:W-:-:S05]  /*06c0*/  IMAD R21, R22, R21, UR6 ;  /* 0x0000000616157e24 */ /* 0x000fca000f8e0215 */
[----:B------:R-:W-:-:S13]  /*06d0*/  ISETP.GE.U32.AND P0, PT, R21, R22, PT ;  /* 0x000000161500720c */ /* 0x000fda0003f06070 */
[----:B------:R-:W-:Y:S01]  /*06e0*/  @P0 IMAD.IADD R21, R21, 0x1, -R22 ;  /* 0x0000000115150824 */ /* 0x000fe200078e0a16 */
[----:B------:R-:W-:-:S04]  /*06f0*/  @P0 IADD3 R20, R20, 0x1, RZ ;  /* 0x0000000114140810 */ /* 0x000fc80007ffe0ff */
[----:B------:R-:W-:Y:S01]  /*0700*/  ISETP.GE.U32.AND P1, PT, R21, R22, PT ;  /* 0x000000161500720c */ /* 0x000fe20003f26070 */
[----:B------:R-:W-:-:S12]  /*0710*/  HFMA2.MMA R21, -RZ, RZ, 0, 0 ;  /* 0x00000000ff157435 */ /* 0x000fd800000001ff */
[----:B------:R-:W-:Y:S02]  /*0720*/  @P1 IADD3 R20, R20, 0x1, RZ ;  /* 0x0000000114141810 */ /* 0x000fe40007ffe0ff */
[----:B------:R-:W-:-:S03]  /*0730*/  @!P2 LOP3.LUT R20, RZ, R22, RZ, 0x33, !PT ;  /* 0x00000016ff14a212 */ /* 0x000fc600078e33ff */
.L_x_1:
[----:B------:R-:W-:Y:S01]  /*0740*/  ULDC UR4, c[0x0][0x0] ;  /* 0x0000000000047ab9 */ /* 0x000fe20000000800 */
[----:B------:R-:W-:Y:S01]  /*0750*/  IADD3 R24, P0, R20, 0x1, RZ ;  /* 0x0000000114187810 */ /* 0x000fe20007f1e0ff */
[----:B------:R-:W-:Y:S02]  /*0760*/  ULDC UR5, c[0x0][0xc] ;  /* 0x0000030000057ab9 */ /* 0x000fe40000000800 */
[----:B------:R-:W-:Y:S02]  /*0770*/  UIMAD.WIDE.U32 UR4, UR4, UR5, URZ ;  /* 0x00000005040472a5 */ /* 0x000fe4000f8e003f */
[----:B------:R-:W-:-:S04]  /*0780*/  IMAD.X R20, RZ, RZ, R21, P0 ;  /* 0x000000ffff147224 */ /* 0x000fc800000e0615 */
[C---:B------:R-:W-:Y:S02]  /*0790*/  IMAD R17, R24.reuse, UR5, RZ ;  /* 0x0000000518117c24 */ /* 0x040fe4000f8e02ff */
[----:B------:R-:W-:-:S04]  /*07a0*/  IMAD.WIDE.U32 R24, R24, UR4, RZ ;  /* 0x0000000418187c25 */ /* 0x000fc8000f8e00ff */
[----:B------:R-:W-:Y:S01]  /*07b0*/  IMAD R21, R20, UR4, R17 ;  /* 0x0000000414157c24 */ /* 0x000fe2000f8e0211 */
[----:B------:R-:W-:-:S03]  /*07c0*/  SHF.L.U32 R17, R24, 0x2, RZ ;  /* 0x0000000218117819 */ /* 0x000fc600000006ff */
[----:B------:R-:W-:Y:S01]  /*07d0*/  IMAD.IADD R21, R25, 0x1, R21 ;  /* 0x0000000119157824 */ /* 0x000fe200078e0215 */
[----:B------:R-:W-:-:S04]  /*07e0*/  ISETP.GE.U32.AND P0, PT, R12, R17, PT ;  /* 0x000000110c00720c */ /* 0x000fc80003f06070 */
[----:B------:R-:W-:-:S04]  /*07f0*/  SHF.L.U64.HI R24, R24, 0x2, R21 ;  /* 0x0000000218187819 */ /* 0x000fc80000010215 */
[----:B------:R-:W-:-:S13]  /*0800*/  ISETP.GE.AND.EX P0, PT, R13, R24, PT, P0 ;  /* 0x000000180d00720c */ /* 0x000fda0003f06300 */
[----:B------:R-:W-:Y:S05]  /*0810*/  @P0 EXIT ;  /* 0x000000000000094d */ /* 0x000fea0003800000 */
[----:B------:R-:W-:Y:S01]  /*0820*/  IMAD R34, R34, -0x326172a9, RZ ;  /* 0xcd9e8d5722227824 */ /* 0x000fe200078e02ff */
[----:B------:R-:W-:Y:S02]  /*0830*/  LOP3.LUT R25, R26, 0x3, RZ, 0xc0, !PT ;  /* 0x000000031a197812 */ /* 0x000fe400078ec0ff */
.L_x_18:
[----:B------:R-:W-:Y:S01]  /*0840*/  IADD3 R0, R0, 0x1, RZ ;  /* 0x0000000100007810 */ /* 0x000fe20007ffe0ff */
[----:B------:R-:W-:Y:S03]  /*0850*/  BSSY B0, `(.L_x_2) ;  /* 0x000000c000007945 */ /* 0x000fe60003800000 */
[C---:B------:R-:W-:Y:S01]  /*0860*/  ISETP.NE.AND P0, PT, R0.reuse, RZ, PT ;  /* 0x000000ff0000720c */ /* 0x040fe20003f05270 */
[----:B------:R-:W-:-:S12]  /*0870*/  IMAD.HI.U32 R20, R0, -0x2daee0ad, RZ ;  /* 0xd2511f5300147827 */ /* 0x000fd800078e00ff */
[----:B0-----:R-:W-:Y:S05]  /*0880*/  @P0 BRA `(.L_x_3) ;  /* 0x0000008000000947 */ /* 0x001fea0003800000 */
[----:B------:R-:W-:-:S04]  /*0890*/  IADD3 R2, R2, 0x1, RZ ;  /* 0x0000000102027810 */ /* 0x000fc80007ffe0ff */
[----:B------:R-:W-:-:S13]  /*08a0*/  ISETP.NE.AND P0, PT, R2, RZ, PT ;  /* 0x000000ff0200720c */ /* 0x000fda0003f05270 */
[----:B------:R-:W-:Y:S01]  /*08b0*/  @!P0 IADD3 R16, R16, 0x1, RZ ;  /* 0x0000000110108810 */ /* 0x000fe20007ffe0ff */
[----:B------:R-:W-:Y:S01]  /*08c0*/  @!P0 IMAD.MOV.U32 R2, RZ, RZ, RZ ;  /* 0x000000ffff028224 */ /* 0x000fe200078e00ff */
[----:B------:R-:W-:Y:S02]  /*08d0*/  @!P0 IADD3 R21, R15, 0x1, RZ ;  /* 0x000000010f158810 */ /* 0x000fe40007ffe0ff */
[----:B------:R-:W-:-:S13]  /*08e0*/  ISETP.NE.AND P1, PT, R16, RZ, !P0 ;  /* 0x000000ff1000720c */ /* 0x000fda0004725270 */
[----:B------:R-:W-:-:S04]  /*08f0*/  @P1 IADD3 R21, R15, RZ, RZ ;  /* 0x000000ff0f151210 */ /* 0x000fc80007ffe0ff */
[----:B------:R-:W-:Y:S02]  /*0900*/  @!P0 MOV R15, R21 ;  /* 0x00000015000f8202 */ /* 0x000fe40000000f00 */
.L_x_3:
[----:B------:R-:W-:Y:S05]  /*0910*/  BSYNC B0 ;  /* 0x0000000000007941 */ /* 0x000fea0003800000 */
.L_x_2:
[----:B------:R-:W-:Y:S01]  /*0920*/  IMAD.HI.U32 R21, R16, -0x326172a9, RZ ;  /* 0xcd9e8d5710157827 */ /* 0x000fe200078e00ff */
[----:B------:R-:W-:Y:S02]  /*0930*/  LOP3.LUT R20, R20, R15, R19, 0x96, !PT ;  /* 0x0000000f14147212 */ /* 0x000fe400078e9613 */
[----:B------:R-:W-:Y:S01]  /*0940*/  IADD3 R26, R18, -0x61c88647, RZ ;  /* 0x9e3779b9121a7810 */ /* 0x000fe20007ffe0ff */
[----:B------:R-:W-:Y:S01]  /*0950*/  IMAD R23, R16, -0x326172a9, RZ ;  /* 0xcd9e8d5710177824 */ /* 0x000fe200078e02ff */
[----:B------:R-:W-:Y:S01]  /*0960*/  LOP3.LUT R28, R21, R2, R18, 0x96, !PT ;  /* 0x00000002151c7212 */ /* 0x000fe200078e9612 */
[----:B------:R-:W-:Y:S01]  /*0970*/  IMAD.WIDE.U32 R20, R20, -0x326172a9, RZ ;  /* 0xcd9e8d5714147825 */ /* 0x000fe200078e00ff */
[----:B------:R-:W-:-:S03]  /*0980*/  ISETP.NE.AND P0, PT, R25, 0x1, PT ;  /* 0x000000011900780c */ /* 0x000fc60003f05270 */
[----:B------:R-:W-:Y:S01]  /*0990*/  IMAD R22, R0, -0x2daee0ad, RZ ;  /* 0xd2511f5300167824 */ /* 0x000fe200078e02ff */
[----:B------:R-:W-:Y:S01]  /*09a0*/  LOP3.LUT R23, R21, R23, R26, 0x96, !PT ;  /* 0x0000001715177212 */ /* 0x000fe200078e961a */
[----:B------:R-:W-:-:S04]  /*09b0*/  IMAD.WIDE.U32 R28, R28, -0x2daee0ad, RZ ;  /* 0xd2511f531c1c7825 */ /* 0x000fc800078e00ff */
[----:B------:R-:W-:Y:S01]  /*09c0*/  IMAD.WIDE.U32 R26, R23, -0x2daee0ad, RZ ;  /* 0xd2511f53171a7825 */ /* 0x000fe200078e00ff */
[----:B------:R-:W-:Y:S02]  /*09d0*/  LOP3.LUT R22, R29, R22, R3, 0x96, !PT ;  /* 0x000000161d167212 */ /* 0x000fe400078e9603 */
[----:B------:R-:W-:Y:S01]  /*09e0*/  IADD3 R29, R18, 0x3c6ef372, RZ ;  /* 0x3c6ef372121d7810 */ /* 0x000fe20007ffe0ff */
[----:B------:R-:W-:Y:S01]  /*09f0*/  IMAD.MOV.U32 R31, RZ, RZ, R34 ;  /* 0x000000ffff1f7224 */ /* 0x000fe200078e0022 */
[----:B------:R-:W-:Y:S01]  /*0a00*/  LOP3.LUT R21, R27, R28, R4, 0x96, !PT ;  /* 0x0000001c1b157212 */ /* 0x000fe200078e9604 */
[----:B------:R-:W-:Y:S01]  /*0a10*/  IMAD.WIDE.U32 R22, R22, -0x326172a9, RZ ;  /* 0xcd9e8d5716167825 */ /* 0x000fe200078e00ff */
[----:B------:R-:W-:-:S04]  /*0a20*/  IADD3 R27, R18, -0x255992d5, RZ ;  /* 0xdaa66d2b121b7810 */ /* 0x000fc80007ffe0ff */
[----:B------:R-:W-:Y:S01]  /*0a30*/  LOP3.LUT R28, R23, R20, R29, 0x96, !PT ;  /* 0x00000014171c7212 */ /* 0x000fe200078e961d */
[----:B------:R-:W-:-:S04]  /*0a40*/  IMAD.WIDE.U32 R20, R21, -0x326172a9, RZ ;  /* 0xcd9e8d5715147825 */ /* 0x000fc800078e00ff */
[----:B------:R-:W-:Y:S01]  /*0a50*/  IMAD.WIDE.U32 R28, R28, -0x2daee0ad, RZ ;  /* 0xd2511f531c1c7825 */ /* 0x000fe200078e00ff */
[----:B------:R-:W-:-:S04]  /*0a60*/  LOP3.LUT R27, R21, R22, R27, 0x96, !PT ;  /* 0x00000016151b7212 */ /* 0x000fc800078e961b */
[----:B------:R-:W-:Y:S01]  /*0a70*/  LOP3.LUT R22, R29, R26, R5, 0x96, !PT ;  /* 0x0000001a1d167212 */ /* 0x000fe200078e9605 */
[----:B------:R-:W-:Y:S01]  /*0a80*/  IMAD.WIDE.U32 R26, R27, -0x2daee0ad, RZ ;  /* 0xd2511f531b1a7825 */ /* 0x000fe200078e00ff */
[----:B------:R-:W-:-:S03]  /*0a90*/  IADD3 R29, R18, 0x78dde6e4, RZ ;  /* 0x78dde6e4121d7810 */ /* 0x000fc60007ffe0ff */
[----:B------:R-:W-:Y:S01]  /*0aa0*/  IMAD.WIDE.U32 R22, R22, -0x326172a9, RZ ;  /* 0xcd9e8d5716167825 */ /* 0x000fe200078e00ff */
[----:B------:R-:W-:Y:S02]  /*0ab0*/  LOP3.LUT R21, R27, R28, R6, 0x96, !PT ;  /* 0x0000001c1b157212 */ /* 0x000fe400078e9606 */
[----:B------:R-:W-:Y:S02]  /*0ac0*/  IADD3 R27, R18, 0x1715609d, RZ ;  /* 0x1715609d121b7810 */ /* 0x000fe40007ffe0ff */
[----:B------:R-:W-:Y:S01]  /*0ad0*/  LOP3.LUT R28, R23, R20, R29, 0x96, !PT ;  /* 0x00000014171c7212 */ /* 0x000fe200078e961d */
[----:B------:R-:W-:-:S04]  /*0ae0*/  IMAD.WIDE.U32 R20, R21, -0x326172a9, RZ ;  /* 0xcd9e8d5715147825 */ /* 0x000fc800078e00ff */
[----:B------:R-:W-:Y:S01]  /*0af0*/  IMAD.WIDE.U32 R28, R28, -0x2daee0ad, RZ ;  /* 0xd2511f531c1c7825 */ /* 0x000fe200078e00ff */
[----:B------:R-:W-:-:S04]  /*0b00*/  LOP3.LUT R27, R21, R22, R27, 0x96, !PT ;  /* 0x00000016151b7212 */ /* 0x000fc800078e961b */
[----:B------:R-:W-:Y:S01]  /*0b10*/  LOP3.LUT R22, R29, R26, R7, 0x96, !PT ;  /* 0x0000001a1d167212 */ /* 0x000fe200078e9607 */
[----:B------:R-:W-:Y:S01]  /*0b20*/  IMAD.WIDE.U32 R26, R27, -0x2daee0ad, RZ ;  /* 0xd2511f531b1a7825 */ /* 0x000fe200078e00ff */
[----:B------:R-:W-:-:S03]  /*0b30*/  IADD3 R29, R18, -0x4ab325aa, RZ ;  /* 0xb54cda56121d7810 */ /* 0x000fc60007ffe0ff */
[----:B------:R-:W-:Y:S01]  /*0b40*/  IMAD.WIDE.U32 R22, R22, -0x326172a9, RZ ;  /* 0xcd9e8d5716167825 */ /* 0x000fe200078e00ff */
[----:B------:R-:W-:-:S04]  /*0b50*/  LOP3.LUT R21, R27, R28, R8, 0x96, !PT ;  /* 0x0000001c1b157212 */ /* 0x000fc800078e9608 */
[----:B------:R-:W-:Y:S01]  /*0b60*/  LOP3.LUT R28, R23, R20, R29, 0x96, !PT ;  /* 0x00000014171c7212 */ /* 0x000fe200078e961d */
[----:B------:R-:W-:Y:S01]  /*0b70*/  IMAD.WIDE.U32 R20, R21, -0x326172a9, RZ ;  /* 0xcd9e8d5715147825 */ /* 0x000fe200078e00ff */
[----:B------:R-:W-:-:S03]  /*0b80*/  IADD3 R23, R18, 0x5384540f, RZ ;  /* 0x5384540f12177810 */ /* 0x000fc60007ffe0ff */
[----:B------:R-:W-:Y:S01]  /*0b90*/  IMAD.WIDE.U32 R28, R28, -0x2daee0ad, RZ ;  /* 0xd2511f531c1c7825 */ /* 0x000fe200078e00ff */
[----:B------:R-:W-:-:S04]  /*0ba0*/  LOP3.LUT R22, R21, R22, R23, 0x96, !PT ;  /* 0x0000001615167212 */ /* 0x000fc800078e9617 */
[----:B------:R-:W-:Y:S01]  /*0bb0*/  LOP3.LUT R26, R29, R26, R9, 0x96, !PT ;  /* 0x0000001a1d1a7212 */ /* 0x000fe200078e9609 */
[----:B------:R-:W-:Y:S01]  /*0bc0*/  IMAD.WIDE.U32 R22, R22, -0x2daee0ad, RZ ;  /* 0xd2511f5316167825 */ /* 0x000fe200078e00ff */
[----:B------:R-:W-:-:S03]  /*0bd0*/  IADD3 R29, R18, -0xe443238, RZ ;  /* 0xf1bbcdc8121d7810 */ /* 0x000fc60007ffe0ff */
[----:B------:R-:W-:Y:S01]  /*0be0*/  IMAD.WIDE.U32 R26, R26, -0x326172a9, RZ ;  /* 0xcd9e8d571a1a7825 */ /* 0x000fe200078e00ff */
[----:B------:R-:W-:Y:S02]  /*0bf0*/  LOP3.LUT R21, R23, R28, R10, 0x96, !PT ;  /* 0x0000001c17157212 */ /* 0x000fe400078e960a */
[----:B------:R-:W-:Y:S01]  /*0c00*/  MOV R28, R32 ;  /* 0x00000020001c7202 */ /* 0x000fe20000000f00 */
[----:B------:R-:W-:Y:S01]  /*0c10*/  IMAD R23, R11, -0x2daee0ad, RZ ;  /* 0xd2511f530b177824 */ /* 0x000fe200078e02ff */
[----:B------:R-:W-:Y:S01]  /*0c20*/  LOP3.LUT R11, R27, R20, R29, 0x96, !PT ;  /* 0x000000141b0b7212 */ /* 0x000fe200078e961d */
[----:B------:R-:W-:Y:S01]  /*0c30*/  IMAD.WIDE.U32 R20, R21, -0x326172a9, RZ ;  /* 0xcd9e8d5715147825 */ /* 0x000fe200078e00ff */
[----:B------:R-:W-:-:S03]  /*0c40*/  IADD3 R29, R18, -0x700cb87f, RZ ;  /* 0x8ff34781121d7810 */ /* 0x000fc60007ffe0ff */
[----:B------:R-:W-:Y:S01]  /*0c50*/  IMAD.HI.U32 R27, R11, -0x2daee0ad, RZ ;  /* 0xd2511f530b1b7827 */ /* 0x000fe200078e00ff */
[----:B------:R-:W-:-:S03]  /*0c60*/  LOP3.LUT R26, R21, R26, R29, 0x96, !PT ;  /* 0x0000001a151a7212 */ /* 0x000fc600078e961d */
[----:B------:R-:W-:Y:S01]  /*0c70*/  IMAD.MOV.U32 R29, RZ, RZ, R23 ;  /* 0x000000ffff1d7224 */ /* 0x000fe200078e0017 */
[----:B------:R-:W-:Y:S02]  /*0c80*/  LOP3.LUT R27, R27, R22, R14, 0x96, !PT ;  /* 0x000000161b1b7212 */ /* 0x000fe400078e960e */
[----:B------:R-:W-:Y:S01]  /*0c90*/  MOV R30, R26 ;  /* 0x0000001a001e7202 */ /* 0x000fe20000000f00 */
[----:B------:R-:W-:Y:S05]  /*0ca0*/  @!P0 BRA `(.L_x_4) ;  /* 0x0000010000008947 */ /* 0x000fea0003800000 */
[----:B------:R-:W-:-:S13]  /*0cb0*/  ISETP.NE.AND P0, PT, R25, 0x2, PT ;  /* 0x000000021900780c */ /* 0x000fda0003f05270 */
[----:B------:R-:W-:Y:S05]  /*0cc0*/  @!P0 BRA `(.L_x_5) ;  /* 0x000000a000008947 */ /* 0x000fea0003800000 */
[----:B------:R-:W-:Y:S01]  /*0cd0*/  ISETP.NE.AND P0, PT, R25, 0x3, PT ;  /* 0x000000031900780c */ /* 0x000fe20003f05270 */
[----:B------:R-:W-:Y:S01]  /*0ce0*/  IMAD.MOV.U32 R31, RZ, RZ, R23 ;  /* 0x000000ffff1f7224 */ /* 0x000fe200078e0017 */
[----:B------:R-:W-:Y:S01]  /*0cf0*/  MOV R28, R26 ;  /* 0x0000001a001c7202 */ /* 0x000fe20000000f00 */
[----:B------:R-:W-:Y:S01]  /*0d00*/  IMAD.MOV.U32 R29, RZ, RZ, R20 ;  /* 0x000000ffff1d7224 */ /* 0x000fe200078e0014 */
[----:B------:R-:W-:-:S09]  /*0d10*/  MOV R30, R27 ;  /* 0x0000001b001e7202 */ /* 0x000fd20000000f00 */
[----:B------:R-:W-:Y:S01]  /*0d20*/  @P0 IMAD.MOV.U32 R31, RZ, RZ, R33 ;  /* 0x000000ffff1f0224 */ /* 0x000fe200078e0021 */
[----:B------:R-:W-:Y:S01]  /*0d30*/  @P0 MOV R28, R34 ;  /* 0x00000022001c0202 */ /* 0x000fe20000000f00 */
[----:B------:R-:W-:Y:S01]  /*0d40*/  @P0 IMAD.MOV.U32 R29, RZ, RZ, R32 ;  /* 0x000000ffff1d0224 */ /* 0x000fe200078e0020 */
[----:B------:R-:W-:Y:S01]  /*0d50*/  @P0 MOV R30, R23 ;  /* 0x00000017001e0202 */ /* 0x000fe20000000f00 */
[----:B------:R-:W-:Y:S05]  /*0d60*/  BRA `(.L_x_4) ;  /* 0x0000004000007947 */ /* 0x000fea0003800000 */
.L_x_5:
[----:B------:R-:W-:Y:S01]  /*0d70*/  IMAD.MOV.U32 R31, RZ, RZ, R32 ;  /* 0x000000ffff1f7224 */ /* 0x000fe200078e0020 */
[----:B------:R-:W-:Y:S01]  /*0d80*/  MOV R28, R23 ;  /* 0x00000017001c7202 */ /* 0x000fe20000000f00 */
[----:B------:R-:W-:Y:S01]  /*0d90*/  IMAD.MOV.U32 R29, RZ, RZ, R26 ;  /* 0x000000ffff1d7224 */ /* 0x000fe200078e001a */
[----:B------:R-:W-:Y:S02]  /*0da0*/  MOV R30, R20 ;  /* 0x00000014001e7202 */ /* 0x000fe40000000f00 */
.L_x_4:
[----:B------:R-:W-:Y:S01]  /*0db0*/  ISETP.GE.U32.AND P0, PT, R12, c[0x0][0x160], PT ;  /* 0x000058000c007a0c */ /* 0x000fe20003f06070 */
[----:B------:R-:W-:Y:S03]  /*0dc0*/  BSSY B0, `(.L_x_6) ;  /* 0x00000de000007945 */ /* 0x000fe60003800000 */
[----:B------:R-:W-:-:S13]  /*0dd0*/  ISETP.GE.AND.EX P0, PT, R13, c[0x0][0x164], PT, P0 ;  /* 0x000059000d007a0c */ /* 0x000fda0003f06300 */
[----:B------:R-:W-:Y:S05]  /*0de0*/  @P0 BRA `(.L_x_7) ;  /* 0x00000db000000947 */ /* 0x000fea0003800000 */
[----:B------:R-:W-:Y:S01]  /*0df0*/  ISETP.NE.AND P0, PT, RZ, c[0x0][0x188], PT ;  /* 0x00006200ff007a0c */ /* 0x000fe20003f05270 */
[----:B------:R-:W-:-:S12]  /*0e00*/  IMAD.MOV.U32 R33, RZ, RZ, RZ ;  /* 0x000000ffff217224 */ /* 0x000fd800078e00ff */
[----:B------:R-:W-:Y:S05]  /*0e10*/  @!P0 BRA `(.L_x_8) ;  /* 0x00000d4000008947 */ /* 0x000fea0003800000 */
[----:B------:R-:W-:Y:S01]  /*0e20*/  HFMA2.MMA R22, -RZ, RZ, 0, 0 ;  /* 0x00000000ff167435 */ /* 0x000fe200000001ff */
[----:B------:R-:W-:-:S09]  /*0e30*/  IMAD.MOV.U32 R23, RZ, RZ, R12 ;  /* 0x000000ffff177224 */ /* 0x000fd200078e000c */
[----:B------:R-:W-:Y:S01]  /*0e40*/  IMAD.HI.U32 R35, R12, c[0x0][0x190], R22 ;  /* 0x000064000c237a27 */ /* 0x000fe200078e0016 */
[----:B------:R-:W-:-:S04]  /*0e50*/  MOV R22, 0x1 ;  /* 0x0000000100167802 */ /* 0x000fc80000000f00 */
[----:B------:R-:W-:Y:S02]  /*0e60*/  ISETP.NE.AND P0, PT, R22, c[0x0][0x188], PT ;  /* 0x0000620016007a0c */ /* 0x000fe40003f05270 */
[----:B------:R-:W-:-:S05]  /*0e70*/  SHF.R.U32.HI R35, RZ, c[0x0][0x194], R35 ;  /* 0x00006500ff237a19 */ /* 0x000fca0000011623 */
[----:B------:R-:W-:-:S04]  /*0e80*/  IMAD.MOV R33, RZ, RZ, -R35 ;  /* 0x000000ffff217224 */ /* 0x000fc800078e0a23 */
[----:B------:R-:W-:-:S04]  /*0e90*/  IMAD R33, R33, c[0x0][0x18c], R12 ;  /* 0x0000630021217a24 */ /* 0x000fc800078e020c */
[----:B------:R-:W-:Y:S01]  /*0ea0*/  IMAD R33, R33, c[0x0][0x2b8], RZ ;  /* 0x0000ae0021217a24 */ /* 0x000fe200078e02ff */
[----:B------:R-:W-:Y:S05]  /*0eb0*/  @!P0 BRA `(.L_x_8) ;  /* 0x00000ca000008947 */ /* 0x000fea0003800000 */
[----:B------:R-:W-:Y:S01]  /*0ec0*/  MOV R22, RZ ;  /* 0x000000ff00167202 */ /* 0x000fe20000000f00 */
[----:B------:R-:W-:Y:S01]  /*0ed0*/  IMAD.MOV.U32 R23, RZ, RZ, R35 ;  /* 0x000000ffff177224 */ /* 0x000fe200078e0023 */
[----:B------:R-:W-:-:S03]  /*0ee0*/  MOV R32, c[0x0][0x188] ;  /* 0x0000620000207a02 */ /* 0x000fc60000000f00 */
[----:B------:R-:W-:Y:S01]  /*0ef0*/  IMAD.HI.U32 R23, R35, c[0x0][0x19c], R22 ;  /* 0x0000670023177a27 */ /* 0x000fe200078e0016 */
[----:B------:R-:W-:-:S04]  /*0f00*/  ISETP.NE.AND P0, PT, R32, 0x2, PT ;  /* 0x000000022000780c */ /* 0x000fc80003f05270 */
[----:B------:R-:W-:-:S05]  /*0f10*/  SHF.R.U32.HI R23, RZ, c[0x0][0x1a0], R23 ;  /* 0x00006800ff177a19 */ /* 0x000fca0000011617 */
[----:B------:R-:W-:-:S04]  /*0f20*/  IMAD.MOV R22, RZ, RZ, -R23 ;  /* 0x000000ffff167224 */ /* 0x000fc800078e0a17 */
[----:B------:R-:W-:-:S04]  /*0f30*/  IMAD R22, R22, c[0x0][0x198], R35 ;  /* 0x0000660016167a24 */ /* 0x000fc800078e0223 */
[----:B------:R-:W-:Y:S01]  /*0f40*/  IMAD R33, R22, c[0x0][0x2bc], R33 ;  /* 0x0000af0016217a24 */ /* 0x000fe200078e0221 */
[----:B------:R-:W-:Y:S05]  /*0f50*/  @!P0 BRA `(.L_x_8) ;  /* 0x00000c0000008947 */ /* 0x000fea0003800000 */
[----:B------:R-:W-:Y:S01]  /*0f60*/  HFMA2.MMA R22, -RZ, RZ, 0, 0 ;  /* 0x00000000ff167435 */ /* 0x000fe200000001ff */
[----:B------:R-:W-:-:S09]  /*0f70*/  ISETP.NE.AND P0, PT, R32, 0x3, PT ;  /* 0x000000032000780c */ /* 0x000fd20003f05270 */
[----:B------:R-:W-:-:S05]  /*0f80*/  IMAD.HI.U32 R35, R23, c[0x0][0x1a8], R22 ;  /* 0x00006a0017237a27 */ /* 0x000fca00078e0016 */
[----:B------:R-:W-:-:S05]  /*0f90*/  SHF.R.U32.HI R35, RZ, c[0x0][0x1ac], R35 ;  /* 0x00006b00ff237a19 */ /* 0x000fca0000011623 */
[----:B------:R-:W-:-:S04]  /*0fa0*/  IMAD.MOV R22, RZ, RZ, -R35 ;  /* 0x000000ffff167224 */ /* 0x000fc800078e0a23 */
[----:B------:R-:W-:-:S04]  /*0fb0*/  IMAD R22, R22, c[0x0][0x1a4], R23 ;  /* 0x0000690016167a24 */ /* 0x000fc800078e0217 */
[----:B------:R-:W-:Y:S01]  /*0fc0*/  IMAD R33, R22, c[0x0][0x2c0], R33 ;  /* 0x0000b00016217a24 */ /* 0x000fe200078e0221 */
[----:B------:R-:W-:Y:S05]  /*0fd0*/  @!P0 BRA `(.L_x_8) ;  /* 0x00000b8000008947 */ /* 0x000fea0003800000 */
[----:B------:R-:W-:Y:S01]  /*0fe0*/  MOV R22, RZ ;  /* 0x000000ff00167202 */ /* 0x000fe20000000f00 */
[----:B------:R-:W-:Y:S01]  /*0ff0*/  IMAD.MOV.U32 R23, RZ, RZ, R35 ;  /* 0x000000ffff177224 */ /* 0x000fe200078e0023 */
[----:B------:R-:W-:-:S03]  /*1000*/  ISETP.NE.AND P0, PT, R32, 0x4, PT ;  /* 0x000000042000780c */ /* 0x000fc60003f05270 */
[----:B------:R-:W-:-:S05]  /*1010*/  IMAD.HI.U32 R23, R35, c[0x0][0x1b4], R22 ;  /* 0x00006d0023177a27 */ /* 0x000fca00078e0016 */
[----:B------:R-:W-:-:S04]  /*1020*/  SHF.R.U32.HI R23, RZ, c[0x0][0x1b8], R23 ;  /* 0x00006e00ff177a19 */ /* 0x000fc80000011617 */
[----:B------:R-:W-:-:S05]  /*1030*/  IADD3 R22, -R23, RZ, RZ ;  /* 0x000000ff17167210 */ /* 0x000fca0007ffe1ff */
[----:B------:R-:W-:-:S04]  /*1040*/  IMAD R22, R22, c[0x0][0x1b0], R35 ;  /* 0x00006c0016167a24 */ /* 0x000fc800078e0223 */
[----:B------:R-:W-:Y:S01]  /*1050*/  IMAD R33, R22, c[0x0][0x2c4], R33 ;  /* 0x0000b10016217a24 */ /* 0x000fe200078e0221 */
[----:B------:R-:W-:Y:S05]  /*1060*/  @!P0 BRA `(.L_x_8) ;  /* 0x00000af000008947 */ /* 0x000fea0003800000 */
[----:B------:R-:W-:Y:S01]  /*1070*/  IMAD.MOV.U32 R22, RZ, RZ, RZ ;  /* 0x000000ffff167224 */ /* 0x000fe200078e00ff */
[----:B------:R-:W-:-:S03]  /*1080*/  ISETP.NE.AND P0, PT, R32, 0x5, PT ;  /* 0x000000052000780c */ /* 0x000fc60003f05270 */
[----:B------:R-:W-:-:S05]  /*1090*/  IMAD.HI.U32 R35, R23, c[0x0][0x1c0], R22 ;  /* 0x0000700017237a27 */ /* 0x000fca00078e0016 */
[----:B------:R-:W-:-:S04]  /*10a0*/  SHF.R.U32.HI R35, RZ, c[0x0][0x1c4], R35 ;  /* 0x00007100ff237a19 */ /* 0x000fc80000011623 */
[----:B------:R-:W-:-:S05]  /*10b0*/  IADD3 R22, -R35, RZ, RZ ;  /* 0x000000ff23167210 */ /* 0x000fca0007ffe1ff */
[----:B------:R-:W-:-:S04]  /*10c0*/  IMAD R22, R22, c[0x0][0x1bc], R23 ;  /* 0x00006f0016167a24 */ /* 0x000fc800078e0217 */
[----:B------:R-:W-:Y:S01]  /*10d0*/  IMAD R33, R22, c[0x0][0x2c8], R33 ;  /* 0x0000b20016217a24 */ /* 0x000fe200078e0221 */
[----:B------:R-:W-:Y:S05]  /*10e0*/  @!P0 BRA `(.L_x_8) ;  /* 0x00000a7000008947 */ /* 0x000fea0003800000 */
[----:B------:R-:W-:Y:S01]  /*10f0*/  MOV R23, R35 ;  /* 0x0000002300177202 */ /* 0x000fe20000000f00 */
[----:B------:R-:W-:Y:S01]  /*1100*/  IMAD.MOV.U32 R22, RZ, RZ, RZ ;  /* 0x000000ffff167224 */ /* 0x000fe200078e00ff */
[----:B------:R-:W-:-:S03]  /*1110*/  ISETP.NE.AND P0, PT, R32, 0x6, PT ;  /* 0x000000062000780c */ /* 0x000fc60003f05270 */
[----:B------:R-:W-:-:S05]  /*1120*/  IMAD.HI.U32 R23, R35, c[0x0][0x1cc], R22 ;  /* 0x0000730023177a27 */ /* 0x000fca00078e0016 */
        /* <DEDUP_REMOVED lines=149> */
[----:B------:R-:W-:Y:S01]  /*1a80*/  ISETP.NE.AND P0, PT, R32, 0x18, PT ;  /* 0x000000182000780c */ /* 0x000fe20003f05270 */
[----:B------:R-:W-:Y:S01]  /*1a90*/  IMAD.MOV.U32 R23, RZ, RZ, R35 ;  /* 0x000000ffff177224 */ /* 0x000fe200078e0023 */
[----:B------:R-:W-:-:S05]  /*1aa0*/  MOV R22, RZ ;  /* 0x000000ff00167202 */ /* 0x000fca0000000f00 */
[----:B------:R-:W-:-:S05]  /*1ab0*/  IMAD.HI.U32 R22, R35, c[0x0][0x2a4], R22 ;  /* 0x0000a90023167a27 */ /* 0x000fca00078e0016 */
[----:B------:R-:W-:Y:S02]  /*1ac0*/  SHF.R.U32.HI R23, RZ, c[0x0][0x2a8], R22 ;  /* 0x0000aa00ff177a19 */ /* 0x000fe40000011616 */
[----:B------:R-:W-:-:S03]  /*1ad0*/  @P0 MOV R22, RZ ;  /* 0x000000ff00160202 */ /* 0x000fc60000000f00 */
[--C-:B------:R-:W-:Y:S02]  /*1ae0*/  IMAD.MOV R34, RZ, RZ, -R23.reuse ;  /* 0x000000ffff227224 */ /* 0x100fe400078e0a17 */
[----:B------:R-:W-:-:S05]  /*1af0*/  @P0 IMAD.HI.U32 R22, R23, c[0x0][0x2b0], R22 ;  /* 0x0000ac0017160a27 */ /* 0x000fca00078e0016 */
[----:B------:R-:W-:Y:S01]  /*1b00*/  @P0 SHF.R.U32.HI R32, RZ, c[0x0][0x2b4], R22 ;  /* 0x0000ad00ff200a19 */ /* 0x000fe20000011616 */
[----:B------:R-:W-:-:S03]  /*1b10*/  IMAD R22, R34, c[0x0][0x2a0], R35 ;  /* 0x0000a80022167a24 */ /* 0x000fc600078e0223 */
[----:B------:R-:W-:Y:S01]  /*1b20*/  @P0 IADD3 R35, -R32, RZ, RZ ;  /* 0x000000ff20230210 */ /* 0x000fe20007ffe1ff */
[----:B------:R-:W-:-:S04]  /*1b30*/  IMAD R33, R22, c[0x0][0x314], R33 ;  /* 0x0000c50016217a24 */ /* 0x000fc800078e0221 */
[----:B------:R-:W-:-:S04]  /*1b40*/  @P0 IMAD R22, R35, c[0x0][0x2ac], R23 ;  /* 0x0000ab0023160a24 */ /* 0x000fc800078e0217 */
[----:B------:R-:W-:-:S05]  /*1b50*/  @P0 IMAD R33, R22, c[0x0][0x318], R33 ;  /* 0x0000c60016210a24 */ /* 0x000fca00078e0221 */
.L_x_8:
[----:B------:R-:W-:Y:S02]  /*1b60*/  IADD3 R22, P0, R33, c[0x0][0x320], RZ ;  /* 0x0000c80021167a10 */ /* 0x000fe40007f1e0ff */
[----:B------:R-:W-:-:S03]  /*1b70*/  LOP3.LUT R31, R31, 0x1, RZ, 0xc0, !PT ;  /* 0x000000011f1f7812 */ /* 0x000fc600078ec0ff */
[----:B------:R-:W-:-:S05]  /*1b80*/  IMAD.X R23, RZ, RZ, c[0x0][0x324], P0 ;  /* 0x0000c900ff177624 */ /* 0x000fca00000e06ff */
[----:B------:R0:W-:Y:S03]  /*1b90*/  STG.E.U8 [R22.64], R31 ;  /* 0x0000001f16007986 */ /* 0x0001e6000c101108 */
.L_x_7:
[----:B------:R-:W-:Y:S05]  /*1ba0*/  BSYNC B0 ;  /* 0x0000000000007941 */ /* 0x000fea0003800000 */
.L_x_6:
[----:B0-----:R-:W-:Y:S01]  /*1bb0*/  MOV R31, c[0x0][0x0] ;  /* 0x00000000001f7a02 */ /* 0x001fe20000000f00 */
[----:B------:R-:W-:Y:S04]  /*1bc0*/  BSSY B0, `(.L_x_9) ;  /* 0x00000e1000007945 */ /* 0x000fe80003800000 */
[----:B------:R-:W-:-:S05]  /*1bd0*/  IMAD R31, R31, c[0x0][0xc], RZ ;  /* 0x000003001f1f7a24 */ /* 0x000fca00078e02ff */
[----:B------:R-:W-:-:S04]  /*1be0*/  IADD3 R35, P1, R31, R12, RZ ;  /* 0x0000000c1f237210 */ /* 0x000fc80007f3e0ff */
[----:B------:R-:W-:Y:S01]  /*1bf0*/  ISETP.GE.U32.AND P0, PT, R35, c[0x0][0x160], PT ;  /* 0x0000580023007a0c */ /* 0x000fe20003f06070 */
[----:B------:R-:W-:-:S05]  /*1c00*/  IMAD.X R22, RZ, RZ, R13, P1 ;  /* 0x000000ffff167224 */ /* 0x000fca00008e060d */
[----:B------:R-:W-:-:S13]  /*1c10*/  ISETP.GE.AND.EX P0, PT, R22, c[0x0][0x164], PT, P0 ;  /* 0x0000590016007a0c */ /* 0x000fda0003f06300 */
[----:B------:R-:W-:Y:S05]  /*1c20*/  @P0 BRA `(.L_x_10) ;  /* 0x00000da000000947 */ /* 0x000fea0003800000 */
[----:B------:R-:W-:Y:S01]  /*1c30*/  ISETP.NE.AND P0, PT, RZ, c[0x0][0x188], PT ;  /* 0x00006200ff007a0c */ /* 0x000fe20003f05270 */
[----:B------:R-:W-:-:S12]  /*1c40*/  HFMA2.MMA R33, -RZ, RZ, 0, 0 ;  /* 0x00000000ff217435 */ /* 0x000fd800000001ff */
[----:B------:R-:W-:Y:S05]  /*1c50*/  @!P0 BRA `(.L_x_11) ;  /* 0x00000d3000008947 */ /* 0x000fea0003800000 */
[----:B------:R-:W-:Y:S01]  /*1c60*/  MOV R23, R35 ;  /* 0x0000002300177202 */ /* 0x000fe20000000f00 */
[----:B------:R-:W-:Y:S02]  /*1c70*/  IMAD.MOV.U32 R22, RZ, RZ, RZ ;  /* 0x000000ffff167224 */ /* 0x000fe400078e00ff */
[----:B------:R-:W-:Y:S02]  /*1c80*/  IMAD.MOV.U32 R32, RZ, RZ, c[0x0][0x188] ;  /* 0x00006200ff207624 */ /* 0x000fe400078e00ff */
[----:B------:R-:W-:-:S03]  /*1c90*/  IMAD.HI.U32 R23, R35, c[0x0][0x190], R22 ;  /* 0x0000640023177a27 */ /* 0x000fc600078e0016 */
[----:B------:R-:W-:Y:S02]  /*1ca0*/  ISETP.NE.AND P0, PT, R32, 0x1, PT ;  /* 0x000000012000780c */ /* 0x000fe40003f05270 */
[----:B------:R-:W-:-:S04]  /*1cb0*/  SHF.R.U32.HI R23, RZ, c[0x0][0x194], R23 ;  /* 0x00006500ff177a19 */ /* 0x000fc80000011617 */
[----:B------:R-:W-:-:S05]  /*1cc0*/  IADD3 R22, -R23, RZ, RZ ;  /* 0x000000ff17167210 */ /* 0x000fca0007ffe1ff */
[----:B------:R-:W-:-:S04]  /*1cd0*/  IMAD R33, R22, c[0x0][0x18c], R35 ;  /* 0x0000630016217a24 */ /* 0x000fc800078e0223 */
[----:B------:R-:W-:Y:S01]  /*1ce0*/  IMAD R33, R33, c[0x0][0x2b8], RZ ;  /* 0x0000ae0021217a24 */ /* 0x000fe200078e02ff */
        /* <DEDUP_REMOVED lines=189> */
[----:B------:R-:W-:Y:S01]  /*28c0*/  ISETP.NE.AND P0, PT, R32, 0x18, PT ;  /* 0x000000182000780c */ /* 0x000fe20003f05270 */
[----:B------:R-:W-:-:S08]  /*28d0*/  IMAD.MOV.U32 R23, RZ, RZ, R37 ;  /* 0x000000ffff177224 */ /* 0x000fd000078e0025 */
        /* <DEDUP_REMOVED lines=11> */
.L_x_11:
[----:B------:R-:W-:Y:S02]  /*2990*/  IADD3 R22, P0, R33, c[0x0][0x320], RZ ;  /* 0x0000c80021167a10 */ /* 0x000fe40007f1e0ff */
[----:B------:R-:W-:-:S03]  /*29a0*/  LOP3.LUT R33, R28, 0x1, RZ, 0xc0, !PT ;  /* 0x000000011c217812 */ /* 0x000fc600078ec0ff */
[----:B------:R-:W-:-:S05]  /*29b0*/  IMAD.X R23, RZ, RZ, c[0x0][0x324], P0 ;  /* 0x0000c900ff177624 */ /* 0x000fca00000e06ff */
[----:B------:R0:W-:Y:S03]  /*29c0*/  STG.E.U8 [R22.64], R33 ;  /* 0x0000002116007986 */ /* 0x0001e6000c101108 */
.L_x_10:
[----:B------:R-:W-:Y:S05]  /*29d0*/  BSYNC B0 ;  /* 0x0000000000007941 */ /* 0x000fea0003800000 */
.L_x_9:
[----:B0-----:R-:W-:Y:S01]  /*29e0*/  LEA R23, P1, R31, R12, 0x1 ;  /* 0x0000000c1f177211 */ /* 0x001fe200078208ff */
[----:B------:R-:W-:Y:S03]  /*29f0*/  BSSY B0, `(.L_x_12) ;  /* 0x00000de000007945 */ /* 0x000fe60003800000 */
[----:B------:R-:W-:Y:S02]  /*2a00*/  ISETP.GE.U32.AND P0, PT, R23, c[0x0][0x160], PT ;  /* 0x0000580017007a0c */ /* 0x000fe40003f06070 */
[----:B------:R-:W-:-:S04]  /*2a10*/  IADD3.X R22, RZ, R13, RZ, P1, !PT ;  /* 0x0000000dff167210 */ /* 0x000fc80000ffe4ff */
[----:B------:R-:W-:-:S13]  /*2a20*/  ISETP.GE.AND.EX P0, PT, R22, c[0x0][0x164], PT, P0 ;  /* 0x0000590016007a0c */ /* 0x000fda0003f06300 */
[----:B------:R-:W-:Y:S05]  /*2a30*/  @P0 BRA `(.L_x_13) ;  /* 0x00000d9000000947 */ /* 0x000fea0003800000 */
[----:B------:R-:W-:Y:S01]  /*2a40*/  ISETP.NE.AND P0, PT, RZ, c[0x0][0x188], PT ;  /* 0x00006200ff007a0c */ /* 0x000fe20003f05270 */
[----:B------:R-:W-:-:S12]  /*2a50*/  IMAD.MOV.U32 R32, RZ, RZ, RZ ;  /* 0x000000ffff207224 */ /* 0x000fd800078e00ff */
[----:B------:R-:W-:Y:S05]  /*2a60*/  @!P0 BRA `(.L_x_14) ;  /* 0x00000d2000008947 */ /* 0x000fea0003800000 */
[----:B------:R-:W-:Y:S01]  /*2a70*/  HFMA2.MMA R22, -RZ, RZ, 0, 0 ;  /* 0x00000000ff167435 */ /* 0x000fe200000001ff */
[----:B------:R-:W-:-:S05]  /*2a80*/  IMAD.MOV.U32 R28, RZ, RZ, c[0x0][0x188] ;  /* 0x00006200ff1c7624 */ /* 0x000fca00078e00ff */
[----:B------:R-:W-:-:S04]  /*2a90*/  ISETP.NE.AND P0, PT, R28, 0x1, PT ;  /* 0x000000011c00780c */ /* 0x000fc80003f05270 */
[----:B------:R-:W-:-:S05]  /*2aa0*/  IMAD.HI.U32 R33, R23, c[0x0][0x190], R22 ;  /* 0x0000640017217a27 */ /* 0x000fca00078e0016 */
[----:B------:R-:W-:-:S04]  /*2ab0*/  SHF.R.U32.HI R33, RZ, c[0x0][0x194], R33 ;  /* 0x00006500ff217a19 */ /* 0x000fc80000011621 */
[----:B------:R-:W-:-:S05]  /*2ac0*/  IADD3 R32, -R33, RZ, RZ ;  /* 0x000000ff21207210 */ /* 0x000fca0007ffe1ff */
[----:B------:R-:W-:-:S04]  /*2ad0*/  IMAD R32, R32, c[0x0][0x18c], R23 ;  /* 0x0000630020207a24 */ /* 0x000fc800078e0217 */
[----:B------:R-:W-:Y:S01]  /*2ae0*/  IMAD R32, R32, c[0x0][0x2b8], RZ ;  /* 0x0000ae0020207a24 */ /* 0x000fe200078e02ff */
        /* <DEDUP_REMOVED lines=10> */
[----:B------:R-:W-:Y:S02]  /*2b90*/  MOV R22, RZ ;  /* 0x000000ff00167202 */ /* 0x000fe40000000f00 */
        /* <DEDUP_REMOVED lines=8> */
[----:B------:R-:W-:Y:S01]  /*2c20*/  IMAD.MOV.U32 R23, RZ, RZ, R33 ;  /* 0x000000ffff177224 */ /* 0x000fe200078e0021 */
[----:B------:R-:W-:-:S08]  /*2c30*/  ISETP.NE.AND P0, PT, R28, 0x4, PT ;  /* 0x000000041c00780c */ /* 0x000fd00003f05270 */
        /* <DEDUP_REMOVED lines=174> */
[----:B------:R-:W-:-:S04]  /*3720*/  @P0 IMAD.HI.U32 R22, R23, c[0x0][0x2b0], R22 ;  /* 0x0000ac0017160a27 */ /* 0x000fc800078e0016 */
[----:B------:R-:W-:Y:S01]  /*3730*/  IMAD R33, R28, c[0x0][0x2a0], R33 ;  /* 0x0000a8001c217a24 */ /* 0x000fe200078e0221 */
[----:B------:R-:W-:-:S03]  /*3740*/  @P0 SHF.R.U32.HI R22, RZ, c[0x0][0x2b4], R22 ;  /* 0x0000ad00ff160a19 */ /* 0x000fc60000011616 */
[----:B------:R-:W-:Y:S01]  /*3750*/  IMAD R32, R33, c[0x0][0x314], R32 ;  /* 0x0000c50021207a24 */ /* 0x000fe200078e0220 */
[----:B------:R-:W-:-:S05]  /*3760*/  @P0 IADD3 R22, -R22, RZ, RZ ;  /* 0x000000ff16160210 */ /* 0x000fca0007ffe1ff */
[----:B------:R-:W-:-:S04]  /*3770*/  @P0 IMAD R23, R22, c[0x0][0x2ac], R23 ;  /* 0x0000ab0016170a24 */ /* 0x000fc800078e0217 */
[----:B------:R-:W-:-:S05]  /*3780*/  @P0 IMAD R32, R23, c[0x0][0x318], R32 ;  /* 0x0000c60017200a24 */ /* 0x000fca00078e0220 */
.L_x_14:
[----:B------:R-:W-:Y:S02]  /*3790*/  IADD3 R32, P0, R32, c[0x0][0x320], RZ ;  /* 0x0000c80020207a10 */ /* 0x000fe40007f1e0ff */
[----:B------:R-:W-:-:S03]  /*37a0*/  LOP3.LUT R23, R29, 0x1, RZ, 0xc0, !PT ;  /* 0x000000011d177812 */ /* 0x000fc600078ec0ff */
[----:B------:R-:W-:-:S05]  /*37b0*/  IMAD.X R33, RZ, RZ, c[0x0][0x324], P0 ;  /* 0x0000c900ff217624 */ /* 0x000fca00000e06ff */
[----:B------:R0:W-:Y:S03]  /*37c0*/  STG.E.U8 [R32.64], R23 ;  /* 0x0000001720007986 */ /* 0x0001e6000c101108 */
.L_x_13:
[----:B------:R-:W-:Y:S05]  /*37d0*/  BSYNC B0 ;  /* 0x0000000000007941 */ /* 0x000fea0003800000 */
.L_x_12:
[----:B0-----:R-:W-:-:S05]  /*37e0*/  IMAD R23, R31, 0x3, RZ ;  /* 0x000000031f177824 */ /* 0x001fca00078e02ff */
[----:B------:R-:W-:-:S04]  /*37f0*/  IADD3 R23, P1, R23, R12, RZ ;  /* 0x0000000c17177210 */ /* 0x000fc80007f3e0ff */
[----:B------:R-:W-:Y:S02]  /*3800*/  ISETP.GE.U32.AND P0, PT, R23, c[0x0][0x160], PT ;  /* 0x0000580017007a0c */ /* 0x000fe40003f06070 */
[----:B------:R-:W-:-:S04]  /*3810*/  IADD3.X R22, RZ, R13, RZ, P1, !PT ;  /* 0x0000000dff167210 */ /* 0x000fc80000ffe4ff */
[----:B------:R-:W-:-:S13]  /*3820*/  ISETP.GE.AND.EX P0, PT, R22, c[0x0][0x164], PT, P0 ;  /* 0x0000590016007a0c */ /* 0x000fda0003f06300 */
[----:B------:R-:W-:Y:S05]  /*3830*/  @P0 BRA `(.L_x_15) ;  /* 0x00000d9000000947 */ /* 0x000fea0003800000 */
[----:B------:R-:W-:Y:S01]  /*3840*/  ISETP.NE.AND P0, PT, RZ, c[0x0][0x188], PT ;  /* 0x00006200ff007a0c */ /* 0x000fe20003f05270 */
[----:B------:R-:W-:-:S12]  /*3850*/  IMAD.MOV.U32 R29, RZ, RZ, RZ ;  /* 0x000000ffff1d7224 */ /* 0x000fd800078e00ff */
[----:B------:R-:W-:Y:S05]  /*3860*/  @!P0 BRA `(.L_x_16) ;  /* 0x00000d2000008947 */ /* 0x000fea0003800000 */
[----:B------:R-:W-:Y:S01]  /*3870*/  MOV R22, RZ ;  /* 0x000000ff00167202 */ /* 0x000fe20000000f00 */
[----:B------:R-:W-:-:S04]  /*3880*/  IMAD.MOV.U32 R28, RZ, RZ, c[0x0][0x188] ;  /* 0x00006200ff1c7624 */ /* 0x000fc800078e00ff */
[----:B------:R-:W-:Y:S01]  /*3890*/  IMAD.HI.U32 R33, R23, c[0x0][0x190], R22 ;  /* 0x0000640017217a27 */ /* 0x000fe200078e0016 */
[----:B------:R-:W-:-:S04]  /*38a0*/  ISETP.NE.AND P0, PT, R28, 0x1, PT ;  /* 0x000000011c00780c */ /* 0x000fc80003f05270 */
        /* <DEDUP_REMOVED lines=22> */
[----:B------:R-:W-:Y:S02]  /*3a10*/  MOV R22, RZ ;  /* 0x000000ff00167202 */ /* 0x000fe40000000f00 */
[----:B------:R-:W-:Y:S02]  /*3a20*/  MOV R23, R33 ;  /* 0x0000002100177202 */ /* 0x000fe40000000f00 */
        /* <DEDUP_REMOVED lines=168> */
[----:B------:R-:W-:Y:S01]  /*44b0*/  ISETP.NE.AND P0, PT, R28, 0x18, PT ;  /* 0x000000181c00780c */ /* 0x000fe20003f05270 */
[----:B------:R-:W-:Y:S01]  /*44c0*/  IMAD.MOV.U32 R22, RZ, RZ, RZ ;  /* 0x000000ffff167224 */ /* 0x000fe200078e00ff */
[----:B------:R-:W-:-:S05]  /*44d0*/  MOV R23, R33 ;  /* 0x0000002100177202 */ /* 0x000fca0000000f00 */
        /* <DEDUP_REMOVED lines=11> */
.L_x_16:
[----:B------:R-:W-:Y:S02]  /*4590*/  IADD3 R22, P0, R29, c[0x0][0x320], RZ ;  /* 0x0000c8001d167a10 */ /* 0x000fe40007f1e0ff */
[----:B------:R-:W-:Y:S02]  /*45a0*/  LOP3.LUT R29, R30, 0x1, RZ, 0xc0, !PT ;  /* 0x000000011e1d7812 */ /* 0x000fe400078ec0ff */
[----:B------:R-:W-:-:S05]  /*45b0*/  IADD3.X R23, RZ, c[0x0][0x324], RZ, P0, !PT ;  /* 0x0000c900ff177a10 */ /* 0x000fca00007fe4ff */
[----:B------:R0:W-:Y:S04]  /*45c0*/  STG.E.U8 [R22.64], R29 ;  /* 0x0000001d16007986 */ /* 0x0001e8000c101108 */
.L_x_15:
[----:B------:R-:W-:Y:S01]  /*45d0*/  LEA R12, P0, R31, R12, 0x2 ;  /* 0x0000000c1f0c7211 */ /* 0x000fe200078010ff */
[----:B------:R-:W-:Y:S01]  /*45e0*/  WARPSYNC 0xffffffff ;  /* 0xffffffff00007948 */ /* 0x000fe20003800000 */
[----:B------:R-:W-:Y:S01]  /*45f0*/  BAR.SYNC.DEFER_BLOCKING 0x0 ;  /* 0x0000000000007b1d */ /* 0x000fe20000010000 */
[----:B------:R-:W-:Y:S01]  /*4600*/  MOV R34, R20 ;  /* 0x0000001400227202 */ /* 0x000fe20000000f00 */
[----:B------:R-:W-:Y:S01]  /*4610*/  IMAD.MOV.U32 R32, RZ, RZ, R27 ;  /* 0x000000ffff207224 */ /* 0x000fe200078e001b */
[----:B------:R-:W-:Y:S01]  /*4620*/  MOV R33, R26 ;  /* 0x0000001a00217202 */ /* 0x000fe20000000f00 */
[----:B------:R-:W-:Y:S01]  /*4630*/  IMAD.X R13, RZ, RZ, R13, P0 ;  /* 0x000000ffff0d7224 */ /* 0x000fe200000e060d */
[----:B------:R-:W-:-:S04]  /*4640*/  ISETP.GE.U32.AND P0, PT, R12, R17, PT ;  /* 0x000000110c00720c */ /* 0x000fc80003f06070 */
[----:B------:R-:W-:-:S13]  /*4650*/  ISETP.GE.AND.EX P0, PT, R13, R24, PT, P0 ;  /* 0x000000180d00720c */ /* 0x000fda0003f06300 */
[----:B------:R-:W-:Y:S01]  /*4660*/  @P0 CALL.REL.NOINC `(.L_x_17) ;  /* 0x0000001000000944 */ /* 0x000fe20003c00000 */
[----:B------:R-:W-:Y:S05]  /*4670*/  BRA `(.L_x_18) ;  /* 0xffffc1c000007947 */ /* 0x000fea000383ffff */
.L_x_17:
[----:B------:R-:W-:Y:S05]  /*4680*/  EXIT ;  /* 0x000000000000794d */ /* 0x000fea0003800000 */
        .weak           $__internal_0_$__cuda_sm20_div_s64
        .type           $__internal_0_$__cuda_sm20_div_s64,@function
        .size           $__internal_0_$__cuda_sm20_div_s64,(.L_x_1866 - $__internal_0_$__cuda_sm20_div_s64)
$__internal_0_$__cuda_sm20_div_s64:
[----:B------:R-:W-:Y:S02]  /*4690*/  UMOV UR5, URZ ;  /* 0x0000003f00057c82 */ /* 0x000fe40008000000 */
[----:B------:R-:W0:Y:S08]  /*46a0*/  I2F.U64.RP R17, UR4 ;  /* 0x0000000400117d12 */ /* 0x000e300008309000 */
[----:B0-----:R-:W0:Y:S02]  /*46b0*/  MUFU.RCP R17, R17 ;  /* 0x0000001100117308 */ /* 0x001e240000001000 */
[----:B0-----:R-:W-:-:S02]  /*46c0*/  IADD3 R22, R17, 0x1ffffffe, RZ ;  /* 0x1ffffffe11167810 */ /* 0x001fc40007ffe0ff */
[----:B------:R-:W-:-:S04]  /*46d0*/  IADD3 R17, P4, RZ, -UR6, RZ ;  /* 0x80000006ff117c10 */ /* 0x000fc8000ff9e0ff */
[----:B------:R-:W0:Y:S02]  /*46e0*/  F2I.U64.TRUNC R22, R22 ;  /* 0x0000001600167311 */ /* 0x000e24000020d800 */
[----:B0-----:R-:W-:-:S04]  /*46f0*/  IMAD.WIDE.U32 R20, R22, UR4, RZ ;  /* 0x0000000416147c25 */ /* 0x001fc8000f8e00ff */
[----:B------:R-:W-:Y:S01]  /*4700*/  IMAD R21, R23, UR4, R21 ;  /* 0x0000000417157c24 */ /* 0x000fe2000f8e0215 */
[----:B------:R-:W-:-:S04]  /*4710*/  IADD3 R25, P0, RZ, -R20, RZ ;  /* 0x80000014ff197210 */ /* 0x000fc80007f1e0ff */
[----:B------:R-:W-:Y:S01]  /*4720*/  IADD3.X R27, RZ, ~R21, RZ, P0, !PT ;  /* 0x80000015ff1b7210 */ /* 0x000fe200007fe4ff */
[----:B------:R-:W-:Y:S01]  /*4730*/  IMAD.HI.U32 R20, R22, R25, RZ ;  /* 0x0000001916147227 */ /* 0x000fe200078e00ff */
[----:B------:R-:W-:-:S03]  /*4740*/  MOV R21, R22 ;  /* 0x0000001600157202 */ /* 0x000fc60000000f00 */
[-C--:B------:R-:W-:Y:S02]  /*4750*/  IMAD R29, R23, R27.reuse, RZ ;  /* 0x0000001b171d7224 */ /* 0x080fe400078e02ff */
[----:B------:R-:W-:-:S06]  /*4760*/  IMAD.WIDE.U32 R20, P0, R22, R27, R20 ;  /* 0x0000001b16147225 */ /* 0x000fcc0007800014 */
[----:B------:R-:W-:-:S04]  /*4770*/  IMAD.HI.U32 R20, P1, R23, R25, R20 ;  /* 0x0000001917147227 */ /* 0x000fc80007820014 */
[----:B------:R-:W-:Y:S01]  /*4780*/  IMAD.HI.U32 R25, R23, R27, RZ ;  /* 0x0000001b17197227 */ /* 0x000fe200078e00ff */
[----:B------:R-:W-:-:S03]  /*4790*/  IADD3 R21, P2, R29, R20, RZ ;  /* 0x000000141d157210 */ /* 0x000fc60007f5e0ff */
[----:B------:R-:W-:Y:S02]  /*47a0*/  IMAD.X R25, R25, 0x1, R23, P0 ;  /* 0x0000000119197824 */ /* 0x000fe400000e0617 */
[----:B------:R-:W-:-:S03]  /*47b0*/  IMAD.WIDE.U32 R22, R21, UR4, RZ ;  /* 0x0000000415167c25 */ /* 0x000fc6000f8e00ff */
[----:B------:R-:W-:Y:S02]  /*47c0*/  IADD3.X R25, RZ, RZ, R25, P2, P1 ;  /* 0x000000ffff197210 */ /* 0x000fe400017e2419 */
[----:B------:R-:W-:Y:S02]  /*47d0*/  IADD3 R27, P0, RZ, -R22, RZ ;  /* 0x80000016ff1b7210 */ /* 0x000fe40007f1e0ff */
[----:B------:R-:W-:Y:S01]  /*47e0*/  ISETP.LE.AND P1, PT, RZ, UR7, PT ;  /* 0x00000007ff007c0c */ /* 0x000fe2000bf23270 */
[----:B------:R-:W-:Y:S01]  /*47f0*/  IMAD R22, R25, UR4, R23 ;  /* 0x0000000419167c24 */ /* 0x000fe2000f8e0217 */
[----:B------:R-:W-:Y:S01]  /*4800*/  IADD3.X R23, RZ, ~UR7, RZ, P4, !PT ;  /* 0x80000007ff177c10 */ /* 0x000fe2000a7fe4ff */
[----:B------:R-:W-:Y:S01]  /*4810*/  IMAD.HI.U32 R20, R21, R27, RZ ;  /* 0x0000001b15147227 */ /* 0x000fe200078e00ff */
[----:B------:R-:W-:Y:S02]  /*4820*/  SEL R17, R17, UR6, !P1 ;  /* 0x0000000611117c07 */ /* 0x000fe4000c800000 */
[----:B------:R-:W-:-:S02]  /*4830*/  IADD3.X R22, RZ, ~R22, RZ, P0, !PT ;  /* 0x80000016ff167210 */ /* 0x000fc400007fe4ff */
[----:B------:R-:W-:-:S03]  /*4840*/  SEL R23, R23, UR7, !P1 ;  /* 0x0000000717177c07 */ /* 0x000fc6000c800000 */
[----:B------:R-:W-:-:S04]  /*4850*/  IMAD.WIDE.U32 R20, P0, R21, R22, R20 ;  /* 0x0000001615147225 */ /* 0x000fc80007800014 */
[----:B------:R-:W-:-:S04]  /*4860*/  IMAD.HI.U32 R28, R25, R22, RZ ;  /* 0x00000016191c7227 */ /* 0x000fc800078e00ff */
[----:B------:R-:W-:-:S04]  /*4870*/  IMAD.HI.U32 R20, P2, R25, R27, R20 ;  /* 0x0000001b19147227 */ /* 0x000fc80007840014 */
[----:B------:R-:W-:Y:S02]  /*4880*/  IMAD R21, R25, R22, RZ ;  /* 0x0000001619157224 */ /* 0x000fe400078e02ff */
[----:B------:R-:W-:-:S03]  /*4890*/  IMAD.X R25, R28, 0x1, R25, P0 ;  /* 0x000000011c197824 */ /* 0x000fc600000e0619 */
[----:B------:R-:W-:Y:S01]  /*48a0*/  IADD3 R22, P3, R21, R20, RZ ;  /* 0x0000001415167210 */ /* 0x000fe20007f7e0ff */
[----:B------:R-:W-:-:S03]  /*48b0*/  HFMA2.MMA R21, -RZ, RZ, 0, 0 ;  /* 0x00000000ff157435 */ /* 0x000fc600000001ff */
[----:B------:R-:W-:Y:S01]  /*48c0*/  IADD3.X R28, RZ, RZ, R25, P3, P2 ;  /* 0x000000ffff1c7210 */ /* 0x000fe20001fe4419 */
[----:B------:R-:W-:-:S04]  /*48d0*/  IMAD.HI.U32 R20, R22, R17, RZ ;  /* 0x0000001116147227 */ /* 0x000fc800078e00ff */
[-C--:B------:R-:W-:Y:S02]  /*48e0*/  IMAD R27, R28, R23.reuse, RZ ;  /* 0x000000171c1b7224 */ /* 0x080fe400078e02ff */
[----:B------:R-:W-:-:S04]  /*48f0*/  IMAD.WIDE.U32 R20, R22, R23, R20 ;  /* 0x0000001716147225 */ /* 0x000fc800078e0014 */
[----:B------:R-:W-:-:S04]  /*4900*/  IMAD.HI.U32 R25, R28, R23, RZ ;  /* 0x000000171c197227 */ /* 0x000fc800078e00ff */
[----:B------:R-:W-:-:S05]  /*4910*/  IMAD.HI.U32 R20, P0, R28, R17, R20 ;  /* 0x000000111c147227 */ /* 0x000fca0007800014 */
[----:B------:R-:W-:Y:S02]  /*4920*/  IADD3 R22, P2, R27, R20, RZ ;  /* 0x000000141b167210 */ /* 0x000fe40007f5e0ff */
[----:B------:R-:W-:-:S03]  /*4930*/  IADD3.X R25, R25, RZ, RZ, P0, !PT ;  /* 0x000000ff19197210 */ /* 0x000fc600007fe4ff */
[----:B------:R-:W-:-:S04]  /*4940*/  IMAD.WIDE.U32 R20, R22, UR4, RZ ;  /* 0x0000000416147c25 */ /* 0x000fc8000f8e00ff */
[----:B------:R-:W-:Y:S01]  /*4950*/  IMAD.X R25, RZ, RZ, R25, P2 ;  /* 0x000000ffff197224 */ /* 0x000fe200010e0619 */
[----:B------:R-:W-:Y:S02]  /*4960*/  IADD3 R20, P0, -R20, R17, RZ ;  /* 0x0000001114147210 */ /* 0x000fe40007f1e1ff */
[----:B------:R-:W-:Y:S01]  /*4970*/  IADD3 R17, P3, R22, 0x1, RZ ;  /* 0x0000000116117810 */ /* 0x000fe20007f7e0ff */
[----:B------:R-:W-:Y:S01]  /*4980*/  IMAD R28, R25, UR4, R21 ;  /* 0x00000004191c7c24 */ /* 0x000fe2000f8e0215 */
[----:B------:R-:W-:-:S04]  /*4990*/  IADD3 R21, P2, R20, -UR4, RZ ;  /* 0x8000000414157c10 */ /* 0x000fc8000ff5e0ff */
[----:B------:R-:W-:Y:S02]  /*49a0*/  IADD3.X R28, ~R28, R23, RZ, P0, !PT ;  /* 0x000000171c1c7210 */ /* 0x000fe400007fe5ff */
[----:B------:R-:W-:Y:S02]  /*49b0*/  ISETP.GE.U32.AND P0, PT, R20, UR4, PT ;  /* 0x0000000414007c0c */ /* 0x000fe4000bf06070 */
[C---:B------:R-:W-:Y:S02]  /*49c0*/  IADD3.X R23, R28.reuse, -0x1, RZ, P2, !PT ;  /* 0xffffffff1c177810 */ /* 0x040fe400017fe4ff */
[----:B------:R-:W-:-:S04]  /*49d0*/  ISETP.GE.U32.AND.EX P0, PT, R28, RZ, PT, P0 ;  /* 0x000000ff1c00720c */ /* 0x000fc80003f06100 */
[----:B------:R-:W-:Y:S02]  /*49e0*/  SEL R21, R21, R20, P0 ;  /* 0x0000001415157207 */ /* 0x000fe40000000000 */
[-C--:B------:R-:W-:Y:S02]  /*49f0*/  IADD3.X R20, RZ, R25.reuse, RZ, P3, !PT ;  /* 0x00000019ff147210 */ /* 0x080fe40001ffe4ff */
[----:B------:R-:W-:Y:S02]  /*4a00*/  SEL R17, R17, R22, P0 ;  /* 0x0000001611117207 */ /* 0x000fe40000000000 */
[----:B------:R-:W-:Y:S02]  /*4a10*/  SEL R23, R23, R28, P0 ;  /* 0x0000001c17177207 */ /* 0x000fe40000000000 */
[----:B------:R-:W-:Y:S02]  /*4a20*/  ISETP.GE.U32.AND P2, PT, R21, UR4, PT ;  /* 0x0000000415007c0c */ /* 0x000fe4000bf46070 */
[----:B------:R-:W-:-:S02]  /*4a30*/  SEL R22, R20, R25, P0 ;  /* 0x0000001914167207 */ /* 0x000fc40000000000 */
[----:B------:R-:W-:Y:S02]  /*4a40*/  IADD3 R20, P3, R17, 0x1, RZ ;  /* 0x0000000111147810 */ /* 0x000fe40007f7e0ff */
[----:B------:R-:W-:Y:S02]  /*4a50*/  ISETP.GE.U32.AND.EX P0, PT, R23, RZ, PT, P2 ;  /* 0x000000ff1700720c */ /* 0x000fe40003f06120 */
[----:B------:R-:W-:Y:S01]  /*4a60*/  MOV R25, 0x0 ;  /* 0x0000000000197802 */ /* 0x000fe20000000f00 */
[----:B------:R-:W-:Y:S01]  /*4a70*/  IMAD.X R21, RZ, RZ, R22, P3 ;  /* 0x000000ffff157224 */ /* 0x000fe200018e0616 */
[----:B------:R-:W-:-:S04]  /*4a80*/  SEL R20, R20, R17, P0 ;  /* 0x0000001114147207 */ /* 0x000fc80000000000 */
[----:B------:R-:W-:Y:S02]  /*4a90*/  SEL R21, R21, R22, P0 ;  /* 0x0000001615157207 */ /* 0x000fe40000000000 */
[-C--:B------:R-:W-:Y:S02]  /*4aa0*/  IADD3 R17, P2, RZ, -R20.reuse, RZ ;  /* 0x80000014ff117210 */ /* 0x080fe40007f5e0ff */
[----:B------:R-:W-:Y:S02]  /*4ab0*/  ISETP.NE.U32.AND P0, PT, RZ, UR4, PT ;  /* 0x00000004ff007c0c */ /* 0x000fe4000bf05070 */
[----:B------:R-:W-:Y:S02]  /*4ac0*/  IADD3.X R22, RZ, ~R21, RZ, P2, !PT ;  /* 0x80000015ff167210 */ /* 0x000fe400017fe4ff */
[----:B------:R-:W-:Y:S02]  /*4ad0*/  ISETP.NE.AND.EX P0, PT, RZ, RZ, PT, P0 ;  /* 0x000000ffff00720c */ /* 0x000fe40003f05300 */
[----:B------:R-:W-:-:S02]  /*4ae0*/  SEL R20, R17, R20, !P1 ;  /* 0x0000001411147207 */ /* 0x000fc40004800000 */
[----:B------:R-:W-:Y:S02]  /*4af0*/  SEL R21, R22, R21, !P1 ;  /* 0x0000001516157207 */ /* 0x000fe40004800000 */
[----:B------:R-:W-:Y:S02]  /*4b00*/  SEL R20, R20, 0xffffffff, P0 ;  /* 0xffffffff14147807 */ /* 0x000fe40000000000 */
[----:B------:R-:W-:Y:S01]  /*4b10*/  SEL R21, R21, 0xffffffff, P0 ;  /* 0xffffffff15157807 */ /* 0x000fe20000000000 */
[----:B------:R-:W-:Y:S06]  /*4b20*/  RET.REL.NODEC R24 `(_ZN2at6native60_GLOBAL__N__fdc43544_27_DistributionRandomKernel_cu_f88cee4443distribution_elementwise_grid_stride_kernelIjLi4EZZZNS0_9templates4cuda13random_kernelIPNS_17CUDAGeneratorImplEEEvRNS_18TensorIteratorBaseET_ENKUlvE_clEvENKUlvE8_clEvEUlP24curandStatePhilox4_32_10E0_ZNS1_27distribution_nullary_kernelIbj5uint4S7_SF_ZZZS5_IS7_EvS9_SA_ENKSB_clEvENKSC_clEvEUljE_EEvS9_T2_RKT3_T4_EUlijE0_EEvlNS_15PhiloxCudaStateET1_SJ_) ;  /* 0xffffb4d018007950 */ /* 0x000fec0003c3ffff */
.L_x_19:
[----:B------:R-:W-:-:S00]  /*4b30*/  BRA `(.L_x_19) ;  /* 0xfffffff000007947 */ /* 0x000fc0000383ffff */
[----:B------:R-:W-:-:S00]  /*4b40*/  NOP ;  /* 0x0000000000007918 */ /* 0x000fc00000000000 */
        /* <DEDUP_REMOVED lines=11> */
.L_x_1866:


//--------------------- .text._ZN2at6native60_GLOBAL__N__fdc43544_27_DistributionRandomKernel_cu_f88cee4443distribution_elementwise_grid_stride_kernelIjLi4EZZZNS0_9templates4cuda13random_kernelIPNS_17CUDAGeneratorImplEEEvRNS_18TensorIteratorBaseET_ENKUlvE_clEvENKUlvE8_clEvEUlP24curandStatePhilox4_32_10E0_ZNS1_27distribution_nullary_kernelIbj5uint4S7_SF_ZZZS5_IS7_EvS9_SA_ENKSB_clEvENKSC_clEvEUljE_EEvS9_T2_RKT3_T4_EUlijE_EEvlNS_15PhiloxCudaStateET1_SJ_ --------------------------
	.section	.text._ZN2at6native60_GLOBAL__N__fdc43544_27_DistributionRandomKernel_cu_f88cee4443distribution_elementwise_grid_stride_kernelIjLi4EZZZNS0_9templates4cuda13random_kernelIPNS_17CUDAGeneratorImplEEEvRNS_18TensorIteratorBaseET_ENKUlvE_clEvENKUlvE8_clEvEUlP24curandStatePhilox4_32_10E0_ZNS1_27distribution_nullary_kernelIbj5uint4S7_SF_ZZZS5_IS7_EvS9_SA_ENKSB_clEvENKSC_clEvEUljE_EEvS9_T2_RKT3_T4_EUlijE_EEvlNS_15PhiloxCudaStateET1_SJ_,"ax",@progbits
	.sectioninfo	@"SHI_REGISTERS=48"
	.align	128
.text._ZN2at6native60_GLOBAL__N__fdc43544_27_DistributionRandomKernel_cu_f88cee4443distribution_elementwise_grid_stride_kernelIjLi4EZZZNS0_9templates4cuda13random_kernelIPNS_17CUDAGeneratorImplEEEvRNS_18TensorIteratorBaseET_ENKUlvE_clEvENKUlvE8_clEvEUlP24curandStatePhilox4_32_10E0_ZNS1_27distribution_nullary_kernelIbj5uint4S7_SF_ZZZS5_IS7_EvS9_SA_ENKSB_clEvENKSC_clEvEUljE_EEvS9_T2_RKT3_T4_EUlijE_EEvlNS_15PhiloxCudaStateET1_SJ_:
        .type           _ZN2at6native60_GLOBAL__N__fdc43544_27_DistributionRandomKernel_cu_f88cee4443distribution_elementwise_grid_stride_kernelIjLi4EZZZNS0_9templates4cuda13random_kernelIPNS_17CUDAGeneratorImplEEEvRNS_18TensorIteratorBaseET_ENKUlvE_clEvENKUlvE8_clEvEUlP24curandStatePhilox4_32_10E0_ZNS1_27distribution_nullary_kernelIbj5uint4S7_SF_ZZZS5_IS7_EvS9_SA_ENKSB_clEvENKSC_clEvEUljE_EEvS9_T2_RKT3_T4_EUlijE_EEvlNS_15PhiloxCudaStateET1_SJ_,@function
        .size           _ZN2at6native60_GLOBAL__N__fdc43544_27_DistributionRandomKernel_cu_f88cee4443distribution_elementwise_grid_stride_kernelIjLi4EZZZNS0_9templates4cuda13random_kernelIPNS_17CUDAGeneratorImplEEEvRNS_18TensorIteratorBaseET_ENKUlvE_clEvENKUlvE8_clEvEUlP24curandStatePhilox4_32_10E0_ZNS1_27distribution_nullary_kernelIbj5uint4S7_SF_ZZZS5_IS7_EvS9_SA_ENKSB_clEvENKSC_clEvEUljE_EEvS9_T2_RKT3_T4_EUlijE_EEvlNS_15PhiloxCudaStateET1_SJ_,(.L_x_1868 - _ZN2at6native60_GLOBAL__N__fdc43544_27_DistributionRandomKernel_cu_f88cee4443distribution_elementwise_grid_stride_kernelIjLi4EZZZNS0_9templates4cuda13random_kernelIPNS_17CUDAGeneratorImplEEEvRNS_18TensorIteratorBaseET_ENKUlvE_clEvENKUlvE8_clEvEUlP24curandStatePhilox4_32_10E0_ZNS1_27distribution_nullary_kernelIbj5uint4S7_SF_ZZZS5_IS7_EvS9_SA_ENKSB_clEvENKSC_clEvEUljE_EEvS9_T2_RKT3_T4_EUlijE_EEvlNS_15PhiloxCudaStateET1_SJ_)
        .other          _ZN2at6native60_GLOBAL__N__fdc43544_27_DistributionRandomKernel_cu_f88cee4443distribution_elementwise_grid_stride_kernelIjLi4EZZZNS0_9templates4cuda13random_kernelIPNS_17CUDAGeneratorImplEEEvRNS_18TensorIteratorBaseET_ENKUlvE_clEvENKUlvE8_clEvEUlP24curandStatePhilox4_32_10E0_ZNS1_27distribution_nullary_kernelIbj5uint4S7_SF_ZZZS5_IS7_EvS9_SA_ENKSB_clEvENKSC_clEvEUljE_EEvS9_T2_RKT3_T4_EUlijE_EEvlNS_15PhiloxCudaStateET1_SJ_,@"STO_CUDA_ENTRY STV_DEFAULT"
_ZN2at6native60_GLOBAL__N__fdc43544_27_DistributionRandomKernel_cu_f88cee4443distribution_elementwise_grid_stride_kernelIjLi4EZZZNS0_9templates4cuda13random_kernelIPNS_17CUDAGeneratorImplEEEvRNS_18TensorIteratorBaseET_ENKUlvE_clEvENKUlvE8_clEvEUlP24curandStatePhilox4_32_10E0_ZNS1_27distribution_nullary_kernelIbj5uint4S7_SF_ZZZS5_IS7_EvS9_SA_ENKSB_clEvENKSC_clEvEUljE_EEvS9_T2_RKT3_T4_EUlijE_EEvlNS_15PhiloxCudaStateET1_SJ_:
[----:B------:R-:W-:Y:S02]  /*0000*/  IMAD.MOV.U32 R1, RZ, RZ, c[0x0][0x28] ;  /* 0x00000a00ff017624 */ /* 0x000fe400078e00ff */
[----:B------:R-:W-:Y:S01]  /*0010*/  ULDC.U8 UR4, c[0x0][0x17c] ;  /* 0x00005f0000047ab9 */ /* 0x000fe20000000000 */
[----:B------:R-:W-:Y:S01]  /*0020*/  IMAD.MOV.U32 R34, RZ, RZ, c[0x0][0x170] ;  /* 0x00005c00ff227624 */ /* 0x000fe200078e00ff */
[----:B------:R-:W-:Y:S01]  /*0030*/  ISETP.NE.AND P0, PT, RZ, UR4, PT ;  /* 0x00000004ff007c0c */ /* 0x000fe2000bf05270 */
[----:B------:R-:W-:Y:S01]  /*0040*/  IMAD.MOV.U32 R35, RZ, RZ, c[0x0][0x174] ;  /* 0x00005d00ff237624 */ /* 0x000fe200078e00ff */
[----:B------:R-:W-:Y:S01]  /*0050*/  ULDC.64 UR8, c[0x0][0x118] ;  /* 0x0000460000087ab9 */ /* 0x000fe20000000a00 */
[----:B------:R-:W-:Y:S02]  /*0060*/  IMAD.MOV.U32 R44, RZ, RZ, c[0x0][0x168] ;  /* 0x00005a00ff2c7624 */ /* 0x000fe400078e00ff */
[----:B------:R-:W-:Y:S01]  /*0070*/  IMAD.MOV.U32 R45, RZ, RZ, c[0x0][0x16c] ;  /* 0x00005b00ff2d7624 */ /* 0x000fe200078e00ff */
[----:B------:R-:W0:Y:S04]  /*0080*/  S2R R28, SR_TID.X ;  /* 0x00000000001c7919 */ /* 0x000e280000002100 */
[----:B------:R-:W0:Y:S01]  /*0090*/  S2R R5, SR_CTAID.X ;  /* 0x0000000000057919 */ /* 0x000e220000002500 */
[----:B------:R-:W-:Y:S01]  /*00a0*/  IMAD.MOV.U32 R29, RZ, RZ, RZ ;  /* 0x000000ffff1d7224 */ /* 0x000fe200078e00ff */
[----:B------:R-:W-:Y:S01]  /*00b0*/  UMOV UR6, 0x1 ;  /* 0x0000000100067882 */ /* 0x000fe20000000000 */
[----:B------:R-:W-:Y:S01]  /*00c0*/  @P0 IMAD.MOV.U32 R2, RZ, RZ, R34 ;  /* 0x000000ffff020224 */ /* 0x000fe200078e0022 */
[----:B------:R-:W2:Y:S01]  /*00d0*/  @P0 LDG.E.64 R44, [R44.64] ;  /* 0x000000082c2c0981 */ /* 0x000ea2000c1e1b00 */
[----:B------:R-:W-:Y:S01]  /*00e0*/  @P0 IMAD.MOV.U32 R3, RZ, RZ, R35 ;  /* 0x000000ffff030224 */ /* 0x000fe200078e0023 */
[----:B------:R-:W-:-:S05]  /*00f0*/  ULDC.64 UR4, c[0x0][0x160] ;  /* 0x0000580000047ab9 */ /* 0x000fca0000000a00 */
[----:B------:R-:W3:Y:S01]  /*0100*/  @P0 LDG.E.64 R2, [R2.64] ;  /* 0x0000000802020981 */ /* 0x000ee2000c1e1b00 */
[----:B0-----:R-:W-:-:S06]  /*0110*/  IMAD.WIDE.U32 R28, R5, c[0x0][0x0], R28 ;  /* 0x00000000051c7a25 */ /* 0x001fcc00078e001c */
[----:B------:R-:W-:Y:S01]  /*0120*/  IMAD.WIDE.U32 R6, R28, -0x326172a9, RZ ;  /* 0xcd9e8d571c067825 */ /* 0x000fe200078e00ff */
[----:B------:R-:W-:-:S04]  /*0130*/  UIADD3 UR6, UP0, -UR6, UR4, URZ ;  /* 0x0000000406067290 */ /* 0x000fc8000ff1e13f */
[----:B------:R-:W-:Y:S01]  /*0140*/  UIADD3.X UR7, UR5, -0x1, URZ, UP0, !UPT ;  /* 0xffffffff05077890 */ /* 0x000fe200087fe43f */
[----:B---3--:R-:W-:-:S05]  /*0150*/  @P0 IADD3 R34, P1, R2, c[0x0][0x178], RZ ;  /* 0x00005e0002220a10 */ /* 0x008fca0007f3e0ff */
[----:B------:R-:W-:-:S05]  /*0160*/  @P0 IMAD.X R35, RZ, RZ, R3, P1 ;  /* 0x000000ffff230224 */ /* 0x000fca00008e0603 */
        /* <DEDUP_REMOVED lines=58> */
[----:B------:R-:W-:-:S03]  /*0510*/  LOP3.LUT R24, R21, R24, R26, 0x96, !PT ;  /* 0x0000001815187212 */ /* 0x000fc600078e961a */
        /* <DEDUP_REMOVED lines=9> */
[----:B------:R-:W-:Y:S05]  /*05b0*/  CALL.REL.NOINC `($__internal_1_$__cuda_sm20_div_s64) ;  /* 0x00000a9000007944 */ /* 0x000fea0003c00000 */
[----:B------:R-:W-:Y:S02]  /*05c0*/  IMAD.MOV.U32 R20, RZ, RZ, R22 ;  /* 0x000000ffff147224 */ /* 0x000fe400078e0016 */
[----:B------:R-:W-:Y:S01]  /*05d0*/  IMAD.MOV.U32 R21, RZ, RZ, R23 ;  /* 0x000000ffff157224 */ /* 0x000fe200078e0017 */
[----:B------:R-:W-:Y:S05]  /*05e0*/  BRA `(.L_x_21) ;  /* 0x0000016000007947 */ /* 0x000fea0003800000 */
.L_x_20:
[----:B------:R-:W-:-:S04]  /*05f0*/  IMAD.MOV.U32 R20, RZ, RZ, c[0x0][0x0] ;  /* 0x00000000ff147624 */ /* 0x000fc800078e00ff */
[----:B------:R-:W-:-:S04]  /*0600*/  IMAD R20, R20, c[0x0][0xc], RZ ;  /* 0x0000030014147a24 */ /* 0x000fc800078e02ff */
[----:B------:R-:W-:-:S04]  /*0610*/  IMAD.SHL.U32 R30, R20, 0x4, RZ ;  /* 0x00000004141e7824 */ /* 0x000fc800078e00ff */
[----:B------:R-:W0:Y:S01]  /*0620*/  I2F.U32.RP R22, R30 ;  /* 0x0000001e00167306 */ /* 0x000e220000209000 */
[----:B------:R-:W-:Y:S01]  /*0630*/  IMAD.MOV R23, RZ, RZ, -R30 ;  /* 0x000000ffff177224 */ /* 0x000fe200078e0a1e */
[----:B------:R-:W-:-:S06]  /*0640*/  ISETP.NE.U32.AND P2, PT, R30, RZ, PT ;  /* 0x000000ff1e00720c */ /* 0x000fcc0003f45070 */
[----:B0-----:R-:W0:Y:S02]  /*0650*/  MUFU.RCP R22, R22 ;  /* 0x0000001600167308 */ /* 0x001e240000001000 */
[----:B0-----:R-:W-:-:S06]  /*0660*/  IADD3 R20, R22, 0xffffffe, RZ ;  /* 0x0ffffffe16147810 */ /* 0x001fcc0007ffe0ff */
[----:B------:R0:W1:Y:S02]  /*0670*/  F2I.FTZ.U32.TRUNC.NTZ R21, R20 ;  /* 0x0000001400157305 */ /* 0x000064000021f000 */
[----:B0-----:R-:W-:Y:S02]  /*0680*/  IMAD.MOV.U32 R20, RZ, RZ, RZ ;  /* 0x000000ffff147224 */ /* 0x001fe400078e00ff */
[----:B-1----:R-:W-:-:S04]  /*0690*/  IMAD R23, R23, R21, RZ ;  /* 0x0000001517177224 */ /* 0x002fc800078e02ff */
[----:B------:R-:W-:-:S06]  /*06a0*/  IMAD.HI.U32 R21, R21, R23, R20 ;  /* 0x0000001715157227 */ /* 0x000fcc00078e0014 */
[----:B------:R-:W-:-:S04]  /*06b0*/  IMAD.HI.U32 R20, R21, UR6, RZ ;  /* 0x0000000615147c27 */ /* 0x000fc8000f8e00ff */
[----:B------:R-:W-:-:S04]  /*06c0*/  IMAD.MOV R21, RZ, RZ, -R20 ;  /* 0x000000ffff157224 */ /* 0x000fc800078e0a14 */
[----:B------:R-:W-:-:S05]  /*06d0*/  IMAD R21, R30, R21, UR6 ;  /* 0x000000061e157e24 */ /* 0x000fca000f8e0215 */
[----:B------:R-:W-:-:S13]  /*06e0*/  ISETP.GE.U32.AND P0, PT, R21, R30, PT ;  /* 0x0000001e1500720c */ /* 0x000fda0003f06070 */
[----:B------:R-:W-:Y:S01]  /*06f0*/  @P0 IMAD.IADD R21, R21, 0x1, -R30 ;  /* 0x0000000115150824 */ /* 0x000fe200078e0a1e */
[----:B------:R-:W-:-:S04]  /*0700*/  @P0 IADD3 R20, R20, 0x1, RZ ;  /* 0x0000000114140810 */ /* 0x000fc80007ffe0ff */
[----:B------:R-:W-:Y:S01]  /*0710*/  ISETP.GE.U32.AND P1, PT, R21, R30, PT ;  /* 0x0000001e1500720c */ /* 0x000fe20003f26070 */
[----:B------:R-:W-:-:S12]  /*0720*/  IMAD.MOV.U32 R21, RZ, RZ, RZ ;  /* 0x000000ffff157224 */ /* 0x000fd800078e00ff */
[----:B------:R-:W-:Y:S02]  /*0730*/  @P1 IADD3 R20, R20, 0x1, RZ ;  /* 0x0000000114141810 */ /* 0x000fe40007ffe0ff */
[----:B------:R-:W-:-:S03]  /*0740*/  @!P2 LOP3.LUT R20, RZ, R30, RZ, 0x33, !PT ;  /* 0x0000001eff14a212 */ /* 0x000fc600078e33ff */
.L_x_21:
[----:B------:R-:W-:Y:S01]  /*0750*/  ULDC UR4, c[0x0][0x0] ;  /* 0x0000000000047ab9 */ /* 0x000fe20000000800 */
[----:B------:R-:W-:Y:S01]  /*0760*/  IADD3 R20, P0, R20, 0x1, RZ ;  /* 0x0000000114147810 */ /* 0x000fe20007f1e0ff */
[----:B------:R-:W-:Y:S02]  /*0770*/  ULDC UR5, c[0x0][0xc] ;  /* 0x0000030000057ab9 */ /* 0x000fe40000000800 */
[----:B------:R-:W-:Y:S02]  /*0780*/  UIMAD.WIDE.U32 UR4, UR4, UR5, URZ ;  /* 0x00000005040472a5 */ /* 0x000fe4000f8e003f */
[----:B------:R-:W-:-:S04]  /*0790*/  IMAD.X R22, RZ, RZ, R21, P0 ;  /* 0x000000ffff167224 */ /* 0x000fc800000e0615 */
[C---:B------:R-:W-:Y:S02]  /*07a0*/  IMAD R23, R20.reuse, UR5, RZ ;  /* 0x0000000514177c24 */ /* 0x040fe4000f8e02ff */
[----:B------:R-:W-:-:S04]  /*07b0*/  IMAD.WIDE.U32 R20, R20, UR4, RZ ;  /* 0x0000000414147c25 */ /* 0x000fc8000f8e00ff */
[----:B------:R-:W-:Y:S02]  /*07c0*/  IMAD R23, R22, UR4, R23 ;  /* 0x0000000416177c24 */ /* 0x000fe4000f8e0217 */
[----:B------:R-:W-:Y:S02]  /*07d0*/  IMAD.SHL.U32 R31, R20, 0x4, RZ ;  /* 0x00000004141f7824 */ /* 0x000fe400078e00ff */
[----:B------:R-:W-:-:S03]  /*07e0*/  IMAD.IADD R21, R21, 0x1, R23 ;  /* 0x0000000115157824 */ /* 0x000fc600078e0217 */
[----:B------:R-:W-:Y:S02]  /*07f0*/  ISETP.GE.U32.AND P0, PT, R18, R31, PT ;  /* 0x0000001f1200720c */ /* 0x000fe40003f06070 */
[----:B------:R-:W-:-:S04]  /*0800*/  SHF.L.U64.HI R30, R20, 0x2, R21 ;  /* 0x00000002141e7819 */ /* 0x000fc80000010215 */
[----:B------:R-:W-:-:S13]  /*0810*/  ISETP.GE.AND.EX P0, PT, R19, R30, PT, P0 ;  /* 0x0000001e1300720c */ /* 0x000fda0003f06300 */
[----:B------:R-:W-:Y:S05]  /*0820*/  @P0 EXIT ;  /* 0x000000000000094d */ /* 0x000fea0003800000 */
[--C-:B------:R-:W-:Y:S01]  /*0830*/  SHF.R.U64 R33, R34, 0x2, R35.reuse ;  /* 0x0000000222217819 */ /* 0x100fe20000001223 */
[----:B------:R-:W-:Y:S01]  /*0840*/  IMAD R42, R42, -0x326172a9, RZ ;  /* 0xcd9e8d572a2a7824 */ /* 0x000fe200078e02ff */
[----:B------:R-:W-:Y:S02]  /*0850*/  SHF.R.U32.HI R32, RZ, 0x2, R35 ;  /* 0x00000002ff207819 */ /* 0x000fe40000011623 */
[----:B------:R-:W-:Y:S02]  /*0860*/  LOP3.LUT R34, R34, 0x3, RZ, 0xc0, !PT ;  /* 0x0000000322227812 */ /* 0x000fe400078ec0ff */
.L_x_26:
[----:B------:R-:W-:Y:S01]  /*0870*/  IADD3 R33, R33, 0x1, RZ ;  /* 0x0000000121217810 */ /* 0x000fe20007ffe0ff */
[----:B------:R-:W-:Y:S03]  /*0880*/  BSSY B0, `(.L_x_22) ;  /* 0x000000c000007945 */ /* 0x000fe60003800000 */
[C---:B------:R-:W-:Y:S01]  /*0890*/  ISETP.NE.AND P0, PT, R33.reuse, RZ, PT ;  /* 0x000000ff2100720c */ /* 0x040fe20003f05270 */
[----:B------:R-:W-:-:S12]  /*08a0*/  IMAD.HI.U32 R20, R33, -0x2daee0ad, RZ ;  /* 0xd2511f5321147827 */ /* 0x000fd800078e00ff */
[----:B------:R-:W-:Y:S05]  /*08b0*/  @P0 BRA `(.L_x_23) ;  /* 0x0000008000000947 */ /* 0x000fea0003800000 */
[----:B------:R-:W-:-:S04]  /*08c0*/  IADD3 R32, R32, 0x1, RZ ;  /* 0x0000000120207810 */ /* 0x000fc80007ffe0ff */
[----:B------:R-:W-:-:S13]  /*08d0*/  ISETP.NE.AND P0, PT, R32, RZ, PT ;  /* 0x000000ff2000720c */ /* 0x000fda0003f05270 */
[----:B------:R-:W-:Y:S01]  /*08e0*/  @!P0 IADD3 R28, R28, 0x1, RZ ;  /* 0x000000011c1c8810 */ /* 0x000fe20007ffe0ff */
[----:B------:R-:W-:Y:S01]  /*08f0*/  @!P0 IMAD.MOV.U32 R32, RZ, RZ, RZ ;  /* 0x000000ffff208224 */ /* 0x000fe200078e00ff */
[----:B------:R-:W-:Y:S02]  /*0900*/  @!P0 IADD3 R21, R29, 0x1, RZ ;  /* 0x000000011d158810 */ /* 0x000fe40007ffe0ff */
[----:B------:R-:W-:-:S13]  /*0910*/  ISETP.NE.AND P1, PT, R28, RZ, !P0 ;  /* 0x000000ff1c00720c */ /* 0x000fda0004725270 */
[----:B------:R-:W-:-:S04]  /*0920*/  @P1 IMAD.MOV R21, RZ, RZ, R29 ;  /* 0x000000ffff151224 */ /* 0x000fc800078e021d */
[----:B------:R-:W-:Y:S02]  /*0930*/  @!P0 IMAD.MOV.U32 R29, RZ, RZ, R21 ;  /* 0x000000ffff1d8224 */ /* 0x000fe400078e0015 */
.L_x_23:
[----:B------:R-:W-:Y:S05]  /*0940*/  BSYNC B0 ;  /* 0x0000000000007941 */ /* 0x000fea0003800000 */
.L_x_22:
[----:B------:R-:W-:Y:S01]  /*0950*/  IMAD.HI.U32 R21, R28, -0x326172a9, RZ ;  /* 0xcd9e8d571c157827 */ /* 0x000fe200078e00ff */
[----:B------:R-:W-:Y:S02]  /*0960*/  LOP3.LUT R20, R20, R29, R45, 0x96, !PT ;  /* 0x0000001d14147212 */ /* 0x000fe400078e962d */
[----:B------:R-:W-:Y:S01]  /*0970*/  ISETP.NE.AND P0, PT, R34, 0x1, PT ;  /* 0x000000012200780c */ /* 0x000fe20003f05270 */
[----:B------:R-:W-:Y:S01]  /*0980*/  IMAD R23, R28, -0x326172a9, RZ ;  /* 0xcd9e8d571c177824 */ /* 0x000fe200078e02ff */
[----:B------:R-:W-:Y:S01]  /*0990*/  LOP3.LUT R38, R21, R32, R44, 0x96, !PT ;  /* 0x0000002015267212 */ /* 0x000fe200078e962c */
[----:B------:R-:W-:-:S04]  /*09a0*/  IMAD.WIDE.U32 R20, R20, -0x326172a9, RZ ;  /* 0xcd9e8d5714147825 */ /* 0x000fc800078e00ff */
[----:B------:R-:W-:Y:S01]  /*09b0*/  IMAD R35, R33, -0x2daee0ad, RZ ;  /* 0xd2511f5321237824 */ /* 0x000fe200078e02ff */
[----:B------:R-:W-:Y:S01]  /*09c0*/  LOP3.LUT R23, R21, R23, R2, 0x96, !PT ;  /* 0x0000001715177212 */ /* 0x000fe200078e9602 */
[----:B------:R-:W-:-:S04]  /*09d0*/  IMAD.WIDE.U32 R38, R38, -0x2daee0ad, RZ ;  /* 0xd2511f5326267825 */ /* 0x000fc800078e00ff */
[----:B------:R-:W-:Y:S01]  /*09e0*/  IMAD.WIDE.U32 R36, R23, -0x2daee0ad, RZ ;  /* 0xd2511f5317247825 */ /* 0x000fe200078e00ff */
[----:B------:R-:W-:-:S04]  /*09f0*/  LOP3.LUT R22, R39, R35, R0, 0x96, !PT ;  /* 0x0000002327167212 */ /* 0x000fc800078e9600 */
[----:B------:R-:W-:Y:S01]  /*0a00*/  LOP3.LUT R21, R37, R38, R4, 0x96, !PT ;  /* 0x0000002625157212 */ /* 0x000fe200078e9604 */
[----:B------:R-:W-:-:S05]  /*0a10*/  IMAD.WIDE.U32 R22, R22, -0x326172a9, RZ ;  /* 0xcd9e8d5716167825 */ /* 0x000fca00078e00ff */
[----:B------:R-:W-:Y:S01]  /*0a20*/  LOP3.LUT R38, R23, R20, R3, 0x96, !PT ;  /* 0x0000001417267212 */ /* 0x000fe200078e9603 */
[----:B------:R-:W-:-:S04]  /*0a30*/  IMAD.WIDE.U32 R20, R21, -0x326172a9, RZ ;  /* 0xcd9e8d5715147825 */ /* 0x000fc800078e00ff */
[----:B------:R-:W-:Y:S01]  /*0a40*/  IMAD.WIDE.U32 R38, R38, -0x2daee0ad, RZ ;  /* 0xd2511f5326267825 */ /* 0x000fe200078e00ff */
[----:B------:R-:W-:-:S04]  /*0a50*/  LOP3.LUT R37, R21, R22, R6, 0x96, !PT ;  /* 0x0000001615257212 */ /* 0x000fc800078e9606 */
        /* <DEDUP_REMOVED lines=15> */
[----:B------:R-:W-:-:S03]  /*0b50*/  LOP3.LUT R37, R21, R22, R14, 0x96, !PT ;  /* 0x0000001615257212 */ /* 0x000fc600078e960e */
[----:B------:R-:W-:Y:S01]  /*0b60*/  IMAD R22, R17, -0x2daee0ad, RZ ;  /* 0xd2511f5311167824 */ /* 0x000fe200078e02ff */
[----:B------:R-:W-:Y:S01]  /*0b70*/  LOP3.LUT R38, R41, R36, R13, 0x96, !PT ;  /* 0x0000002429267212 */ /* 0x000fe200078e960d */
[----:B------:R-:W-:-:S04]  /*0b80*/  IMAD.WIDE.U32 R36, R37, -0x2daee0ad, RZ ;  /* 0xd2511f5325247825 */ /* 0x000fc800078e00ff */
[----:B------:R-:W-:Y:S01]  /*0b90*/  IMAD.WIDE.U32 R38, R38, -0x326172a9, RZ ;  /* 0xcd9e8d5726267825 */ /* 0x000fe200078e00ff */
[----:B------:R-:W-:-:S03]  /*0ba0*/  LOP3.LUT R21, R37, R40, R16, 0x96, !PT ;  /* 0x0000002825157212 */ /* 0x000fc600078e9610 */
[----:B------:R-:W-:Y:S01]  /*0bb0*/  IMAD.MOV.U32 R41, RZ, RZ, R42 ;  /* 0x000000ffff297224 */ /* 0x000fe200078e002a */
[----:B------:R-:W-:Y:S01]  /*0bc0*/  LOP3.LUT R17, R39, R20, R15, 0x96, !PT ;  /* 0x0000001427117212 */ /* 0x000fe200078e960f */
[----:B------:R-:W-:-:S04]  /*0bd0*/  IMAD.WIDE.U32 R20, R21, -0x326172a9, RZ ;  /* 0xcd9e8d5715147825 */ /* 0x000fc800078e00ff */
[----:B------:R-:W-:Y:S01]  /*0be0*/  IMAD.HI.U32 R23, R17, -0x2daee0ad, RZ ;  /* 0xd2511f5311177827 */ /* 0x000fe200078e00ff */
[----:B------:R-:W-:-:S03]  /*0bf0*/  LOP3.LUT R35, R21, R38, R27, 0x96, !PT ;  /* 0x0000002615237212 */ /* 0x000fc600078e961b */
[----:B------:R-:W-:Y:S01]  /*0c00*/  IMAD.MOV.U32 R37, RZ, RZ, R24 ;  /* 0x000000ffff257224 */ /* 0x000fe200078e0018 */
[----:B------:R-:W-:Y:S01]  /*0c10*/  LOP3.LUT R36, R23, R36, R26, 0x96, !PT ;  /* 0x0000002417247212 */ /* 0x000fe200078e961a */
[----:B------:R-:W-:Y:S02]  /*0c20*/  IMAD.MOV.U32 R38, RZ, RZ, R22 ;  /* 0x000000ffff267224 */ /* 0x000fe400078e0016 */
[----:B------:R-:W-:Y:S01]  /*0c30*/  IMAD.MOV.U32 R39, RZ, RZ, R35 ;  /* 0x000000ffff277224 */ /* 0x000fe200078e0023 */
[----:B------:R-:W-:Y:S05]  /*0c40*/  @!P0 BRA `(.L_x_24) ;  /* 0x0000010000008947 */ /* 0x000fea0003800000 */
[----:B------:R-:W-:-:S13]  /*0c50*/  ISETP.NE.AND P0, PT, R34, 0x2, PT ;  /* 0x000000022200780c */ /* 0x000fda0003f05270 */
[----:B------:R-:W-:Y:S05]  /*0c60*/  @!P0 BRA `(.L_x_25) ;  /* 0x000000a000008947 */ /* 0x000fea0003800000 */
[----:B------:R-:W-:Y:S01]  /*0c70*/  ISETP.NE.AND P0, PT, R34, 0x3, PT ;  /* 0x000000032200780c */ /* 0x000fe20003f05270 */
[----:B------:R-:W-:Y:S02]  /*0c80*/  IMAD.MOV.U32 R41, RZ, RZ, R22 ;  /* 0x000000ffff297224 */ /* 0x000fe400078e0016 */
[----:B------:R-:W-:Y:S02]  /*0c90*/  IMAD.MOV.U32 R37, RZ, RZ, R35 ;  /* 0x000000ffff257224 */ /* 0x000fe400078e0023 */
[----:B------:R-:W-:Y:S02]  /*0ca0*/  IMAD.MOV.U32 R38, RZ, RZ, R20 ;  /* 0x000000ffff267224 */ /* 0x000fe400078e0014 */
[----:B------:R-:W-:-:S06]  /*0cb0*/  IMAD.MOV.U32 R39, RZ, RZ, R36 ;  /* 0x000000ffff277224 */ /* 0x000fcc00078e0024 */
[----:B------:R-:W-:Y:S02]  /*0cc0*/  @P0 IMAD.MOV.U32 R41, RZ, RZ, R25 ;  /* 0x000000ffff290224 */ /* 0x000fe400078e0019 */
[----:B------:R-:W-:Y:S02]  /*0cd0*/  @P0 IMAD.MOV.U32 R37, RZ, RZ, R42 ;  /* 0x000000ffff250224 */ /* 0x000fe400078e002a */
[----:B------:R-:W-:Y:S02]  /*0ce0*/  @P0 IMAD.MOV.U32 R38, RZ, RZ, R24 ;  /* 0x000000ffff260224 */ /* 0x000fe400078e0018 */
[----:B------:R-:W-:Y:S01]  /*0cf0*/  @P0 IMAD.MOV.U32 R39, RZ, RZ, R22 ;  /* 0x000000ffff270224 */ /* 0x000fe200078e0016 */
[----:B------:R-:W-:Y:S05]  /*0d00*/  BRA `(.L_x_24) ;  /* 0x0000004000007947 */ /* 0x000fea0003800000 */
.L_x_25:
[----:B------:R-:W-:Y:S02]  /*0d10*/  IMAD.MOV.U32 R41, RZ, RZ, R24 ;  /* 0x000000ffff297224 */ /* 0x000fe400078e0018 */
[----:B------:R-:W-:Y:S02]  /*0d20*/  IMAD.MOV.U32 R37, RZ, RZ, R22 ;  /* 0x000000ffff257224 */ /* 0x000fe400078e0016 */
[----:B------:R-:W-:-:S02]  /*0d30*/  IMAD.MOV.U32 R38, RZ, RZ, R35 ;  /* 0x000000ffff267224 */ /* 0x000fc400078e0023 */
[----:B------:R-:W-:Y:S02]  /*0d40*/  IMAD.MOV.U32 R39, RZ, RZ, R20 ;  /* 0x000000ffff277224 */ /* 0x000fe400078e0014 */
.L_x_24:
[----:B------:R-:W-:Y:S01]  /*0d50*/  IMAD.MOV.U32 R21, RZ, RZ, c[0x0][0x0] ;  /* 0x00000000ff157624 */ /* 0x000fe200078e00ff */
[----:B------:R-:W-:Y:S01]  /*0d60*/  ISETP.GE.U32.AND P0, PT, R18, c[0x0][0x160], PT ;  /* 0x0000580012007a0c */ /* 0x000fe20003f06070 */
[----:B------:R-:W-:Y:S02]  /*0d70*/  WARPSYNC 0xffffffff ;  /* 0xffffffff00007948 */ /* 0x000fe40003800000 */
[----:B------:R-:W-:Y:S01]  /*0d80*/  IMAD R21, R21, c[0x0][0xc], RZ ;  /* 0x0000030015157a24 */ /* 0x000fe200078e02ff */
[----:B------:R-:W-:-:S03]  /*0d90*/  ISETP.GE.AND.EX P0, PT, R19, c[0x0][0x164], PT, P0 ;  /* 0x0000590013007a0c */ /* 0x000fc60003f06300 */
[C---:B------:R-:W-:Y:S01]  /*0da0*/  IMAD R25, R21.reuse, 0x3, RZ ;  /* 0x0000000315197824 */ /* 0x040fe200078e02ff */
[CC--:B------:R-:W-:Y:S02]  /*0db0*/  LEA R42, P4, R21.reuse, R18.reuse, 0x1 ;  /* 0x00000012152a7211 */ /* 0x0c0fe400078808ff */
[-C--:B------:R-:W-:Y:S02]  /*0dc0*/  IADD3 R40, P3, R21, R18.reuse, RZ ;  /* 0x0000001215287210 */ /* 0x080fe40007f7e0ff */
[----:B------:R-:W-:Y:S01]  /*0dd0*/  ISETP.GE.U32.AND P2, PT, R42, c[0x0][0x160], PT ;  /* 0x000058002a007a0c */ /* 0x000fe20003f46070 */
[--C-:B------:R-:W-:Y:S01]  /*0de0*/  IMAD.X R22, RZ, RZ, R19.reuse, P4 ;  /* 0x000000ffff167224 */ /* 0x100fe200020e0613 */
[----:B------:R-:W-:Y:S01]  /*0df0*/  ISETP.GE.U32.AND P1, PT, R40, c[0x0][0x160], PT ;  /* 0x0000580028007a0c */ /* 0x000fe20003f26070 */
[----:B------:R-:W-:Y:S01]  /*0e00*/  IMAD.X R23, RZ, RZ, R19, P3 ;  /* 0x000000ffff177224 */ /* 0x000fe200018e0613 */
[----:B------:R-:W-:Y:S02]  /*0e10*/  IADD3 R25, P3, R25, R18, RZ ;  /* 0x0000001219197210 */ /* 0x000fe40007f7e0ff */
[----:B------:R-:W-:-:S02]  /*0e20*/  ISETP.GE.AND.EX P2, PT, R22, c[0x0][0x164], PT, P2 ;  /* 0x0000590016007a0c */ /* 0x000fc40003f46320 */
[----:B------:R-:W-:Y:S01]  /*0e30*/  ISETP.GE.AND.EX P1, PT, R23, c[0x0][0x164], PT, P1 ;  /* 0x0000590017007a0c */ /* 0x000fe20003f26310 */
[----:B------:R-:W-:Y:S01]  /*0e40*/  IMAD.X R22, RZ, RZ, R19, P3 ;  /* 0x000000ffff167224 */ /* 0x000fe200018e0613 */
[----:B------:R-:W-:Y:S01]  /*0e50*/  ISETP.GE.U32.AND P4, PT, R25, c[0x0][0x160], PT ;  /* 0x0000580019007a0c */ /* 0x000fe20003f86070 */
[----:B------:R-:W-:Y:S01]  /*0e60*/  @!P0 IMAD R23, R18, c[0x0][0x190], RZ ;  /* 0x0000640012178a24 */ /* 0x000fe200078e02ff */
[----:B------:R-:W-:Y:S02]  /*0e70*/  @!P0 LOP3.LUT R41, R41, 0x1, RZ, 0xc0, !PT ;  /* 0x0000000129298812 */ /* 0x000fe400078ec0ff */
[----:B------:R-:W-:Y:S02]  /*0e80*/  ISETP.GE.AND.EX P3, PT, R22, c[0x0][0x164], PT, P4 ;  /* 0x0000590016007a0c */ /* 0x000fe40003f66340 */
[----:B------:R-:W-:-:S03]  /*0e90*/  @!P0 IADD3 R22, P4, R23, c[0x0][0x188], RZ ;  /* 0x0000620017168a10 */ /* 0x000fc60007f9e0ff */
[----:B------:R-:W-:Y:S01]  /*0ea0*/  @!P2 IMAD R42, R42, c[0x0][0x190], RZ ;  /* 0x000064002a2aaa24 */ /* 0x000fe200078e02ff */
[----:B------:R-:W-:Y:S01]  /*0eb0*/  @!P0 LEA.HI.X.SX32 R23, R23, c[0x0][0x18c], 0x1, P4 ;  /* 0x0000630017178a11 */ /* 0x000fe200020f0eff */
[----:B------:R-:W-:Y:S01]  /*0ec0*/  @!P1 IMAD R40, R40, c[0x0][0x190], RZ ;  /* 0x0000640028289a24 */ /* 0x000fe200078e02ff */
[----:B------:R-:W-:Y:S02]  /*0ed0*/  @!P1 LOP3.LUT R37, R37, 0x1, RZ, 0xc0, !PT ;  /* 0x0000000125259812 */ /* 0x000fe400078ec0ff */
[----:B------:R-:W-:Y:S01]  /*0ee0*/  @!P2 LOP3.LUT R38, R38, 0x1, RZ, 0xc0, !PT ;  /* 0x000000012626a812 */ /* 0x000fe200078ec0ff */
[----:B------:R0:W-:Y:S01]  /*0ef0*/  @!P0 STG.E.U8 [R22.64], R41 ;  /* 0x0000002916008986 */ /* 0x0001e2000c101108 */
[C---:B------:R-:W-:Y:S01]  /*0f00*/  @!P1 IADD3 R24, P4, R40.reuse, c[0x0][0x188], RZ ;  /* 0x0000620028189a10 */ /* 0x040fe20007f9e0ff */
[----:B------:R-:W-:Y:S01]  /*0f10*/  @!P3 IMAD R43, R25, c[0x0][0x190], RZ ;  /* 0x00006400192bba24 */ /* 0x000fe200078e02ff */
[----:B------:R-:W-:Y:S02]  /*0f20*/  @!P3 LOP3.LUT R39, R39, 0x1, RZ, 0xc0, !PT ;  /* 0x000000012727b812 */ /* 0x000fe400078ec0ff */
[----:B------:R-:W-:-:S02]  /*0f30*/  @!P1 LEA.HI.X.SX32 R25, R40, c[0x0][0x18c], 0x1, P4 ;  /* 0x0000630028199a11 */ /* 0x000fc400020f0eff */
[----:B------:R-:W-:-:S03]  /*0f40*/  @!P3 IADD3 R40, P4, R43, c[0x0][0x188], RZ ;  /* 0x000062002b28ba10 */ /* 0x000fc60007f9e0ff */
[----:B------:R1:W-:Y:S01]  /*0f50*/  @!P1 STG.E.U8 [R24.64], R37 ;  /* 0x0000002518009986 */ /* 0x0003e2000c101108 */
[C---:B0-----:R-:W-:Y:S02]  /*0f60*/  @!P2 IADD3 R22, P0, R42.reuse, c[0x0][0x188], RZ ;  /* 0x000062002a16aa10 */ /* 0x041fe40007f1e0ff */
[----:B------:R-:W-:Y:S02]  /*0f70*/  @!P3 LEA.HI.X.SX32 R41, R43, c[0x0][0x18c], 0x1, P4 ;  /* 0x000063002b29ba11 */ /* 0x000fe400020f0eff */
[----:B------:R-:W-:Y:S01]  /*0f80*/  @!P2 LEA.HI.X.SX32 R23, R42, c[0x0][0x18c], 0x1, P0 ;  /* 0x000063002a17aa11 */ /* 0x000fe200000f0eff */
[----:B------:R-:W-:Y:S01]  /*0f90*/  IMAD.MOV.U32 R42, RZ, RZ, R20 ;  /* 0x000000ffff2a7224 */ /* 0x000fe200078e0014 */
[----:B------:R-:W-:-:S03]  /*0fa0*/  LEA R18, P0, R21, R18, 0x2 ;  /* 0x0000001215127211 */ /* 0x000fc600078010ff */
[----:B------:R0:W-:Y:S01]  /*0fb0*/  @!P2 STG.E.U8 [R22.64], R38 ;  /* 0x000000261600a986 */ /* 0x0001e2000c101108 */
[----:B-1----:R-:W-:Y:S02]  /*0fc0*/  IMAD.MOV.U32 R25, RZ, RZ, R35 ;  /* 0x000000ffff197224 */ /* 0x002fe400078e0023 */
[----:B------:R-:W-:Y:S01]  /*0fd0*/  IMAD.X R19, RZ, RZ, R19, P0 ;  /* 0x000000ffff137224 */ /* 0x000fe200000e0613 */
[----:B------:R-:W-:Y:S01]  /*0fe0*/  ISETP.GE.U32.AND P0, PT, R18, R31, PT ;  /* 0x0000001f1200720c */ /* 0x000fe20003f06070 */
[----:B------:R0:W-:Y:S01]  /*0ff0*/  @!P3 STG.E.U8 [R40.64], R39 ;  /* 0x000000272800b986 */ /* 0x0001e2000c101108 */
[----:B------:R-:W-:-:S03]  /*1000*/  IMAD.MOV.U32 R24, RZ, RZ, R36 ;  /* 0x000000ffff187224 */ /* 0x000fc600078e0024 */
[----:B------:R-:W-:Y:S01]  /*1010*/  BAR.SYNC.DEFER_BLOCKING 0x0 ;  /* 0x0000000000007b1d */ /* 0x000fe20000010000 */
[----:B------:R-:W-:-:S13]  /*1020*/  ISETP.GE.AND.EX P0, PT, R19, R30, PT, P0 ;  /* 0x0000001e1300720c */ /* 0x000fda0003f06300 */
[----:B0-----:R-:W-:Y:S05]  /*1030*/  @!P0 BRA `(.L_x_26) ;  /* 0xfffff83000008947 */ /* 0x001fea000383ffff */
[----:B------:R-:W-:Y:S05]  /*1040*/  EXIT ;  /* 0x000000000000794d */ /* 0x000fea0003800000 */
        .weak           $__internal_1_$__cuda_sm20_div_s64
        .type           $__internal_1_$__cuda_sm20_div_s64,@function
        .size           $__internal_1_$__cuda_sm20_div_s64,(.L_x_1868 - $__internal_1_$__cuda_sm20_div_s64)
$__internal_1_$__cuda_sm20_div_s64:
[----:B------:R-:W-:Y:S02]  /*1050*/  UMOV UR5, URZ ;  /* 0x0000003f00057c82 */ /* 0x000fe40008000000 */
[----:B------:R-:W0:Y:S08]  /*1060*/  I2F.U64.RP R31, UR4 ;  /* 0x00000004001f7d12 */ /* 0x000e300008309000 */
[----:B0-----:R-:W0:Y:S02]  /*1070*/  MUFU.RCP R31, R31 ;  /* 0x0000001f001f7308 */ /* 0x001e240000001000 */
[----:B0-----:R-:W-:-:S06]  /*1080*/  IADD3 R22, R31, 0x1ffffffe, RZ ;  /* 0x1ffffffe1f167810 */ /* 0x001fcc0007ffe0ff */
[----:B------:R-:W0:Y:S02]  /*1090*/  F2I.U64.TRUNC R22, R22 ;  /* 0x0000001600167311 */ /* 0x000e24000020d800 */
[----:B0-----:R-:W-:-:S04]  /*10a0*/  IMAD.WIDE.U32 R20, R22, UR4, RZ ;  /* 0x0000000416147c25 */ /* 0x001fc8000f8e00ff */
[----:B------:R-:W-:Y:S01]  /*10b0*/  IMAD R21, R23, UR4, R21 ;  /* 0x0000000417157c24 */ /* 0x000fe2000f8e0215 */
[----:B------:R-:W-:-:S05]  /*10c0*/  IADD3 R33, P0, RZ, -R20, RZ ;  /* 0x80000014ff217210 */ /* 0x000fca0007f1e0ff */
[----:B------:R-:W-:-:S04]  /*10d0*/  IMAD.HI.U32 R20, R22, R33, RZ ;  /* 0x0000002116147227 */ /* 0x000fc800078e00ff */
[----:B------:R-:W-:Y:S02]  /*10e0*/  IMAD.X R37, RZ, RZ, ~R21, P0 ;  /* 0x000000ffff257224 */ /* 0x000fe400000e0e15 */
[----:B------:R-:W-:Y:S02]  /*10f0*/  IMAD.MOV.U32 R21, RZ, RZ, R22 ;  /* 0x000000ffff157224 */ /* 0x000fe400078e0016 */
[-C--:B------:R-:W-:Y:S02]  /*1100*/  IMAD R39, R23, R37.reuse, RZ ;  /* 0x0000002517277224 */ /* 0x080fe400078e02ff */
[----:B------:R-:W-:-:S04]  /*1110*/  IMAD.WIDE.U32 R20, P0, R22, R37, R20 ;  /* 0x0000002516147225 */ /* 0x000fc80007800014 */
[----:B------:R-:W-:-:S04]  /*1120*/  IMAD.HI.U32 R31, R23, R37, RZ ;  /* 0x00000025171f7227 */ /* 0x000fc800078e00ff */
[----:B------:R-:W-:-:S04]  /*1130*/  IMAD.HI.U32 R20, P1, R23, R33, R20 ;  /* 0x0000002117147227 */ /* 0x000fc80007820014 */
[----:B------:R-:W-:Y:S01]  /*1140*/  IMAD.X R31, R31, 0x1, R23, P0 ;  /* 0x000000011f1f7824 */ /* 0x000fe200000e0617 */
[----:B------:R-:W-:-:S04]  /*1150*/  IADD3 R21, P2, R39, R20, RZ ;  /* 0x0000001427157210 */ /* 0x000fc80007f5e0ff */
[----:B------:R-:W-:Y:S01]  /*1160*/  IADD3.X R31, RZ, RZ, R31, P2, P1 ;  /* 0x000000ffff1f7210 */ /* 0x000fe200017e241f */
[----:B------:R-:W-:Y:S01]  /*1170*/  IMAD.WIDE.U32 R22, R21, UR4, RZ ;  /* 0x0000000415167c25 */ /* 0x000fe2000f8e00ff */
[----:B------:R-:W-:-:S04]  /*1180*/  ISETP.LE.AND P1, PT, RZ, UR7, PT ;  /* 0x00000007ff007c0c */ /* 0x000fc8000bf23270 */
[----:B------:R-:W-:Y:S01]  /*1190*/  IADD3 R33, P0, RZ, -R22, RZ ;  /* 0x80000016ff217210 */ /* 0x000fe20007f1e0ff */
[----:B------:R-:W-:Y:S01]  /*11a0*/  IMAD R22, R31, UR4, R23 ;  /* 0x000000041f167c24 */ /* 0x000fe2000f8e0217 */
[----:B------:R-:W-:-:S03]  /*11b0*/  IADD3 R23, P4, RZ, -UR6, RZ ;  /* 0x80000006ff177c10 */ /* 0x000fc6000ff9e0ff */
[----:B------:R-:W-:Y:S01]  /*11c0*/  IMAD.HI.U32 R20, R21, R33, RZ ;  /* 0x0000002115147227 */ /* 0x000fe200078e00ff */
[----:B------:R-:W-:-:S03]  /*11d0*/  SEL R23, R23, UR6, !P1 ;  /* 0x0000000617177c07 */ /* 0x000fc6000c800000 */
[----:B------:R-:W-:Y:S02]  /*11e0*/  IMAD.X R22, RZ, RZ, ~R22, P0 ;  /* 0x000000ffff167224 */ /* 0x000fe400000e0e16 */
[----:B------:R-:W-:Y:S02]  /*11f0*/  IMAD.X R32, RZ, RZ, ~UR7, P4 ;  /* 0x80000007ff207e24 */ /* 0x000fe4000a0e06ff */
[----:B------:R-:W-:-:S04]  /*1200*/  IMAD.WIDE.U32 R20, P0, R21, R22, R20 ;  /* 0x0000001615147225 */ /* 0x000fc80007800014 */
[----:B------:R-:W-:-:S04]  /*1210*/  IMAD.HI.U32 R36, R31, R22, RZ ;  /* 0x000000161f247227 */ /* 0x000fc800078e00ff */
[----:B------:R-:W-:-:S04]  /*1220*/  IMAD.HI.U32 R20, P2, R31, R33, R20 ;  /* 0x000000211f147227 */ /* 0x000fc80007840014 */
[----:B------:R-:W-:-:S05]  /*1230*/  IMAD R21, R31, R22, RZ ;  /* 0x000000161f157224 */ /* 0x000fca00078e02ff */
[----:B------:R-:W-:Y:S01]  /*1240*/  IADD3 R22, P3, R21, R20, RZ ;  /* 0x0000001415167210 */ /* 0x000fe20007f7e0ff */
[----:B------:R-:W-:Y:S01]  /*1250*/  IMAD.X R21, R36, 0x1, R31, P0 ;  /* 0x0000000124157824 */ /* 0x000fe200000e061f */
[----:B------:R-:W-:-:S03]  /*1260*/  SEL R31, R32, UR7, !P1 ;  /* 0x00000007201f7c07 */ /* 0x000fc6000c800000 */
[----:B------:R-:W-:Y:S01]  /*1270*/  IMAD.HI.U32 R20, R22, R23, RZ ;  /* 0x0000001716147227 */ /* 0x000fe200078e00ff */
[----:B------:R-:W-:-:S03]  /*1280*/  IADD3.X R32, RZ, RZ, R21, P3, P2 ;  /* 0x000000ffff207210 */ /* 0x000fc60001fe4415 */
[----:B------:R-:W-:Y:S02]  /*1290*/  IMAD.MOV.U32 R21, RZ, RZ, RZ ;  /* 0x000000ffff157224 */ /* 0x000fe400078e00ff */
[-C--:B------:R-:W-:Y:S02]  /*12a0*/  IMAD R37, R32, R31.reuse, RZ ;  /* 0x0000001f20257224 */ /* 0x080fe400078e02ff */
[----:B------:R-:W-:-:S04]  /*12b0*/  IMAD.WIDE.U32 R20, R22, R31, R20 ;  /* 0x0000001f16147225 */ /* 0x000fc800078e0014 */
[----:B------:R-:W-:-:S04]  /*12c0*/  IMAD.HI.U32 R33, R32, R31, RZ ;  /* 0x0000001f20217227 */ /* 0x000fc800078e00ff */
[----:B------:R-:W-:-:S04]  /*12d0*/  IMAD.HI.U32 R20, P0, R32, R23, R20 ;  /* 0x0000001720147227 */ /* 0x000fc80007800014 */
[----:B------:R-:W-:Y:S01]  /*12e0*/  IMAD.X R33, RZ, RZ, R33, P0 ;  /* 0x000000ffff217224 */ /* 0x000fe200000e0621 */
[----:B------:R-:W-:-:S05]  /*12f0*/  IADD3 R22, P2, R37, R20, RZ ;  /* 0x0000001425167210 */ /* 0x000fca0007f5e0ff */
[----:B------:R-:W-:-:S04]  /*1300*/  IMAD.WIDE.U32 R20, R22, UR4, RZ ;  /* 0x0000000416147c25 */ /* 0x000fc8000f8e00ff */
[----:B------:R-:W-:Y:S01]  /*1310*/  IMAD.X R33, RZ, RZ, R33, P2 ;  /* 0x000000ffff217224 */ /* 0x000fe200010e0621 */
[----:B------:R-:W-:-:S03]  /*1320*/  IADD3 R20, P0, -R20, R23, RZ ;  /* 0x0000001714147210 */ /* 0x000fc60007f1e1ff */
[----:B------:R-:W-:Y:S01]  /*1330*/  IMAD R32, R33, UR4, R21 ;  /* 0x0000000421207c24 */ /* 0x000fe2000f8e0215 */
[----:B------:R-:W-:Y:S02]  /*1340*/  IADD3 R23, P2, R20, -UR4, RZ ;  /* 0x8000000414177c10 */ /* 0x000fe4000ff5e0ff */
[----:B------:R-:W-:Y:S01]  /*1350*/  IADD3 R21, P3, R22, 0x1, RZ ;  /* 0x0000000116157810 */ /* 0x000fe20007f7e0ff */
[----:B------:R-:W-:Y:S01]  /*1360*/  IMAD.X R32, R31, 0x1, ~R32, P0 ;  /* 0x000000011f207824 */ /* 0x000fe200000e0e20 */
[----:B------:R-:W-:-:S04]  /*1370*/  ISETP.GE.U32.AND P0, PT, R20, UR4, PT ;  /* 0x0000000414007c0c */ /* 0x000fc8000bf06070 */
[C---:B------:R-:W-:Y:S02]  /*1380*/  ISETP.GE.U32.AND.EX P0, PT, R32.reuse, RZ, PT, P0 ;  /* 0x000000ff2000720c */ /* 0x040fe40003f06100 */
[----:B------:R-:W-:Y:S02]  /*1390*/  IADD3.X R31, R32, -0x1, RZ, P2, !PT ;  /* 0xffffffff201f7810 */ /* 0x000fe400017fe4ff */
[----:B------:R-:W-:Y:S01]  /*13a0*/  SEL R23, R23, R20, P0 ;  /* 0x0000001417177207 */ /* 0x000fe20000000000 */
[----:B------:R-:W-:Y:S01]  /*13b0*/  IMAD.X R20, RZ, RZ, R33, P3 ;  /* 0x000000ffff147224 */ /* 0x000fe200018e0621 */
[----:B------:R-:W-:Y:S02]  /*13c0*/  SEL R21, R21, R22, P0 ;  /* 0x0000001615157207 */ /* 0x000fe40000000000 */
[----:B------:R-:W-:Y:S02]  /*13d0*/  SEL R31, R31, R32, P0 ;  /* 0x000000201f1f7207 */ /* 0x000fe40000000000 */
[----:B------:R-:W-:-:S02]  /*13e0*/  ISETP.GE.U32.AND P2, PT, R23, UR4, PT ;  /* 0x0000000417007c0c */ /* 0x000fc4000bf46070 */
[----:B------:R-:W-:Y:S02]  /*13f0*/  SEL R20, R20, R33, P0 ;  /* 0x0000002114147207 */ /* 0x000fe40000000000 */
[----:B------:R-:W-:Y:S02]  /*1400*/  IADD3 R22, P3, R21, 0x1, RZ ;  /* 0x0000000115167810 */ /* 0x000fe40007f7e0ff */
[----:B------:R-:W-:Y:S01]  /*1410*/  ISETP.GE.U32.AND.EX P0, PT, R31, RZ, PT, P2 ;  /* 0x000000ff1f00720c */ /* 0x000fe20003f06120 */
[----:B------:R-:W-:Y:S02]  /*1420*/  IMAD.MOV.U32 R31, RZ, RZ, 0x0 ;  /* 0x00000000ff1f7424 */ /* 0x000fe400078e00ff */
[----:B------:R-:W-:Y:S01]  /*1430*/  IMAD.X R23, RZ, RZ, R20, P3 ;  /* 0x000000ffff177224 */ /* 0x000fe200018e0614 */
[----:B------:R-:W-:-:S04]  /*1440*/  SEL R22, R22, R21, P0 ;  /* 0x0000001516167207 */ /* 0x000fc80000000000 */
[----:B------:R-:W-:Y:S02]  /*1450*/  SEL R23, R23, R20, P0 ;  /* 0x0000001417177207 */ /* 0x000fe40000000000 */
[-C--:B------:R-:W-:Y:S02]  /*1460*/  IADD3 R21, P2, RZ, -R22.reuse, RZ ;  /* 0x80000016ff157210 */ /* 0x080fe40007f5e0ff */
[----:B------:R-:W-:Y:S02]  /*1470*/  ISETP.NE.U32.AND P0, PT, RZ, UR4, PT ;  /* 0x00000004ff007c0c */ /* 0x000fe4000bf05070 */
[----:B------:R-:W-:Y:S01]  /*1480*/  SEL R22, R21, R22, !P1 ;  /* 0x0000001615167207 */ /* 0x000fe20004800000 */
[----:B------:R-:W-:Y:S01]  /*1490*/  IMAD.X R20, RZ, RZ, ~R23, P2 ;  /* 0x000000ffff147224 */ /* 0x000fe200010e0e17 */
[----:B------:R-:W-:-:S04]  /*14a0*/  ISETP.NE.AND.EX P0, PT, RZ, RZ, PT, P0 ;  /* 0x000000ffff00720c */ /* 0x000fc80003f05300 */
[----:B------:R-:W-:Y:S02]  /*14b0*/  SEL R23, R20, R23, !P1 ;  /* 0x0000001714177207 */ /* 0x000fe40004800000 */
[----:B------:R-:W-:Y:S02]  /*14c0*/  SEL R22, R22, 0xffffffff, P0 ;  /* 0xffffffff16167807 */ /* 0x000fe40000000000 */
[----:B------:R-:W-:Y:S01]  /*14d0*/  SEL R23, R23, 0xffffffff, P0 ;  /* 0xffffffff17177807 */ /* 0x000fe20000000000 */
[----:B------:R-:W-:Y:S06]  /*14e0*/  RET.REL.NODEC R30 `(_ZN2at6native60_GLOBAL__N__fdc43544_27_DistributionRandomKernel_cu_f88cee4443distribution_elementwise_grid_stride_kernelIjLi4EZZZNS0_9templates4cuda13random_kernelIPNS_17CUDAGeneratorImplEEEvRNS_18TensorIteratorBaseET_ENKUlvE_clEvENKUlvE8_clEvEUlP24curandStatePhilox4_32_10E0_ZNS1_27distribution_nullary_kernelIbj5uint4S7_SF_ZZZS5_IS7_EvS9_SA_ENKSB_clEvENKSC_clEvEUljE_EEvS9_T2_RKT3_T4_EUlijE_EEvlNS_15PhiloxCudaStateET1_SJ_) ;  /* 0xffffeb101e007950 */ /* 0x000fec0003c3ffff */
.L_x_27:
        /* <DEDUP_REMOVED lines=9> */
.L_x_1868:


//--------------------- .text._ZN2at6native60_GLOBAL__N__fdc43544_27_DistributionRandomKernel_cu_f88cee4443distribution_elementwise_grid_stride_kernelImLi2EZZZNS0_9templates4cuda13random_kernelIPNS_17CUDAGeneratorImplEEEvRNS_18TensorIteratorBaseET_ENKUlvE_clEvENKUlvE8_clEvEUlP24curandStatePhilox4_32_10E_ZNS1_27distribution_nullary_kernelIbm10ulonglong2S7_SF_ZZZS5_IS7_EvS9_SA_ENKSB_clEvENKSC_clEvEUlmE_EEvS9_T2_RKT3_T4_EUlimE0_EEvlNS_15PhiloxCudaStateET1_SJ_ --------------------------
	.section	.text._ZN2at6native60_GLOBAL__N__fdc43544_27_DistributionRandomKernel_cu_f88cee4443distribution_elementwise_grid_stride_kernelImLi2EZZZNS0_9templates4cuda13random_kernelIPNS_17CUDAGeneratorImplEEEvRNS_18TensorIteratorBaseET_ENKUlvE_clEvENKUlvE8_clEvEUlP24curandStatePhilox4_32_10E_ZNS1_27distribution_nullary_kernelIbm10ulonglong2S7_SF_ZZZS5_IS7_EvS9_SA_ENKSB_clEvENKSC_clEvEUlmE_EEvS9_T2_RKT3_T4_EUlimE0_EEvlNS_15PhiloxCudaStateET1_SJ_,"ax",@progbits
	.sectioninfo	@"SHI_REGISTERS=36"
	.align	128
.text._ZN2at6native60_GLOBAL__N__fdc43544_27_DistributionRandomKernel_cu_f88cee4443distribution_elementwise_grid_stride_kernelImLi2EZZZNS0_9templates4cuda13random_kernelIPNS_17CUDAGeneratorImplEEEvRNS_18TensorIteratorBaseET_ENKUlvE_clEvENKUlvE8_clEvEUlP24curandStatePhilox4_32_10E_ZNS1_27distribution_nullary_kernelIbm10ulonglong2S7_SF_ZZZS5_IS7_EvS9_SA_ENKSB_clEvENKSC_clEvEUlmE_EEvS9_T2_RKT3_T4_EUlimE0_EEvlNS_15PhiloxCudaStateET1_SJ_:
        .type           _ZN2at6native60_GLOBAL__N__fdc43544_27_DistributionRandomKernel_cu_f88cee4443distribution_elementwise_grid_stride_kernelImLi2EZZZNS0_9templates4cuda13random_kernelIPNS_17CUDAGeneratorImplEEEvRNS_18TensorIteratorBaseET_ENKUlvE_clEvENKUlvE8_clEvEUlP24curandStatePhilox4_32_10E_ZNS1_27distribution_nullary_kernelIbm10ulonglong2S7_SF_ZZZS5_IS7_EvS9_SA_ENKSB_clEvENKSC_clEvEUlmE_EEvS9_T2_RKT3_T4_EUlimE0_EEvlNS_15PhiloxCudaStateET1_SJ_,@function
        .size           _ZN2at6native60_GLOBAL__N__fdc43544_27_DistributionRandomKernel_cu_f88cee4443distribution_elementwise_grid_stride_kernelImLi2EZZZNS0_9templates4cuda13random_kernelIPNS_17CUDAGeneratorImplEEEvRNS_18TensorIteratorBaseET_ENKUlvE_clEvENKUlvE8_clEvEUlP24curandStatePhilox4_32_10E_ZNS1_27distribution_nullary_kernelIbm10ulonglong2S7_SF_ZZZS5_IS7_EvS9_SA_ENKSB_clEvENKSC_clEvEUlmE_EEvS9_T2_RKT3_T4_EUlimE0_EEvlNS_15PhiloxCudaStateET1_SJ_,(.L_x_1870 - _ZN2at6native60_GLOBAL__N__fdc43544_27_DistributionRandomKernel_cu_f88cee4443distribution_elementwise_grid_stride_kernelImLi2EZZZNS0_9templates4cuda13random_kernelIPNS_17CUDAGeneratorImplEEEvRNS_18TensorIteratorBaseET_ENKUlvE_clEvENKUlvE8_clEvEUlP24curandStatePhilox4_32_10E_ZNS1_27distribution_nullary_kernelIbm10ulonglong2S7_SF_ZZZS5_IS7_EvS9_SA_ENKSB_clEvENKSC_clEvEUlmE_EEvS9_T2_RKT3_T4_EUlimE0_EEvlNS_15PhiloxCudaStateET1_SJ_)
        .other          _ZN2at6native60_GLOBAL__N__fdc43544_27_DistributionRandomKernel_cu_f88cee4443distribution_elementwise_grid_stride_kernelImLi2EZZZNS0_9templates4cuda13random_kernelIPNS_17CUDAGeneratorImplEEEvRNS_18TensorIteratorBaseET_ENKUlvE_clEvENKUlvE8_clEvEUlP24curandStatePhilox4_32_10E_ZNS1_27distribution_nullary_kernelIbm10ulonglong2S7_SF_ZZZS5_IS7_EvS9_SA_ENKSB_clEvENKSC_clEvEUlmE_EEvS9_T2_RKT3_T4_EUlimE0_EEvlNS_15PhiloxCudaStateET1_SJ_,@"STO_CUDA_ENTRY STV_DEFAULT"
_ZN2at6native60_GLOBAL__N__fdc43544_27_DistributionRandomKernel_cu_f88cee4443distribution_elementwise_grid_stride_kernelImLi2EZZZNS0_9templates4cuda13random_kernelIPNS_17CUDAGeneratorImplEEEvRNS_18TensorIteratorBaseET_ENKUlvE_clEvENKUlvE8_clEvEUlP24curandStatePhilox4_32_10E_ZNS1_27distribution_nullary_kernelIbm10ulonglong2S7_SF_ZZZS5_IS7_EvS9_SA_ENKSB_clEvENKSC_clEvEUlmE_EEvS9_T2_RKT3_T4_EUlimE0_EEvlNS_15PhiloxCudaStateET1_SJ_:
[----:B------:R-:W-:Y:S02]  /*0000*/  IMAD.MOV.U32 R1, RZ, RZ, c[0x0][0x28] ;  /* 0x00000a00ff017624 */ /* 0x000fe400078e00ff */
[----:B------:R-:W-:Y:S01]  /*0010*/  ULDC.U8 UR4, c[0x0][0x17c] ;  /* 0x00005f0000047ab9 */ /* 0x000fe20000000000 */
[----:B------:R-:W-:Y:S01]  /*0020*/  MOV R31, c[0x0][0x174] ;  /* 0x00005d00001f7a02 */ /* 0x000fe20000000f00 */
[----:B------:R-:W-:Y:S01]  /*0030*/  IMAD.MOV.U32 R30, RZ, RZ, c[0x0][0x170] ;  /* 0x00005c00ff1e7624 */ /* 0x000fe200078e00ff */
[----:B------:R-:W-:Y:S01]  /*0040*/  ISETP.NE.AND P0, PT, RZ, UR4, PT ;  /* 0x00000004ff007c0c */ /* 0x000fe2000bf05270 */
[----:B------:R-:W-:Y:S01]  /*0050*/  ULDC.64 UR8, c[0x0][0x118] ;  /* 0x0000460000087ab9 */ /* 0x000fe20000000a00 */
[----:B------:R-:W-:Y:S01]  /*0060*/  MOV R18, c[0x0][0x168] ;  /* 0x00005a0000127a02 */ /* 0x000fe20000000f00 */
[----:B------:R-:W-:Y:S01]  /*0070*/  IMAD.MOV.U32 R19, RZ, RZ, c[0x0][0x16c] ;  /* 0x00005b00ff137624 */ /* 0x000fe200078e00ff */
[----:B------:R-:W0:Y:S04]  /*0080*/  S2R R16, SR_TID.X ;  /* 0x0000000000107919 */ /* 0x000e280000002100 */
[----:B------:R-:W0:Y:S01]  /*0090*/  S2R R5, SR_CTAID.X ;  /* 0x0000000000057919 */ /* 0x000e220000002500 */
[----:B------:R-:W-:Y:S01]  /*00a0*/  IMAD.MOV.U32 R17, RZ, RZ, RZ ;  /* 0x000000ffff117224 */ /* 0x000fe200078e00ff */
[----:B------:R-:W-:-:S02]  /*00b0*/  UMOV UR6, 0x1 ;  /* 0x0000000100067882 */ /* 0x000fc40000000000 */
[----:B------:R-:W-:Y:S01]  /*00c0*/  ULDC.64 UR4, c[0x0][0x160] ;  /* 0x0000580000047ab9 */ /* 0x000fe20000000a00 */
[----:B------:R-:W-:Y:S01]  /*00d0*/  @P0 IMAD.MOV.U32 R2, RZ, RZ, R30 ;  /* 0x000000ffff020224 */ /* 0x000fe200078e001e */
[----:B------:R-:W2:Y:S01]  /*00e0*/  @P0 LDG.E.64 R18, [R18.64] ;  /* 0x0000000812120981 */ /* 0x000ea2000c1e1b00 */
[----:B------:R-:W-:-:S06]  /*00f0*/  @P0 IMAD.MOV.U32 R3, RZ, RZ, R31 ;  /* 0x000000ffff030224 */ /* 0x000fcc00078e001f */
[----:B------:R-:W3:Y:S01]  /*0100*/  @P0 LDG.E.64 R2, [R2.64] ;  /* 0x0000000802020981 */ /* 0x000ee2000c1e1b00 */
[----:B0-----:R-:W-:-:S06]  /*0110*/  IMAD.WIDE.U32 R16, R5, c[0x0][0x0], R16 ;  /* 0x0000000005107a25 */ /* 0x001fcc00078e0010 */
[----:B------:R-:W-:Y:S01]  /*0120*/  IMAD.WIDE.U32 R10, R16, -0x326172a9, RZ ;  /* 0xcd9e8d57100a7825 */ /* 0x000fe200078e00ff */
[----:B------:R-:W-:-:S04]  /*0130*/  UIADD3 UR6, UP0, -UR6, UR4, URZ ;  /* 0x0000000406067290 */ /* 0x000fc8000ff1e13f */
[----:B------:R-:W-:Y:S01]  /*0140*/  UIADD3.X UR7, UR5, -0x1, URZ, UP0, !UPT ;  /* 0xffffffff05077890 */ /* 0x000fe200087fe43f */
[----:B---3--:R-:W-:-:S04]  /*0150*/  @P0 IADD3 R30, P1, R2, c[0x0][0x178], RZ ;  /* 0x00005e00021e0a10 */ /* 0x008fc80007f3e0ff */
[----:B------:R-:W-:-:S04]  /*0160*/  @P0 IADD3.X R31, RZ, R3, RZ, P1, !PT ;  /* 0x00000003ff1f0210 */ /* 0x000fc80000ffe4ff */
[--C-:B------:R-:W-:Y:S02]  /*0170*/  SHF.R.U32.HI R0, RZ, 0x2, R31.reuse ;  /* 0x00000002ff007819 */ /* 0x100fe4000001161f */
[----:B------:R-:W-:Y:S02]  /*0180*/  SHF.R.U64 R2, R30, 0x2, R31 ;  /* 0x000000021e027819 */ /* 0x000fe4000000121f */
[----:B--2---:R-:W-:-:S03]  /*0190*/  LOP3.LUT R6, R11, R0, R18, 0x96, !PT ;  /* 0x000000000b067212 */ /* 0x004fc600078e9612 */
[----:B------:R-:W-:Y:S01]  /*01a0*/  IMAD.WIDE.U32 R4, R2, -0x2daee0ad, RZ ;  /* 0xd2511f5302047825 */ /* 0x000fe200078e00ff */
[----:B------:R-:W-:-:S03]  /*01b0*/  IADD3 R3, R19, -0x4498517b, RZ ;  /* 0xbb67ae8513037810 */ /* 0x000fc60007ffe0ff */
[----:B------:R-:W-:Y:S01]  /*01c0*/  IMAD.WIDE.U32 R6, R6, -0x2daee0ad, RZ ;  /* 0xd2511f5306067825 */ /* 0x000fe200078e00ff */
[----:B------:R-:W-:-:S04]  /*01d0*/  LOP3.LUT R5, R19, R5, R17, 0x96, !PT ;  /* 0x0000000513057212 */ /* 0x000fc800078e9611 */
[----:B------:R-:W-:Y:S01]  /*01e0*/  LOP3.LUT R8, R7, R4, R3, 0x96, !PT ;  /* 0x0000000407087212 */ /* 0x000fe200078e9603 */
[----:B------:R-:W-:Y:S01]  /*01f0*/  IMAD.WIDE.U32 R4, R5, -0x326172a9, RZ ;  /* 0xcd9e8d5705047825 */ /* 0x000fe200078e00ff */
[C---:B------:R-:W-:Y:S02]  /*0200*/  IADD3 R7, R18.reuse, -0x61c88647, RZ ;  /* 0x9e3779b912077810 */ /* 0x040fe40007ffe0ff */
[----:B------:R-:W-:Y:S01]  /*0210*/  IADD3 R11, R18, 0x3c6ef372, RZ ;  /* 0x3c6ef372120b7810 */ /* 0x000fe20007ffe0ff */
[----:B------:R-:W-:Y:S01]  /*0220*/  IMAD.WIDE.U32 R8, R8, -0x326172a9, RZ ;  /* 0xcd9e8d5708087825 */ /* 0x000fe200078e00ff */
[----:B------:R-:W-:-:S04]  /*0230*/  LOP3.LUT R10, R5, R7, R10, 0x96, !PT ;  /* 0x00000007050a7212 */ /* 0x000fc800078e960a */
[----:B------:R-:W-:Y:S01]  /*0240*/  LOP3.LUT R12, R9, R4, R11, 0x96, !PT ;  /* 0x00000004090c7212 */ /* 0x000fe200078e960b */
[----:B------:R-:W-:Y:S01]  /*0250*/  IMAD.WIDE.U32 R10, R10, -0x2daee0ad, RZ ;  /* 0xd2511f530a0a7825 */ /* 0x000fe200078e00ff */
[C---:B------:R-:W-:Y:S02]  /*0260*/  IADD3 R4, R19.reuse, 0x76cf5d0a, RZ ;  /* 0x76cf5d0a13047810 */ /* 0x040fe40007ffe0ff */
[----:B------:R-:W-:Y:S01]  /*0270*/  IADD3 R5, R19, 0x32370b8f, RZ ;  /* 0x32370b8f13057810 */ /* 0x000fe20007ffe0ff */
        /* <DEDUP_REMOVED lines=10> */
[C---:B------:R-:W-:Y:S02]  /*0320*/  IADD3 R6, R19.reuse, -0x126145ec, RZ ;  /* 0xed9eba1413067810 */ /* 0x040fe40007ffe0ff */
[----:B------:R-:W-:Y:S01]  /*0330*/  IADD3 R7, R19, -0x56f99767, RZ ;  /* 0xa906689913077810 */ /* 0x000fe20007ffe0ff */
[----:B------:R-:W-:Y:S01]  /*0340*/  IMAD.WIDE.U32 R10, R11, -0x2daee0ad, RZ ;  /* 0xd2511f530b0a7825 */ /* 0x000fe200078e00ff */
[----:B------:R-:W-:-:S04]  /*0350*/  LOP3.LUT R9, R9, R12, R6, 0x96, !PT ;  /* 0x0000000c09097212 */ /* 0x000fc800078e9606 */
[----:B------:R-:W-:Y:S01]  /*0360*/  LOP3.LUT R12, R11, R8, R7, 0x96, !PT ;  /* 0x000000080b0c7212 */ /* 0x000fe200078e9607 */
[----:B------:R-:W-:Y:S01]  /*0370*/  IMAD.WIDE.U32 R8, R9, -0x326172a9, RZ ;  /* 0xcd9e8d5709087825 */ /* 0x000fe200078e00ff */
[C---:B------:R-:W-:Y:S02]  /*0380*/  IADD3 R11, R18.reuse, 0x1715609d, RZ ;  /* 0x1715609d120b7810 */ /* 0x040fe40007ffe0ff */
[----:B------:R-:W-:Y:S01]  /*0390*/  IADD3 R15, R18, -0x4ab325aa, RZ ;  /* 0xb54cda56120f7810 */ /* 0x000fe20007ffe0ff */
        /* <DEDUP_REMOVED lines=10> */
[----:B------:R-:W-:Y:S02]  /*0440*/  ISETP.NE.U32.AND P0, PT, RZ, UR7, PT ;  /* 0x00000007ff007c0c */ /* 0x000fe4000bf05070 */
[----:B------:R-:W-:Y:S01]  /*0450*/  IADD3 R13, R18, 0x5384540f, RZ ;  /* 0x5384540f120d7810 */ /* 0x000fe20007ffe0ff */
[----:B------:R-:W-:Y:S01]  /*0460*/  IMAD.HI.U32 R14, R14, -0x326172a9, RZ ;  /* 0xcd9e8d570e0e7827 */ /* 0x000fe200078e00ff */
[----:B------:R-:W-:Y:S02]  /*0470*/  IADD3 R15, R18, -0xe443238, RZ ;  /* 0xf1bbcdc8120f7810 */ /* 0x000fe40007ffe0ff */
[----:B------:R-:W-:Y:S02]  /*0480*/  LOP3.LUT R28, R11, R12, R13, 0x96, !PT ;  /* 0x0000000c0b1c7212 */ /* 0x000fe400078e960d */
[----:B------:R-:W-:-:S02]  /*0490*/  LOP3.LUT R10, R14, R10, R15, 0x96, !PT ;  /* 0x0000000a0e0a7212 */ /* 0x000fc400078e960f */
[C---:B------:R-:W-:Y:S01]  /*04a0*/  IADD3 R12, R19.reuse, -0x24c28bd8, RZ ;  /* 0xdb3d7428130c7810 */ /* 0x040fe20007ffe0ff */
[----:B------:R-:W-:Y:S01]  /*04b0*/  IMAD.WIDE.U32 R28, R28, -0x2daee0ad, RZ ;  /* 0xd2511f531c1c7825 */ /* 0x000fe200078e00ff */
        /* <DEDUP_REMOVED lines=13> */
[----:B------:R-:W-:Y:S05]  /*0590*/  CALL.REL.NOINC `($__internal_2_$__cuda_sm20_div_s64) ;  /* 0x0000255000007944 */ /* 0x000fea0003c00000 */
[----:B------:R-:W-:Y:S05]  /*05a0*/  BRA `(.L_x_29) ;  /* 0x0000016000007947 */ /* 0x000fea0003800000 */
.L_x_28:
[----:B------:R-:W-:-:S04]  /*05b0*/  IMAD.MOV.U32 R17, RZ, RZ, c[0x0][0x0] ;  /* 0x00000000ff117624 */ /* 0x000fc800078e00ff */
        /* <DEDUP_REMOVED lines=15> */
[----:B------:R-:W-:Y:S02]  /*06b0*/  @P0 IADD3 R21, -R22, R21, RZ ;  /* 0x0000001516150210 */ /* 0x000fe40007ffe1ff */
[----:B------:R-:W-:Y:S02]  /*06c0*/  @P0 IADD3 R20, R20, 0x1, RZ ;  /* 0x0000000114140810 */ /* 0x000fe40007ffe0ff */
[----:B------:R-:W-:Y:S01]  /*06d0*/  ISETP.GE.U32.AND P1, PT, R21, R22, PT ;  /* 0x000000161500720c */ /* 0x000fe20003f26070 */
[----:B------:R-:W-:-:S12]  /*06e0*/  IMAD.MOV.U32 R21, RZ, RZ, RZ ;  /* 0x000000ffff157224 */ /* 0x000fd800078e00ff */
[----:B------:R-:W-:Y:S02]  /*06f0*/  @P1 IADD3 R20, R20, 0x1, RZ ;  /* 0x0000000114141810 */ /* 0x000fe40007ffe0ff */
[----:B------:R-:W-:-:S03]  /*0700*/  @!P2 LOP3.LUT R20, RZ, R22, RZ, 0x33, !PT ;  /* 0x00000016ff14a212 */ /* 0x000fc600078e33ff */
.L_x_29:
        /* <DEDUP_REMOVED lines=16> */
.L_x_40:
[----:B------:R-:W-:Y:S01]  /*0810*/  IADD3 R2, R2, 0x1, RZ ;  /* 0x0000000102027810 */ /* 0x000fe20007ffe0ff */
[----:B------:R-:W-:Y:S03]  /*0820*/  BSSY B0, `(.L_x_30) ;  /* 0x000000c000007945 */ /* 0x000fe60003800000 */
[C---:B------:R-:W-:Y:S01]  /*0830*/  ISETP.NE.AND P0, PT, R2.reuse, RZ, PT ;  /* 0x000000ff0200720c */ /* 0x040fe20003f05270 */
[----:B------:R-:W-:-:S12]  /*0840*/  IMAD.HI.U32 R20, R2, -0x2daee0ad, RZ ;  /* 0xd2511f5302147827 */ /* 0x000fd800078e00ff */
[----:B0-----:R-:W-:Y:S05]  /*0850*/  @P0 BRA `(.L_x_31) ;  /* 0x0000008000000947 */ /* 0x001fea0003800000 */
[----:B------:R-:W-:-:S04]  /*0860*/  IADD3 R0, R0, 0x1, RZ ;  /* 0x0000000100007810 */ /* 0x000fc80007ffe0ff */
[----:B------:R-:W-:-:S13]  /*0870*/  ISETP.NE.AND P0, PT, R0, RZ, PT ;  /* 0x000000ff0000720c */ /* 0x000fda0003f05270 */
[----:B------:R-:W-:Y:S02]  /*0880*/  @!P0 IADD3 R16, R16, 0x1, RZ ;  /* 0x0000000110108810 */ /* 0x000fe40007ffe0ff */
[----:B------:R-:W-:Y:S02]  /*0890*/  @!P0 IADD3 R21, R15, 0x1, RZ ;  /* 0x000000010f158810 */ /* 0x000fe40007ffe0ff */
[----:B------:R-:W-:Y:S02]  /*08a0*/  ISETP.NE.AND P1, PT, R16, RZ, !P0 ;  /* 0x000000ff1000720c */ /* 0x000fe40004725270 */
[----:B------:R-:W-:-:S11]  /*08b0*/  @!P0 MOV R0, RZ ;  /* 0x000000ff00008202 */ /* 0x000fd60000000f00 */
[----:B------:R-:W-:-:S04]  /*08c0*/  @P1 IMAD.MOV R21, RZ, RZ, R15 ;  /* 0x000000ffff151224 */ /* 0x000fc800078e020f */
[----:B------:R-:W-:Y:S02]  /*08d0*/  @!P0 IMAD.MOV.U32 R15, RZ, RZ, R21 ;  /* 0x000000ffff0f8224 */ /* 0x000fe400078e0015 */
.L_x_31:
[----:B------:R-:W-:Y:S05]  /*08e0*/  BSYNC B0 ;  /* 0x0000000000007941 */ /* 0x000fea0003800000 */
.L_x_30:
        /* <DEDUP_REMOVED lines=9> */
[----:B------:R-:W-:Y:S01]  /*0980*/  IMAD.WIDE.U32 R32, R32, -0x2daee0ad, RZ ;  /* 0xd2511f5320207825 */ /* 0x000fe200078e00ff */
[----:B------:R-:W-:-:S03]  /*0990*/  IADD3 R25, R18, 0x3c6ef372, RZ ;  /* 0x3c6ef37212197810 */ /* 0x000fc60007ffe0ff */
[----:B------:R-:W-:Y:S01]  /*09a0*/  IMAD.WIDE.U32 R30, R23, -0x2daee0ad, RZ ;  /* 0xd2511f53171e7825 */ /* 0x000fe200078e00ff */
[----:B------:R-:W-:-:S04]  /*09b0*/  LOP3.LUT R22, R33, R22, R3, 0x96, !PT ;  /* 0x0000001621167212 */ /* 0x000fc800078e9603 */
[----:B------:R-:W-:Y:S01]  /*09c0*/  LOP3.LUT R21, R31, R32, R4, 0x96, !PT ;  /* 0x000000201f157212 */ /* 0x000fe200078e9604 */
[----:B------:R-:W-:Y:S01]  /*09d0*/  IMAD.WIDE.U32 R22, R22, -0x326172a9, RZ ;  /* 0xcd9e8d5716167825 */ /* 0x000fe200078e00ff */
[----:B------:R-:W-:-:S04]  /*09e0*/  IADD3 R31, R18, -0x255992d5, RZ ;  /* 0xdaa66d2b121f7810 */ /* 0x000fc80007ffe0ff */
[----:B------:R-:W-:Y:S01]  /*09f0*/  LOP3.LUT R32, R23, R20, R25, 0x96, !PT ;  /* 0x0000001417207212 */ /* 0x000fe200078e9619 */
[----:B------:R-:W-:Y:S01]  /*0a00*/  IMAD.WIDE.U32 R20, R21, -0x326172a9, RZ ;  /* 0xcd9e8d5715147825 */ /* 0x000fe200078e00ff */
[----:B------:R-:W-:-:S03]  /*0a10*/  IADD3 R25, R18, 0x78dde6e4, RZ ;  /* 0x78dde6e412197810 */ /* 0x000fc60007ffe0ff */
[----:B------:R-:W-:Y:S01]  /*0a20*/  IMAD.WIDE.U32 R32, R32, -0x2daee0ad, RZ ;  /* 0xd2511f5320207825 */ /* 0x000fe200078e00ff */
[----:B------:R-:W-:-:S04]  /*0a30*/  LOP3.LUT R31, R21, R22, R31, 0x96, !PT ;  /* 0x00000016151f7212 */ /* 0x000fc800078e961f */
[----:B------:R-:W-:Y:S01]  /*0a40*/  LOP3.LUT R22, R33, R30, R5, 0x96, !PT ;  /* 0x0000001e21167212 */ /* 0x000fe200078e9605 */
[----:B------:R-:W-:-:S04]  /*0a50*/  IMAD.WIDE.U32 R30, R31, -0x2daee0ad, RZ ;  /* 0xd2511f531f1e7825 */ /* 0x000fc800078e00ff */
[----:B------:R-:W-:Y:S01]  /*0a60*/  IMAD.WIDE.U32 R22, R22, -0x326172a9, RZ ;  /* 0xcd9e8d5716167825 */ /* 0x000fe200078e00ff */
[----:B------:R-:W-:Y:S02]  /*0a70*/  LOP3.LUT R21, R31, R32, R6, 0x96, !PT ;  /* 0x000000201f157212 */ /* 0x000fe400078e9606 */
[C---:B------:R-:W-:Y:S02]  /*0a80*/  IADD3 R31, R18.reuse, 0x1715609d, RZ ;  /* 0x1715609d121f7810 */ /* 0x040fe40007ffe0ff */
[----:B------:R-:W-:Y:S01]  /*0a90*/  LOP3.LUT R32, R23, R20, R25, 0x96, !PT ;  /* 0x0000001417207212 */ /* 0x000fe200078e9619 */
[----:B------:R-:W-:Y:S01]  /*0aa0*/  IMAD.WIDE.U32 R20, R21, -0x326172a9, RZ ;  /* 0xcd9e8d5715147825 */ /* 0x000fe200078e00ff */
[----:B------:R-:W-:-:S03]  /*0ab0*/  IADD3 R25, R18, -0x4ab325aa, RZ ;  /* 0xb54cda5612197810 */ /* 0x000fc60007ffe0ff */
[----:B------:R-:W-:Y:S01]  /*0ac0*/  IMAD.WIDE.U32 R32, R32, -0x2daee0ad, RZ ;  /* 0xd2511f5320207825 */ /* 0x000fe200078e00ff */
[----:B------:R-:W-:-:S04]  /*0ad0*/  LOP3.LUT R31, R21, R22, R31, 0x96, !PT ;  /* 0x00000016151f7212 */ /* 0x000fc800078e961f */
[----:B------:R-:W-:Y:S01]  /*0ae0*/  LOP3.LUT R22, R33, R30, R7, 0x96, !PT ;  /* 0x0000001e21167212 */ /* 0x000fe200078e9607 */
[----:B------:R-:W-:-:S04]  /*0af0*/  IMAD.WIDE.U32 R30, R31, -0x2daee0ad, RZ ;  /* 0xd2511f531f1e7825 */ /* 0x000fc800078e00ff */
        /* <DEDUP_REMOVED lines=14> */
[----:B------:R-:W-:Y:S01]  /*0be0*/  IMAD.WIDE.U32 R20, R21, -0x326172a9, RZ ;  /* 0xcd9e8d5715147825 */ /* 0x000fe200078e00ff */
[----:B------:R-:W-:-:S03]  /*0bf0*/  IADD3 R25, R18, -0x700cb87f, RZ ;  /* 0x8ff3478112197810 */ /* 0x000fc60007ffe0ff */
[----:B------:R-:W-:Y:S01]  /*0c00*/  IMAD.HI.U32 R27, R10, -0x2daee0ad, RZ ;  /* 0xd2511f530a1b7827 */ /* 0x000fe200078e00ff */
[----:B------:R-:W-:-:S04]  /*0c10*/  LOP3.LUT R25, R21, R30, R25, 0x96, !PT ;  /* 0x0000001e15197212 */ /* 0x000fc800078e9619 */
[----:B------:R-:W-:Y:S01]  /*0c20*/  LOP3.LUT R27, R27, R22, R14, 0x96, !PT ;  /* 0x000000161b1b7212 */ /* 0x000fe200078e960e */
[----:B------:R-:W-:Y:S05]  /*0c30*/  @!P0 BRA `(.L_x_32) ;  /* 0x000000a000008947 */ /* 0x000fea0003800000 */
[----:B------:R-:W-:-:S13]  /*0c40*/  ISETP.NE.AND P0, PT, R17, 0x2, PT ;  /* 0x000000021100780c */ /* 0x000fda0003f05270 */
[----:B------:R-:W-:Y:S05]  /*0c50*/  @!P0 BRA `(.L_x_33) ;  /* 0x0000006000008947 */ /* 0x000fea0003800000 */
[----:B------:R-:W-:Y:S01]  /*0c60*/  ISETP.NE.AND P0, PT, R17, 0x3, PT ;  /* 0x000000031100780c */ /* 0x000fe20003f05270 */
[----:B------:R-:W-:Y:S01]  /*0c70*/  IMAD.MOV.U32 R28, RZ, RZ, R25 ;  /* 0x000000ffff1c7224 */ /* 0x000fe200078e0019 */
[----:B------:R-:W-:-:S11]  /*0c80*/  MOV R25, R27 ;  /* 0x0000001b00197202 */ /* 0x000fd60000000f00 */
[----:B------:R-:W-:Y:S02]  /*0c90*/  @P0 IMAD.MOV.U32 R28, RZ, RZ, R29 ;  /* 0x000000ffff1c0224 */ /* 0x000fe400078e001d */
[----:B------:R-:W-:Y:S01]  /*0ca0*/  @P0 IMAD.MOV.U32 R25, RZ, RZ, R23 ;  /* 0x000000ffff190224 */ /* 0x000fe200078e0017 */
[----:B------:R-:W-:Y:S05]  /*0cb0*/  BRA `(.L_x_32) ;  /* 0x0000002000007947 */ /* 0x000fea0003800000 */
.L_x_33:
[----:B------:R-:W-:Y:S01]  /*0cc0*/  MOV R28, R23 ;  /* 0x00000017001c7202 */ /* 0x000fe20000000f00 */
[----:B------:R-:W-:Y:S02]  /*0cd0*/  IMAD.MOV.U32 R25, RZ, RZ, R20 ;  /* 0x000000ffff197224 */ /* 0x000fe400078e0014 */
.L_x_32:
        /* <DEDUP_REMOVED lines=9> */
[----:B------:R-:W-:-:S05]  /*0d70*/  IMAD.HI.U32 R22, R11, c[0x0][0x190], R22 ;  /* 0x000064000b167a27 */ /* 0x000fca00078e0016 */
[----:B------:R-:W-:Y:S01]  /*0d80*/  SHF.R.U32.HI R31, RZ, c[0x0][0x194], R22 ;  /* 0x00006500ff1f7a19 */ /* 0x000fe20000011616 */
[----:B------:R-:W-:-:S03]  /*0d90*/  IMAD.MOV.U32 R22, RZ, RZ, 0x1 ;  /* 0x00000001ff167424 */ /* 0x000fc600078e00ff */
[----:B------:R-:W-:Y:S02]  /*0da0*/  IADD3 R30, -R31, RZ, RZ ;  /* 0x000000ff1f1e7210 */ /* 0x000fe40007ffe1ff */
[----:B------:R-:W-:-:S03]  /*0db0*/  ISETP.NE.AND P0, PT, R22, c[0x0][0x188], PT ;  /* 0x0000620016007a0c */ /* 0x000fc60003f05270 */
[----:B------:R-:W-:-:S04]  /*0dc0*/  IMAD R30, R30, c[0x0][0x18c], R11 ;  /* 0x000063001e1e7a24 */ /* 0x000fc800078e020b */
[----:B------:R-:W-:-:S06]  /*0dd0*/  IMAD R30, R30, c[0x0][0x2b8], RZ ;  /* 0x0000ae001e1e7a24 */ /* 0x000fcc00078e02ff */
        /* <DEDUP_REMOVED lines=214> */
.L_x_36:
[----:B------:R-:W-:Y:S02]  /*1b40*/  IADD3 R30, P0, R30, c[0x0][0x320], RZ ;  /* 0x0000c8001e1e7a10 */ /* 0x000fe40007f1e0ff */
[----:B------:R-:W-:-:S03]  /*1b50*/  LOP3.LUT R23, R28, 0x1, RZ, 0xc0, !PT ;  /* 0x000000011c177812 */ /* 0x000fc600078ec0ff */
[----:B------:R-:W-:-:S05]  /*1b60*/  IMAD.X R31, RZ, RZ, c[0x0][0x324], P0 ;  /* 0x0000c900ff1f7624 */ /* 0x000fca00000e06ff */
[----:B------:R0:W-:Y:S03]  /*1b70*/  STG.E.U8 [R30.64], R23 ;  /* 0x000000171e007986 */ /* 0x0001e6000c101108 */
.L_x_35:
[----:B------:R-:W-:Y:S05]  /*1b80*/  BSYNC B0 ;  /* 0x0000000000007941 */ /* 0x000fea0003800000 */
.L_x_34:
[----:B------:R-:W-:-:S05]  /*1b90*/  MOV R28, c[0x0][0x0] ;  /* 0x00000000001c7a02 */ /* 0x000fca0000000f00 */
[----:B------:R-:W-:-:S05]  /*1ba0*/  IMAD R28, R28, c[0x0][0xc], RZ ;  /* 0x000003001c1c7a24 */ /* 0x000fca00078e02ff */
[----:B0-----:R-:W-:-:S04]  /*1bb0*/  IADD3 R23, P1, R28, R11, RZ ;  /* 0x0000000b1c177210 */ /* 0x001fc80007f3e0ff */
[----:B------:R-:W-:Y:S01]  /*1bc0*/  ISETP.GE.U32.AND P0, PT, R23, c[0x0][0x160], PT ;  /* 0x0000580017007a0c */ /* 0x000fe20003f06070 */
[----:B------:R-:W-:-:S05]  /*1bd0*/  IMAD.X R22, RZ, RZ, R13, P1 ;  /* 0x000000ffff167224 */ /* 0x000fca00008e060d */
[----:B------:R-:W-:-:S13]  /*1be0*/  ISETP.GE.AND.EX P0, PT, R22, c[0x0][0x164], PT, P0 ;  /* 0x0000590016007a0c */ /* 0x000fda0003f06300 */
[----:B------:R-:W-:Y:S05]  /*1bf0*/  @P0 BRA `(.L_x_37) ;  /* 0x00000e4000000947 */ /* 0x000fea0003800000 */
[----:B------:R-:W-:Y:S01]  /*1c00*/  ISETP.NE.AND P0, PT, RZ, c[0x0][0x188], PT ;  /* 0x00006200ff007a0c */ /* 0x000fe20003f05270 */
[----:B------:R-:W-:-:S12]  /*1c10*/  HFMA2.MMA R30, -RZ, RZ, 0, 0 ;  /* 0x00000000ff1e7435 */ /* 0x000fd800000001ff */
[----:B------:R-:W-:Y:S05]  /*1c20*/  @!P0 BRA `(.L_x_38) ;  /* 0x00000dd000008947 */ /* 0x000fea0003800000 */
[----:B------:R-:W-:Y:S01]  /*1c30*/  IMAD.MOV.U32 R22, RZ, RZ, RZ ;  /* 0x000000ffff167224 */ /* 0x000fe200078e00ff */
[----:B------:R-:W-:-:S03]  /*1c40*/  MOV R29, c[0x0][0x188] ;  /* 0x00006200001d7a02 */ /* 0x000fc60000000f00 */
[----:B------:R-:W-:Y:S01]  /*1c50*/  IMAD.HI.U32 R22, R23, c[0x0][0x190], R22 ;  /* 0x0000640017167a27 */ /* 0x000fe200078e0016 */
[----:B------:R-:W-:-:S04]  /*1c60*/  ISETP.NE.AND P0, PT, R29, 0x1, PT ;  /* 0x000000011d00780c */ /* 0x000fc80003f05270 */
[----:B------:R-:W-:-:S05]  /*1c70*/  SHF.R.U32.HI R31, RZ, c[0x0][0x194], R22 ;  /* 0x00006500ff1f7a19 */ /* 0x000fca0000011616 */
[----:B------:R-:W-:-:S04]  /*1c80*/  IMAD.MOV R30, RZ, RZ, -R31 ;  /* 0x000000ffff1e7224 */ /* 0x000fc800078e0a1f */
[----:B------:R-:W-:-:S04]  /*1c90*/  IMAD R30, R30, c[0x0][0x18c], R23 ;  /* 0x000063001e1e7a24 */ /* 0x000fc800078e0217 */
[----:B------:R-:W-:Y:S01]  /*1ca0*/  IMAD R30, R30, c[0x0][0x2b8], RZ ;  /* 0x0000ae001e1e7a24 */ /* 0x000fe200078e02ff */
        /* <DEDUP_REMOVED lines=213> */
.L_x_38:
[----:B------:R-:W-:Y:S02]  /*2a00*/  IADD3 R30, P0, R30, c[0x0][0x320], RZ ;  /* 0x0000c8001e1e7a10 */ /* 0x000fe40007f1e0ff */
[----:B------:R-:W-:-:S03]  /*2a10*/  LOP3.LUT R23, R25, 0x1, RZ, 0xc0, !PT ;  /* 0x0000000119177812 */ /* 0x000fc600078ec0ff */
[----:B------:R-:W-:-:S05]  /*2a20*/  IMAD.X R31, RZ, RZ, c[0x0][0x324], P0 ;  /* 0x0000c900ff1f7624 */ /* 0x000fca00000e06ff */
[----:B------:R0:W-:Y:S03]  /*2a30*/  STG.E.U8 [R30.64], R23 ;  /* 0x000000171e007986 */ /* 0x0001e6000c101108 */
.L_x_37:
[----:B------:R-:W-:Y:S01]  /*2a40*/  LEA R11, P0, R28, R11, 0x1 ;  /* 0x0000000b1c0b7211 */ /* 0x000fe200078008ff */
[----:B------:R-:W-:Y:S01]  /*2a50*/  WARPSYNC 0xffffffff ;  /* 0xffffffff00007948 */ /* 0x000fe20003800000 */
[----:B------:R-:W-:Y:S01]  /*2a60*/  BAR.SYNC.DEFER_BLOCKING 0x0 ;  /* 0x0000000000007b1d */ /* 0x000fe20000010000 */
[----:B------:R-:W-:Y:S01]  /*2a70*/  IMAD.MOV.U32 R29, RZ, RZ, R20 ;  /* 0x000000ffff1d7224 */ /* 0x000fe200078e0014 */
[----:B------:R-:W-:Y:S02]  /*2a80*/  IADD3.X R13, RZ, R13, RZ, P0, !PT ;  /* 0x0000000dff0d7210 */ /* 0x000fe400007fe4ff */
[----:B------:R-:W-:Y:S02]  /*2a90*/  ISETP.GE.U32.AND P0, PT, R11, R24, PT ;  /* 0x000000180b00720c */ /* 0x000fe40003f06070 */
[----:B------:R-:W-:Y:S02]  /*2aa0*/  MOV R28, R27 ;  /* 0x0000001b001c7202 */ /* 0x000fe40000000f00 */
[----:B------:R-:W-:-:S13]  /*2ab0*/  ISETP.GE.AND.EX P0, PT, R13, R26, PT, P0 ;  /* 0x0000001a0d00720c */ /* 0x000fda0003f06300 */
[----:B------:R-:W-:Y:S01]  /*2ac0*/  @P0 CALL.REL.NOINC `(.L_x_39) ;  /* 0x0000001000000944 */ /* 0x000fe20003c00000 */
[----:B------:R-:W-:Y:S05]  /*2ad0*/  BRA `(.L_x_40) ;  /* 0xffffdd3000007947 */ /* 0x000fea000383ffff */
.L_x_39:
[----:B------:R-:W-:Y:S05]  /*2ae0*/  EXIT ;  /* 0x000000000000794d */ /* 0x000fea0003800000 */
        .weak           $__internal_2_$__cuda_sm20_div_s64
        .type           $__internal_2_$__cuda_sm20_div_s64,@function
        .size           $__internal_2_$__cuda_sm20_div_s64,(.L_x_1870 - $__internal_2_$__cuda_sm20_div_s64)
$__internal_2_$__cuda_sm20_div_s64:
        /* <DEDUP_REMOVED lines=8> */
[----:B------:R-:W-:-:S05]  /*2b70*/  IADD3 R25, P0, RZ, -R20, RZ ;  /* 0x80000014ff197210 */ /* 0x000fca0007f1e0ff */
[----:B------:R-:W-:-:S04]  /*2b80*/  IMAD.HI.U32 R20, R22, R25, RZ ;  /* 0x0000001916147227 */ /* 0x000fc800078e00ff */
[----:B------:R-:W-:Y:S01]  /*2b90*/  IMAD.X R27, RZ, RZ, ~R21, P0 ;  /* 0x000000ffff1b7224 */ /* 0x000fe200000e0e15 */
        /* <DEDUP_REMOVED lines=11> */
[----:B------:R-:W-:Y:S02]  /*2c50*/  IMAD R22, R25, UR4, R23 ;  /* 0x0000000419167c24 */ /* 0x000fe4000f8e0217 */
[----:B------:R-:W-:Y:S01]  /*2c60*/  IMAD.HI.U32 R20, R21, R27, RZ ;  /* 0x0000001b15147227 */ /* 0x000fe200078e00ff */
[----:B------:R-:W-:Y:S02]  /*2c70*/  SEL R17, R17, UR6, !P1 ;  /* 0x0000000611117c07 */ /* 0x000fe4000c800000 */
[----:B------:R-:W-:Y:S01]  /*2c80*/  IADD3.X R22, RZ, ~R22, RZ, P0, !PT ;  /* 0x80000016ff167210 */ /* 0x000fe200007fe4ff */
[----:B------:R-:W-:-:S04]  /*2c90*/  IMAD.X R23, RZ, RZ, ~UR7, P4 ;  /* 0x80000007ff177e24 */ /* 0x000fc8000a0e06ff */
[----:B------:R-:W-:Y:S01]  /*2ca0*/  IMAD.WIDE.U32 R20, P0, R21, R22, R20 ;  /* 0x0000001615147225 */ /* 0x000fe20007800014 */
[----:B------:R-:W-:-:S03]  /*2cb0*/  SEL R23, R23, UR7, !P1 ;  /* 0x0000000717177c07 */ /* 0x000fc6000c800000 */
[----:B------:R-:W-:-:S04]  /*2cc0*/  IMAD.HI.U32 R26, R25, R22, RZ ;  /* 0x00000016191a7227 */ /* 0x000fc800078e00ff */
[----:B------:R-:W-:-:S04]  /*2cd0*/  IMAD.HI.U32 R20, P2, R25, R27, R20 ;  /* 0x0000001b19147227 */ /* 0x000fc80007840014 */
[----:B------:R-:W-:Y:S01]  /*2ce0*/  IMAD R21, R25, R22, RZ ;  /* 0x0000001619157224 */ /* 0x000fe200078e02ff */
[----:B------:R-:W-:-:S04]  /*2cf0*/  IADD3.X R25, R26, R25, RZ, P0, !PT ;  /* 0x000000191a197210 */ /* 0x000fc800007fe4ff */
[----:B------:R-:W-:Y:S01]  /*2d00*/  IADD3 R22, P3, R21, R20, RZ ;  /* 0x0000001415167210 */ /* 0x000fe20007f7e0ff */
[----:B------:R-:W-:-:S03]  /*2d10*/  IMAD.MOV.U32 R21, RZ, RZ, RZ ;  /* 0x000000ffff157224 */ /* 0x000fc600078e00ff */
        /* <DEDUP_REMOVED lines=18> */
[----:B------:R-:W-:Y:S01]  /*2e40*/  SEL R21, R21, R20, P0 ;  /* 0x0000001415157207 */ /* 0x000fe20000000000 */
[----:B------:R-:W-:Y:S01]  /*2e50*/  IMAD.X R20, RZ, RZ, R25, P3 ;  /* 0x000000ffff147224 */ /* 0x000fe200018e0619 */
[----:B------:R-:W-:Y:S02]  /*2e60*/  SEL R23, R23, R26, P0 ;  /* 0x0000001a17177207 */ /* 0x000fe40000000000 */
[----:B------:R-:W-:Y:S02]  /*2e70*/  SEL R17, R17, R22, P0 ;  /* 0x0000001611117207 */ /* 0x000fe40000000000 */
[----:B------:R-:W-:Y:S02]  /*2e80*/  ISETP.GE.U32.AND P2, PT, R21, UR4, PT ;  /* 0x0000000415007c0c */ /* 0x000fe4000bf46070 */
[----:B------:R-:W-:Y:S01]  /*2e90*/  SEL R22, R20, R25, P0 ;  /* 0x0000001914167207 */ /* 0x000fe20000000000 */
[----:B------:R-:W-:Y:S01]  /*2ea0*/  HFMA2.MMA R25, -RZ, RZ, 0, 0 ;  /* 0x00000000ff197435 */ /* 0x000fe200000001ff */
[----:B------:R-:W-:-:S02]  /*2eb0*/  IADD3 R20, P3, R17, 0x1, RZ ;  /* 0x0000000111147810 */ /* 0x000fc40007f7e0ff */
[----:B------:R-:W-:Y:S02]  /*2ec0*/  ISETP.GE.U32.AND.EX P0, PT, R23, RZ, PT, P2 ;  /* 0x000000ff1700720c */ /* 0x000fe40003f06120 */
[-C--:B------:R-:W-:Y:S02]  /*2ed0*/  IADD3.X R21, RZ, R22.reuse, RZ, P3, !PT ;  /* 0x00000016ff157210 */ /* 0x080fe40001ffe4ff */
[----:B------:R-:W-:Y:S02]  /*2ee0*/  SEL R20, R20, R17, P0 ;  /* 0x0000001114147207 */ /* 0x000fe40000000000 */
[----:B------:R-:W-:Y:S02]  /*2ef0*/  SEL R21, R21, R22, P0 ;  /* 0x0000001615157207 */ /* 0x000fe40000000000 */
[----:B------:R-:W-:Y:S02]  /*2f00*/  IADD3 R17, P2, RZ, -R20, RZ ;  /* 0x80000014ff117210 */ /* 0x000fe40007f5e0ff */
[----:B------:R-:W-:-:S02]  /*2f10*/  ISETP.NE.U32.AND P0, PT, RZ, UR4, PT ;  /* 0x00000004ff007c0c */ /* 0x000fc4000bf05070 */
[----:B------:R-:W-:Y:S01]  /*2f20*/  SEL R20, R17, R20, !P1 ;  /* 0x0000001411147207 */ /* 0x000fe20004800000 */
[----:B------:R-:W-:Y:S01]  /*2f30*/  IMAD.X R22, RZ, RZ, ~R21, P2 ;  /* 0x000000ffff167224 */ /* 0x000fe200010e0e15 */
[----:B------:R-:W-:-:S04]  /*2f40*/  ISETP.NE.AND.EX P0, PT, RZ, RZ, PT, P0 ;  /* 0x000000ffff00720c */ /* 0x000fc80003f05300 */
[----:B------:R-:W-:Y:S02]  /*2f50*/  SEL R21, R22, R21, !P1 ;  /* 0x0000001516157207 */ /* 0x000fe40004800000 */
[----:B------:R-:W-:Y:S02]  /*2f60*/  SEL R20, R20, 0xffffffff, P0 ;  /* 0xffffffff14147807 */ /* 0x000fe40000000000 */
[----:B------:R-:W-:Y:S01]  /*2f70*/  SEL R21, R21, 0xffffffff, P0 ;  /* 0xffffffff15157807 */ /* 0x000fe20000000000 */
[----:B------:R-:W-:Y:S06]  /*2f80*/  RET.REL.NODEC R24 `(_ZN2at6native60_GLOBAL__N__fdc43544_27_DistributionRandomKernel_cu_f88cee4443distribution_elementwise_grid_stride_kernelImLi2EZZZNS0_9templates4cuda13random_kernelIPNS_17CUDAGeneratorImplEEEvRNS_18TensorIteratorBaseET_ENKUlvE_clEvENKUlvE8_clEvEUlP24curandStatePhilox4_32_10E_ZNS1_27distribution_nullary_kernelIbm10ulonglong2S7_SF_ZZZS5_IS7_EvS9_SA_ENKSB_clEvENKSC_clEvEUlmE_EEvS9_T2_RKT3_T4_EUlimE0_EEvlNS_15PhiloxCudaStateET1_SJ_) ;  /* 0xffffd07018007950 */ /* 0x000fec0003c3ffff */
.L_x_41:
        /* <DEDUP_REMOVED lines=15> */
.L_x_1870:


//--------------------- .text._ZN2at6native60_GLOBAL__N__fdc43544_27_DistributionRandomKernel_cu_f88cee4443distribution_elementwise_grid_stride_kernelImLi2EZZZNS0_9templates4cuda13random_kernelIPNS_17CUDAGeneratorImplEEEvRNS_18TensorIteratorBaseET_ENKUlvE_clEvENKUlvE8_clEvEUlP24curandStatePhilox4_32_10E_ZNS1_27distribution_nullary_kernelIbm10ulonglong2S7_SF_ZZZS5_IS7_EvS9_SA_ENKSB_clEvENKSC_clEvEUlmE_EEvS9_T2_RKT3_T4_EUlimE_EEvlNS_15PhiloxCudaStateET1_SJ_ --------------------------
	.section	.text._ZN2at6native60_GLOBAL__N__fdc43544_27_DistributionRandomKernel_cu_f88cee4443distribution_elementwise_grid_stride_kernelImLi2EZZZNS0_9templates4cuda13random_kernelIPNS_17CUDAGeneratorImplEEEvRNS_18TensorIteratorBaseET_ENKUlvE_clEvENKUlvE8_clEvEUlP24curandStatePhilox4_32_10E_ZNS1_27distribution_nullary_kernelIbm10ulonglong2S7_SF_ZZZS5_IS7_EvS9_SA_ENKSB_clEvENKSC_clEvEUlmE_EEvS9_T2_RKT3_T4_EUlimE_EEvlNS_15PhiloxCudaStateET1_SJ_,"ax",@progbits
	.sectioninfo	@"SHI_REGISTERS=46"
	.align	128
.text._ZN2at6native60_GLOBAL__N__fdc43544_27_DistributionRandomKernel_cu_f88cee4443distribution_elementwise_grid_stride_kernelImLi2EZZZNS0_9templates4cuda13random_kernelIPNS_17CUDAGeneratorImplEEEvRNS_18TensorIteratorBaseET_ENKUlvE_clEvENKUlvE8_clEvEUlP24curandStatePhilox4_32_10E_ZNS1_27distribution_nullary_kernelIbm10ulonglong2S7_SF_ZZZS5_IS7_EvS9_SA_ENKSB_clEvENKSC_clEvEUlmE_EEvS9_T2_RKT3_T4_EUlimE_EEvlNS_15PhiloxCudaStateET1_SJ_:
        .type           _ZN2at6native60_GLOBAL__N__fdc43544_27_DistributionRandomKernel_cu_f88cee4443distribution_elementwise_grid_stride_kernelImLi2EZZZNS0_9templates4cuda13random_kernelIPNS_17CUDAGeneratorImplEEEvRNS_18TensorIteratorBaseET_ENKUlvE_clEvENKUlvE8_clEvEUlP24curandStatePhilox4_32_10E_ZNS1_27distribution_nullary_kernelIbm10ulonglong2S7_SF_ZZZS5_IS7_EvS9_SA_ENKSB_clEvENKSC_clEvEUlmE_EEvS9_T2_RKT3_T4_EUlimE_EEvlNS_15PhiloxCudaStateET1_SJ_,@function
        .size           _ZN2at6native60_GLOBAL__N__fdc43544_27_DistributionRandomKernel_cu_f88cee4443distribution_elementwise_grid_stride_kernelImLi2EZZZNS0_9templates4cuda13random_kernelIPNS_17CUDAGeneratorImplEEEvRNS_18TensorIteratorBaseET_ENKUlvE_clEvENKUlvE8_clEvEUlP24curandStatePhilox4_32_10E_ZNS1_27distribution_nullary_kernelIbm10ulonglong2S7_SF_ZZZS5_IS7_EvS9_SA_ENKSB_clEvENKSC_clEvEUlmE_EEvS9_T2_RKT3_T4_EUlimE_EEvlNS_15PhiloxCudaStateET1_SJ_,(.L_x_1872 - _ZN2at6native60_GLOBAL__N__fdc43544_27_DistributionRandomKernel_cu_f88cee4443distribution_elementwise_grid_stride_kernelImLi2EZZZNS0_9templates4cuda13random_kernelIPNS_17CUDAGeneratorImplEEEvRNS_18TensorIteratorBaseET_ENKUlvE_clEvENKUlvE8_clEvEUlP24curandStatePhilox4_32_10E_ZNS1_27distribution_nullary_kernelIbm10ulonglong2S7_SF_ZZZS5_IS7_EvS9_SA_ENKSB_clEvENKSC_clEvEUlmE_EEvS9_T2_RKT3_T4_EUlimE_EEvlNS_15PhiloxCudaStateET1_SJ_)
        .other          _ZN2at6native60_GLOBAL__N__fdc43544_27_DistributionRandomKernel_cu_f88cee4443distribution_elementwise_grid_stride_kernelImLi2EZZZNS0_9templates4cuda13random_kernelIPNS_17CUDAGeneratorImplEEEvRNS_18TensorIteratorBaseET_ENKUlvE_clEvENKUlvE8_clEvEUlP24curandStatePhilox4_32_10E_ZNS1_27distribution_nullary_kernelIbm10ulonglong2S7_SF_ZZZS5_IS7_EvS9_SA_ENKSB_clEvENKSC_clEvEUlmE_EEvS9_T2_RKT3_T4_EUlimE_EEvlNS_15PhiloxCudaStateET1_SJ_,@"STO_CUDA_ENTRY STV_DEFAULT"
_ZN2at6native60_GLOBAL__N__fdc43544_27_DistributionRandomKernel_cu_f88cee4443distribution_elementwise_grid_stride_kernelImLi2EZZZNS0_9templates4cuda13random_kernelIPNS_17CUDAGeneratorImplEEEvRNS_18TensorIteratorBaseET_ENKUlvE_clEvENKUlvE8_clEvEUlP24curandStatePhilox4_32_10E_ZNS1_27distribution_nullary_kernelIbm10ulonglong2S7_SF_ZZZS5_IS7_EvS9_SA_ENKSB_clEvENKSC_clEvEUlmE_EEvS9_T2_RKT3_T4_EUlimE_EEvlNS_15PhiloxCudaStateET1_SJ_:
        /* <DEDUP_REMOVED lines=21> */
[--C-:B------:R-:W-:Y:S02]  /*0150*/  IMAD.MOV.U32 R28, RZ, RZ, R34.reuse ;  /* 0x000000ffff1c7224 */ /* 0x100fe400078e0022 */
[----:B------:R-:W-:Y:S02]  /*0160*/  IMAD.MOV.U32 R29, RZ, RZ, R35 ;  /* 0x000000ffff1d7224 */ /* 0x000fe400078e0023 */
[----:B------:R-:W-:Y:S01]  /*0170*/  IMAD.MOV.U32 R30, RZ, RZ, R34 ;  /* 0x000000ffff1e7224 */ /* 0x000fe200078e0022 */
[----:B---3--:R-:W-:-:S05]  /*0180*/  @P0 IADD3 R38, P1, R2, c[0x0][0x178], RZ ;  /* 0x00005e0002260a10 */ /* 0x008fca0007f3e0ff */
[----:B------:R-:W-:-:S05]  /*0190*/  @P0 IMAD.X R39, RZ, RZ, R3, P1 ;  /* 0x000000ffff270224 */ /* 0x000fca00008e0603 */
[--C-:B------:R-:W-:Y:S02]  /*01a0*/  SHF.R.U32.HI R0, RZ, 0x2, R39.reuse ;  /* 0x00000002ff007819 */ /* 0x100fe40000011627 */
[----:B------:R-:W-:Y:S02]  /*01b0*/  SHF.R.U64 R2, R38, 0x2, R39 ;  /* 0x0000000226027819 */ /* 0x000fe40000001227 */
[----:B--2---:R-:W-:Y:S02]  /*01c0*/  LOP3.LUT R8, R7, R0, R18, 0x96, !PT ;  /* 0x0000000007087212 */ /* 0x004fe400078e9612 */
[----:B------:R-:W-:Y:S01]  /*01d0*/  IADD3 R3, R19, -0x4498517b, RZ ;  /* 0xbb67ae8513037810 */ /* 0x000fe20007ffe0ff */
[----:B------:R-:W-:-:S04]  /*01e0*/  IMAD.WIDE.U32 R4, R2, -0x2daee0ad, RZ ;  /* 0xd2511f5302047825 */ /* 0x000fc800078e00ff */
        /* <DEDUP_REMOVED lines=41> */
[C---:B------:R-:W-:Y:S01]  /*0480*/  IADD3 R16, R18.reuse, 0x5384540f, RZ ;  /* 0x5384540f12107810 */ /* 0x040fe20007ffe0ff */
[----:B------:R-:W-:Y:S01]  /*0490*/  IMAD.HI.U32 R39, R17, -0x326172a9, RZ ;  /* 0xcd9e8d5711277827 */ /* 0x000fe200078e00ff */
[----:B------:R-:W-:Y:S02]  /*04a0*/  IADD3 R17, R18, -0xe443238, RZ ;  /* 0xf1bbcdc812117810 */ /* 0x000fe40007ffe0ff */
[----:B------:R-:W-:Y:S02]  /*04b0*/  LOP3.LUT R21, R21, R22, R16, 0x96, !PT ;  /* 0x0000001615157212 */ /* 0x000fe400078e9610 */
[----:B------:R-:W-:-:S02]  /*04c0*/  LOP3.LUT R39, R39, R20, R17, 0x96, !PT ;  /* 0x0000001427277212 */ /* 0x000fc400078e9611 */
[----:B------:R-:W-:Y:S01]  /*04d0*/  IADD3 R31, R19, -0x24c28bd8, RZ ;  /* 0xdb3d7428131f7810 */ /* 0x000fe20007ffe0ff */
[----:B------:R-:W-:Y:S01]  /*04e0*/  IMAD.WIDE.U32 R20, R21, -0x2daee0ad, RZ ;  /* 0xd2511f5315147825 */ /* 0x000fe200078e00ff */
[----:B------:R-:W-:-:S03]  /*04f0*/  IADD3 R33, R19, -0x695add53, RZ ;  /* 0x96a522ad13217810 */ /* 0x000fc60007ffe0ff */
[----:B------:R-:W-:Y:S01]  /*0500*/  IMAD.HI.U32 R32, R39, -0x2daee0ad, RZ ;  /* 0xd2511f5327207827 */ /* 0x000fe200078e00ff */
[----:B------:R-:W-:-:S04]  /*0510*/  LOP3.LUT R36, R21, R36, R31, 0x96, !PT ;  /* 0x0000002415247212 */ /* 0x000fc800078e961f */
[----:B------:R-:W-:Y:S01]  /*0520*/  LOP3.LUT R32, R32, R20, R33, 0x96, !PT ;  /* 0x0000001420207212 */ /* 0x000fe200078e9621 */
[----:B------:R-:W-:Y:S05]  /*0530*/  @!P0 BRA `(.L_x_42) ;  /* 0x0000009000008947 */ /* 0x000fea0003800000 */
[----:B------:R-:W-:Y:S01]  /*0540*/  ULDC UR4, c[0x0][0x0] ;  /* 0x0000000000047ab9 */ /* 0x000fe20000000800 */
[----:B------:R-:W-:Y:S01]  /*0550*/  MOV R24, 0x5a0 ;  /* 0x000005a000187802 */ /* 0x000fe20000000f00 */
[----:B------:R-:W-:Y:S02]  /*0560*/  ULDC UR5, c[0x0][0xc] ;  /* 0x0000030000057ab9 */ /* 0x000fe40000000800 */
[----:B------:R-:W-:-:S04]  /*0570*/  UIMAD UR4, UR4, UR5, URZ ;  /* 0x00000005040472a4 */ /* 0x000fc8000f8e023f */
[----:B------:R-:W-:-:S07]  /*0580*/  USHF.L.U32 UR4, UR4, 0x1, URZ ;  /* 0x0000000104047899 */ /* 0x000fce000800063f */
[----:B------:R-:W-:Y:S05]  /*0590*/  CALL.REL.NOINC `($__internal_3_$__cuda_sm20_div_s64) ;  /* 0x000008a000007944 */ /* 0x000fea0003c00000 */
[----:B------:R-:W-:Y:S02]  /*05a0*/  IMAD.MOV.U32 R20, RZ, RZ, R22 ;  /* 0x000000ffff147224 */ /* 0x000fe400078e0016 */
[----:B------:R-:W-:Y:S01]  /*05b0*/  IMAD.MOV.U32 R21, RZ, RZ, R23 ;  /* 0x000000ffff157224 */ /* 0x000fe200078e0017 */
[----:B------:R-:W-:Y:S05]  /*05c0*/  BRA `(.L_x_43) ;  /* 0x0000016000007947 */ /* 0x000fea0003800000 */
.L_x_42:
        /* <DEDUP_REMOVED lines=22> */
.L_x_43:
        /* <DEDUP_REMOVED lines=14> */
[----:B------:R-:W-:Y:S01]  /*0810*/  IMAD R36, R36, -0x326172a9, RZ ;  /* 0xcd9e8d5724247824 */ /* 0x000fe200078e02ff */
[----:B------:R-:W-:Y:S02]  /*0820*/  LOP3.LUT R38, R38, 0x3, RZ, 0xc0, !PT ;  /* 0x0000000326267812 */ /* 0x000fe400078ec0ff */
.L_x_48:
        /* <DEDUP_REMOVED lines=13> */
.L_x_45:
[----:B------:R-:W-:Y:S05]  /*0900*/  BSYNC B0 ;  /* 0x0000000000007941 */ /* 0x000fea0003800000 */
.L_x_44:
        /* <DEDUP_REMOVED lines=36> */
[----:B------:R-:W-:Y:S02]  /*0b50*/  LOP3.LUT R21, R25, R22, R31, 0x96, !PT ;  /* 0x0000001619157212 */ /* 0x000fe400078e961f */
[----:B------:R-:W-:Y:S01]  /*0b60*/  IADD3 R25, R18, -0x700cb87f, RZ ;  /* 0x8ff3478112197810 */ /* 0x000fe20007ffe0ff */
[----:B------:R-:W-:Y:S01]  /*0b70*/  IMAD R23, R39, -0x2daee0ad, RZ ;  /* 0xd2511f5327177824 */ /* 0x000fe200078e02ff */
[----:B------:R-:W-:Y:S01]  /*0b80*/  LOP3.LUT R39, R27, R20, R17, 0x96, !PT ;  /* 0x000000141b277212 */ /* 0x000fe200078e9611 */
[----:B------:R-:W-:-:S04]  /*0b90*/  IMAD.WIDE.U32 R20, R21, -0x326172a9, RZ ;  /* 0xcd9e8d5715147825 */ /* 0x000fc800078e00ff */
[----:B------:R-:W-:Y:S01]  /*0ba0*/  IMAD.HI.U32 R27, R39, -0x2daee0ad, RZ ;  /* 0xd2511f53271b7827 */ /* 0x000fe200078e00ff */
[----:B------:R-:W-:-:S04]  /*0bb0*/  LOP3.LUT R26, R21, R26, R25, 0x96, !PT ;  /* 0x0000001a151a7212 */ /* 0x000fc800078e9619 */
[----:B------:R-:W-:Y:S01]  /*0bc0*/  LOP3.LUT R27, R27, R24, R33, 0x96, !PT ;  /* 0x000000181b1b7212 */ /* 0x000fe200078e9621 */
[----:B------:R-:W-:Y:S05]  /*0bd0*/  @!P0 BRA `(.L_x_46) ;  /* 0x000000a000008947 */ /* 0x000fea0003800000 */
[----:B------:R-:W-:-:S13]  /*0be0*/  ISETP.NE.AND P0, PT, R38, 0x2, PT ;  /* 0x000000022600780c */ /* 0x000fda0003f05270 */
[----:B------:R-:W-:Y:S05]  /*0bf0*/  @!P0 BRA `(.L_x_47) ;  /* 0x0000006000008947 */ /* 0x000fea0003800000 */
[----:B------:R-:W-:Y:S01]  /*0c00*/  ISETP.NE.AND P0, PT, R38, 0x3, PT ;  /* 0x000000032600780c */ /* 0x000fe20003f05270 */
[----:B------:R-:W-:Y:S02]  /*0c10*/  IMAD.MOV.U32 R32, RZ, RZ, R26 ;  /* 0x000000ffff207224 */ /* 0x000fe400078e001a */
[----:B------:R-:W-:-:S10]  /*0c20*/  IMAD.MOV.U32 R26, RZ, RZ, R27 ;  /* 0x000000ffff1a7224 */ /* 0x000fd400078e001b */
[----:B------:R-:W-:Y:S02]  /*0c30*/  @P0 IMAD.MOV.U32 R32, RZ, RZ, R36 ;  /* 0x000000ffff200224 */ /* 0x000fe400078e0024 */
[----:B------:R-:W-:Y:S01]  /*0c40*/  @P0 IMAD.MOV.U32 R26, RZ, RZ, R23 ;  /* 0x000000ffff1a0224 */ /* 0x000fe200078e0017 */
[----:B------:R-:W-:Y:S05]  /*0c50*/  BRA `(.L_x_46) ;  /* 0x0000002000007947 */ /* 0x000fea0003800000 */
.L_x_47:
[----:B------:R-:W-:Y:S02]  /*0c60*/  IMAD.MOV.U32 R32, RZ, RZ, R23 ;  /* 0x000000ffff207224 */ /* 0x000fe400078e0017 */
[----:B------:R-:W-:Y:S02]  /*0c70*/  IMAD.MOV.U32 R26, RZ, RZ, R20 ;  /* 0x000000ffff1a7224 */ /* 0x000fe400078e0014 */
.L_x_46:
[----:B------:R-:W-:Y:S01]  /*0c80*/  IMAD.MOV.U32 R21, RZ, RZ, c[0x0][0x0] ;  /* 0x00000000ff157624 */ /* 0x000fe200078e00ff */
[----:B------:R-:W-:Y:S01]  /*0c90*/  ISETP.GE.U32.AND P0, PT, R28, c[0x0][0x160], PT ;  /* 0x000058001c007a0c */ /* 0x000fe20003f06070 */
[----:B------:R-:W-:Y:S01]  /*0ca0*/  WARPSYNC 0xffffffff ;  /* 0xffffffff00007948 */ /* 0x000fe20003800000 */
[----:B------:R-:W-:Y:S02]  /*0cb0*/  IMAD.MOV.U32 R36, RZ, RZ, R20 ;  /* 0x000000ffff247224 */ /* 0x000fe400078e0014 */
[----:B------:R-:W-:Y:S01]  /*0cc0*/  IMAD R43, R21, c[0x0][0xc], RZ ;  /* 0x00000300152b7a24 */ /* 0x000fe200078e02ff */
[----:B------:R-:W-:-:S04]  /*0cd0*/  ISETP.GE.AND.EX P0, PT, R29, c[0x0][0x164], PT, P0 ;  /* 0x000059001d007a0c */ /* 0x000fc80003f06300 */
[----:B------:R-:W-:-:S04]  /*0ce0*/  IADD3 R23, P2, R43, R28, RZ ;  /* 0x0000001c2b177210 */ /* 0x000fc80007f5e0ff */
[----:B------:R-:W-:Y:S01]  /*0cf0*/  ISETP.GE.U32.AND P1, PT, R23, c[0x0][0x160], PT ;  /* 0x0000580017007a0c */ /* 0x000fe20003f26070 */
[----:B------:R-:W-:-:S05]  /*0d00*/  IMAD.X R21, RZ, RZ, R29, P2 ;  /* 0x000000ffff157224 */ /* 0x000fca00010e061d */
[----:B------:R-:W-:Y:S01]  /*0d10*/  ISETP.GE.AND.EX P1, PT, R21, c[0x0][0x164], PT, P1 ;  /* 0x0000590015007a0c */ /* 0x000fe20003f26310 */
[----:B------:R-:W-:-:S05]  /*0d20*/  @!P0 IMAD R21, R28, c[0x0][0x190], RZ ;  /* 0x000064001c158a24 */ /* 0x000fca00078e02ff */
[----:B------:R-:W-:-:S04]  /*0d30*/  @!P0 IADD3 R24, P2, R21, c[0x0][0x188], RZ ;  /* 0x0000620015188a10 */ /* 0x000fc80007f5e0ff */
[----:B------:R-:W-:Y:S02]  /*0d40*/  @!P0 LEA.HI.X.SX32 R25, R21, c[0x0][0x18c], 0x1, P2 ;  /* 0x0000630015198a11 */ /* 0x000fe400010f0eff */
[----:B------:R-:W-:Y:S01]  /*0d50*/  @!P0 LOP3.LUT R21, R32, 0x1, RZ, 0xc0, !PT ;  /* 0x0000000120158812 */ /* 0x000fe200078ec0ff */
[----:B------:R-:W-:Y:S01]  /*0d60*/  @!P1 IMAD R23, R23, c[0x0][0x190], RZ ;  /* 0x0000640017179a24 */ /* 0x000fe200078e02ff */
[----:B------:R-:W-:Y:S01]  /*0d70*/  @!P1 LOP3.LUT R41, R26, 0x1, RZ, 0xc0, !PT ;  /* 0x000000011a299812 */ /* 0x000fe200078ec0ff */
[----:B------:R-:W-:Y:S02]  /*0d80*/  IMAD.MOV.U32 R32, RZ, RZ, R27 ;  /* 0x000000ffff207224 */ /* 0x000fe400078e001b */
[----:B------:R0:W-:Y:S01]  /*0d90*/  @!P0 STG.E.U8 [R24.64], R21 ;  /* 0x0000001518008986 */ /* 0x0001e2000c101108 */
[----:B------:R-:W-:Y:S02]  /*0da0*/  LEA R28, P0, R43, R28, 0x1 ;  /* 0x0000001c2b1c7211 */ /* 0x000fe400078008ff */
[----:B------:R-:W-:-:S03]  /*0db0*/  @!P1 IADD3 R22, P3, R23, c[0x0][0x188], RZ ;  /* 0x0000620017169a10 */ /* 0x000fc60007f7e0ff */
[----:B------:R-:W-:Y:S01]  /*0dc0*/  IMAD.X R29, RZ, RZ, R29, P0 ;  /* 0x000000ffff1d7224 */ /* 0x000fe200000e061d */
[----:B------:R-:W-:Y:S02]  /*0dd0*/  ISETP.GE.U32.AND P0, PT, R28, R37, PT ;  /* 0x000000251c00720c */ /* 0x000fe40003f06070 */
[----:B------:R-:W-:Y:S02]  /*0de0*/  @!P1 LEA.HI.X.SX32 R23, R23, c[0x0][0x18c], 0x1, P3 ;  /* 0x0000630017179a11 */ /* 0x000fe400018f0eff */
[----:B------:R-:W-:-:S03]  /*0df0*/  ISETP.GE.AND.EX P0, PT, R29, R34, PT, P0 ;  /* 0x000000221d00720c */ /* 0x000fc60003f06300 */
[----:B------:R0:W-:Y:S04]  /*0e00*/  @!P1 STG.E.U8 [R22.64], R41 ;  /* 0x0000002916009986 */ /* 0x0001e8000c101108 */
[----:B------:R-:W-:Y:S06]  /*0e10*/  BAR.SYNC.DEFER_BLOCKING 0x0 ;  /* 0x0000000000007b1d */ /* 0x000fec0000010000 */
[----:B------:R-:W-:Y:S05]  /*0e20*/  @!P0 BRA `(.L_x_48) ;  /* 0xfffffa0000008947 */ /* 0x000fea000383ffff */
[----:B------:R-:W-:Y:S05]  /*0e30*/  EXIT ;  /* 0x000000000000794d */ /* 0x000fea0003800000 */
        .weak           $__internal_3_$__cuda_sm20_div_s64
        .type           $__internal_3_$__cuda_sm20_div_s64,@function
        .size           $__internal_3_$__cuda_sm20_div_s64,(.L_x_1872 - $__internal_3_$__cuda_sm20_div_s64)
$__internal_3_$__cuda_sm20_div_s64:
        /* <DEDUP_REMOVED lines=73> */
[----:B------:R-:W-:Y:S06]  /*12d0*/  RET.REL.NODEC R24 `(_ZN2at6native60_GLOBAL__N__fdc43544_27_DistributionRandomKernel_cu_f88cee4443distribution_elementwise_grid_stride_kernelImLi2EZZZNS0_9templates4cuda13random_kernelIPNS_17CUDAGeneratorImplEEEvRNS_18TensorIteratorBaseET_ENKUlvE_clEvENKUlvE8_clEvEUlP24curandStatePhilox4_32_10E_ZNS1_27distribution_nullary_kernelIbm10ulonglong2S7_SF_ZZZS5_IS7_EvS9_SA_ENKSB_clEvENKSC_clEvEUlmE_EEvS9_T2_RKT3_T4_EUlimE_EEvlNS_15PhiloxCudaStateET1_SJ_) ;  /* 0xffffed2018007950 */ /* 0x000fec0003c3ffff */
.L_x_49:
        /* <DEDUP_REMOVED lines=10> */
.L_x_1872:


//--------------------- .text._ZN2at6native60_GLOBAL__N__fdc43544_27_DistributionRandomKernel_cu_f88cee4443distribution_elementwise_grid_stride_kernelIjLi4EZZZNS0_9templates4cuda13random_kernelIPNS_17CUDAGeneratorImplEEEvRNS_18TensorIteratorBaseET_ENKUlvE_clEvENKUlvE7_clEvEUlP24curandStatePhilox4_32_10E0_ZNS1_27distribution_nullary_kernelIN3c108BFloat16Ej5uint4S7_SF_ZZZS5_IS7_EvS9_SA_ENKSB_clEvENKSC_clEvEUljE_EEvS9_T2_RKT3_T4_EUlijE0_EEvlNS_15PhiloxCudaStateET1_SL_ --------------------------
	.section	.text._ZN2at6native60_GLOBAL__N__fdc43544_27_DistributionRandomKernel_cu_f88cee4443distribution_elementwise_grid_stride_kernelIjLi4EZZZNS0_9templates4cuda13random_kernelIPNS_17CUDAGeneratorImplEEEvRNS_18TensorIteratorBaseET_ENKUlvE_clEvENKUlvE7_clEvEUlP24curandStatePhilox4_32_10E0_ZNS1_27distribution_nullary_kernelIN3c108BFloat16Ej5uint4S7_SF_ZZZS5_IS7_EvS9_SA_ENKSB_clEvENKSC_clEvEUljE_EEvS9_T2_RKT3_T4_EUlijE0_EEvlNS_15PhiloxCudaStateET1_SL_,"ax",@progbits
	.sectioninfo	@"SHI_REGISTERS=40"
	.align	128
.text._ZN2at6native60_GLOBAL__N__fdc43544_27_DistributionRandomKernel_cu_f88cee4443distribution_elementwise_grid_stride_kernelIjLi4EZZZNS0_9templates4cuda13random_kernelIPNS_17CUDAGeneratorImplEEEvRNS_18TensorIteratorBaseET_ENKUlvE_clEvENKUlvE7_clEvEUlP24curandStatePhilox4_32_10E0_ZNS1_27distribution_nullary_kernelIN3c108BFloat16Ej5uint4S7_SF_ZZZS5_IS7_EvS9_SA_ENKSB_clEvENKSC_clEvEUljE_EEvS9_T2_RKT3_T4_EUlijE0_EEvlNS_15PhiloxCudaStateET1_SL_:
        .type           _ZN2at6native60_GLOBAL__N__fdc43544_27_DistributionRandomKernel_cu_f88cee4443distribution_elementwise_grid_stride_kernelIjLi4EZZZNS0_9templates4cuda13random_kernelIPNS_17CUDAGeneratorImplEEEvRNS_18TensorIteratorBaseET_ENKUlvE_clEvENKUlvE7_clEvEUlP24curandStatePhilox4_32_10E0_ZNS1_27distribution_nullary_kernelIN3c108BFloat16Ej5uint4S7_SF_ZZZS5_IS7_EvS9_SA_ENKSB_clEvENKSC_clEvEUljE_EEvS9_T2_RKT3_T4_EUlijE0_EEvlNS_15PhiloxCudaStateET1_SL_,@function
        .size           _ZN2at6native60_GLOBAL__N__fdc43544_27_DistributionRandomKernel_cu_f88cee4443distribution_elementwise_grid_stride_kernelIjLi4EZZZNS0_9templates4cuda13random_kernelIPNS_17CUDAGeneratorImplEEEvRNS_18TensorIteratorBaseET_ENKUlvE_clEvENKUlvE7_clEvEUlP24curandStatePhilox4_32_10E0_ZNS1_27distribution_nullary_kernelIN3c108BFloat16Ej5uint4S7_SF_ZZZS5_IS7_EvS9_SA_ENKSB_clEvENKSC_clEvEUljE_EEvS9_T2_RKT3_T4_EUlijE0_EEvlNS_15PhiloxCudaStateET1_SL_,(.L_x_1874 - _ZN2at6native60_GLOBAL__N__fdc43544_27_DistributionRandomKernel_cu_f88cee4443distribution_elementwise_grid_stride_kernelIjLi4EZZZNS0_9templates4cuda13random_kernelIPNS_17CUDAGeneratorImplEEEvRNS_18TensorIteratorBaseET_ENKUlvE_clEvENKUlvE7_clEvEUlP24curandStatePhilox4_32_10E0_ZNS1_27distribution_nullary_kernelIN3c108BFloat16Ej5uint4S7_SF_ZZZS5_IS7_EvS9_SA_ENKSB_clEvENKSC_clEvEUljE_EEvS9_T2_RKT3_T4_EUlijE0_EEvlNS_15PhiloxCudaStateET1_SL_)
        .other          _ZN2at6native60_GLOBAL__N__fdc43544_27_DistributionRandomKernel_cu_f88cee4443distribution_elementwise_grid_stride_kernelIjLi4EZZZNS0_9templates4cuda13random_kernelIPNS_17CUDAGeneratorImplEEEvRNS_18TensorIteratorBaseET_ENKUlvE_clEvENKUlvE7_clEvEUlP24curandStatePhilox4_32_10E0_ZNS1_27distribution_nullary_kernelIN3c108BFloat16Ej5uint4S7_SF_ZZZS5_IS7_EvS9_SA_ENKSB_clEvENKSC_clEvEUljE_EEvS9_T2_RKT3_T4_EUlijE0_EEvlNS_15PhiloxCudaStateET1_SL_,@"STO_CUDA_ENTRY STV_DEFAULT"
_ZN2at6native60_GLOBAL__N__fdc43544_27_DistributionRandomKernel_cu_f88cee4443distribution_elementwise_grid_stride_kernelIjLi4EZZZNS0_9templates4cuda13random_kernelIPNS_17CUDAGeneratorImplEEEvRNS_18TensorIteratorBaseET_ENKUlvE_clEvENKUlvE7_clEvEUlP24curandStatePhilox4_32_10E0_ZNS1_27distribution_nullary_kernelIN3c108BFloat16Ej5uint4S7_SF_ZZZS5_IS7_EvS9_SA_ENKSB_clEvENKSC_clEvEUljE_EEvS9_T2_RKT3_T4_EUlijE0_EEvlNS_15PhiloxCudaStateET1_SL_:
        /* <DEDUP_REMOVED lines=92> */
[----:B------:R-:W-:Y:S05]  /*05c0*/  CALL.REL.NOINC `($__internal_4_$__cuda_sm20_div_s64) ;  /* 0x000041c000007944 */ /* 0x000fea0003c00000 */
[----:B------:R-:W-:Y:S05]  /*05d0*/  BRA `(.L_x_51) ;  /* 0x0000016000007947 */ /* 0x000fea0003800000 */
.L_x_50:
        /* <DEDUP_REMOVED lines=22> */
.L_x_51:
        /* <DEDUP_REMOVED lines=16> */
.L_x_68:
        /* <DEDUP_REMOVED lines=13> */
.L_x_53:
[----:B------:R-:W-:Y:S05]  /*0910*/  BSYNC B0 ;  /* 0x0000000000007941 */ /* 0x000fea0003800000 */
.L_x_52:
        /* <DEDUP_REMOVED lines=69> */
.L_x_55:
[----:B------:R-:W-:Y:S01]  /*0d70*/  IMAD.MOV.U32 R31, RZ, RZ, R32 ;  /* 0x000000ffff1f7224 */ /* 0x000fe200078e0020 */
[----:B------:R-:W-:Y:S01]  /*0d80*/  MOV R28, R23 ;  /* 0x00000017001c7202 */ /* 0x000fe20000000f00 */
[----:B------:R-:W-:Y:S01]  /*0d90*/  IMAD.MOV.U32 R29, RZ, RZ, R26 ;  /* 0x000000ffff1d7224 */ /* 0x000fe200078e001a */
[----:B------:R-:W-:Y:S02]  /*0da0*/  MOV R30, R20 ;  /* 0x00000014001e7202 */ /* 0x000fe40000000f00 */
.L_x_54:
        /* <DEDUP_REMOVED lines=218> */
[----:B------:R-:W-:Y:S02]  /*1b50*/  @P0 IMAD R33, R22, c[0x0][0x318], R33 ;  /* 0x0000c60016210a24 */ /* 0x000fe400078e0221 */
.L_x_58:
[----:B------:R-:W-:-:S05]  /*1b60*/  IMAD.WIDE.U32 R22, R31, -0xff00ff, RZ ;  /* 0xff00ff011f167825 */ /* 0x000fca00078e00ff */
[----:B------:R-:W-:-:S05]  /*1b70*/  SHF.R.U32.HI R22, RZ, 0x8, R23 ;  /* 0x00000008ff167819 */ /* 0x000fca0000011617 */
[----:B------:R-:W-:Y:S01]  /*1b80*/  IMAD R31, R22, -0x101, R31 ;  /* 0xfffffeff161f7824 */ /* 0x000fe200078e021f */
[----:B------:R-:W-:-:S05]  /*1b90*/  IADD3 R22, P0, R33, c[0x0][0x320], RZ ;  /* 0x0000c80021167a10 */ /* 0x000fca0007f1e0ff */
[----:B------:R-:W0:Y:S01]  /*1ba0*/  I2F.U32 R31, R31 ;  /* 0x0000001f001f7306 */ /* 0x000e220000201000 */
[----:B------:R-:W-:Y:S01]  /*1bb0*/  IMAD.X R23, RZ, RZ, c[0x0][0x324], P0 ;  /* 0x0000c900ff177624 */ /* 0x000fe200000e06ff */
[----:B0-----:R-:W-:-:S05]  /*1bc0*/  F2FP.BF16.PACK_AB R32, RZ, R31 ;  /* 0x0000001fff20723e */ /* 0x001fca00000010ff */
[----:B------:R0:W-:Y:S02]  /*1bd0*/  STG.E.U16 [R22.64], R32 ;  /* 0x0000002016007986 */ /* 0x0001e4000c101508 */
.L_x_57:
[----:B------:R-:W-:Y:S05]  /*1be0*/  BSYNC B0 ;  /* 0x0000000000007941 */ /* 0x000fea0003800000 */
.L_x_56:
[----:B------:R-:W-:Y:S01]  /*1bf0*/  MOV R31, c[0x0][0x0] ;  /* 0x00000000001f7a02 */ /* 0x000fe20000000f00 */
[----:B------:R-:W-:Y:S04]  /*1c00*/  BSSY B0, `(.L_x_59) ;  /* 0x00000e5000007945 */ /* 0x000fe80003800000 */
[----:B------:R-:W-:-:S05]  /*1c10*/  IMAD R31, R31, c[0x0][0xc], RZ ;  /* 0x000003001f1f7a24 */ /* 0x000fca00078e02ff */
[----:B------:R-:W-:-:S04]  /*1c20*/  IADD3 R35, P1, R31, R12, RZ ;  /* 0x0000000c1f237210 */ /* 0x000fc80007f3e0ff */
[----:B------:R-:W-:Y:S01]  /*1c30*/  ISETP.GE.U32.AND P0, PT, R35, c[0x0][0x160], PT ;  /* 0x0000580023007a0c */ /* 0x000fe20003f06070 */
[----:B0-----:R-:W-:-:S05]  /*1c40*/  IMAD.X R22, RZ, RZ, R13, P1 ;  /* 0x000000ffff167224 */ /* 0x001fca00008e060d */
        /* <DEDUP_REMOVED lines=215> */
[----:B------:R-:W-:-:S04]  /*29c0*/  @P0 IMAD R33, R22, c[0x0][0x318], R33 ;  /* 0x0000c60016210a24 */ /* 0x000fc800078e0221 */
.L_x_61:
[----:B------:R-:W-:Y:S01]  /*29d0*/  IMAD.WIDE.U32 R22, R28, -0xff00ff, RZ ;  /* 0xff00ff011c167825 */ /* 0x000fe200078e00ff */
[----:B------:R-:W-:-:S04]  /*29e0*/  IADD3 R22, P0, R33, c[0x0][0x320], RZ ;  /* 0x0000c80021167a10 */ /* 0x000fc80007f1e0ff */
[----:B------:R-:W-:-:S05]  /*29f0*/  SHF.R.U32.HI R23, RZ, 0x8, R23 ;  /* 0x00000008ff177819 */ /* 0x000fca0000011617 */
[----:B------:R-:W-:Y:S02]  /*2a00*/  IMAD R28, R23, -0x101, R28 ;  /* 0xfffffeff171c7824 */ /* 0x000fe400078e021c */
[----:B------:R-:W-:-:S04]  /*2a10*/  IMAD.X R23, RZ, RZ, c[0x0][0x324], P0 ;  /* 0x0000c900ff177624 */ /* 0x000fc800000e06ff */
[----:B------:R-:W0:Y:S02]  /*2a20*/  I2F.U32 R28, R28 ;  /* 0x0000001c001c7306 */ /* 0x000e240000201000 */
[----:B0-----:R-:W-:-:S05]  /*2a30*/  F2FP.BF16.PACK_AB R32, RZ, R28 ;  /* 0x0000001cff20723e */ /* 0x001fca00000010ff */
[----:B------:R0:W-:Y:S02]  /*2a40*/  STG.E.U16 [R22.64], R32 ;  /* 0x0000002016007986 */ /* 0x0001e4000c101508 */
.L_x_60:
[----:B------:R-:W-:Y:S05]  /*2a50*/  BSYNC B0 ;  /* 0x0000000000007941 */ /* 0x000fea0003800000 */
.L_x_59:
        /* <DEDUP_REMOVED lines=218> */
[----:B------:R-:W-:-:S04]  /*3800*/  @P0 IMAD R32, R23, c[0x0][0x318], R32 ;  /* 0x0000c60017200a24 */ /* 0x000fc800078e0220 */
.L_x_64:
[----:B------:R-:W-:Y:S01]  /*3810*/  IMAD.WIDE.U32 R22, R29, -0xff00ff, RZ ;  /* 0xff00ff011d167825 */ /* 0x000fe200078e00ff */
[----:B------:R-:W-:-:S04]  /*3820*/  IADD3 R32, P0, R32, c[0x0][0x320], RZ ;  /* 0x0000c80020207a10 */ /* 0x000fc80007f1e0ff */
[----:B------:R-:W-:Y:S02]  /*3830*/  SHF.R.U32.HI R22, RZ, 0x8, R23 ;  /* 0x00000008ff167819 */ /* 0x000fe40000011617 */
[----:B------:R-:W-:-:S03]  /*3840*/  IADD3.X R33, RZ, c[0x0][0x324], RZ, P0, !PT ;  /* 0x0000c900ff217a10 */ /* 0x000fc600007fe4ff */
[----:B------:R-:W-:-:S06]  /*3850*/  IMAD R22, R22, -0x101, R29 ;  /* 0xfffffeff16167824 */ /* 0x000fcc00078e021d */
[----:B------:R-:W0:Y:S02]  /*3860*/  I2F.U32 R22, R22 ;  /* 0x0000001600167306 */ /* 0x000e240000201000 */
[----:B0-----:R-:W-:-:S05]  /*3870*/  F2FP.BF16.PACK_AB R23, RZ, R22 ;  /* 0x00000016ff17723e */ /* 0x001fca00000010ff */
[----:B------:R0:W-:Y:S02]  /*3880*/  STG.E.U16 [R32.64], R23 ;  /* 0x0000001720007986 */ /* 0x0001e4000c101508 */
.L_x_63:
[----:B------:R-:W-:Y:S05]  /*3890*/  BSYNC B0 ;  /* 0x0000000000007941 */ /* 0x000fea0003800000 */
.L_x_62:
[----:B0-----:R-:W-:-:S05]  /*38a0*/  IMAD R23, R31, 0x3, RZ ;  /* 0x000000031f177824 */ /* 0x001fca00078e02ff */
[----:B------:R-:W-:-:S04]  /*38b0*/  IADD3 R23, P1, R23, R12, RZ ;  /* 0x0000000c17177210 */ /* 0x000fc80007f3e0ff */
[----:B------:R-:W-:Y:S01]  /*38c0*/  ISETP.GE.U32.AND P0, PT, R23, c[0x0][0x160], PT ;  /* 0x0000580017007a0c */ /* 0x000fe20003f06070 */
[----:B------:R-:W-:-:S05]  /*38d0*/  IMAD.X R22, RZ, RZ, R13, P1 ;  /* 0x000000ffff167224 */ /* 0x000fca00008e060d */
[----:B------:R-:W-:-:S13]  /*38e0*/  ISETP.GE.AND.EX P0, PT, R22, c[0x0][0x164], PT, P0 ;  /* 0x0000590016007a0c */ /* 0x000fda0003f06300 */
[----:B------:R-:W-:Y:S05]  /*38f0*/  @P0 BRA `(.L_x_65) ;  /* 0x00000dd000000947 */ /* 0x000fea0003800000 */
[----:B------:R-:W-:Y:S02]  /*3900*/  ISETP.NE.AND P0, PT, RZ, c[0x0][0x188], PT ;  /* 0x00006200ff007a0c */ /* 0x000fe40003f05270 */
[----:B------:R-:W-:-:S11]  /*3910*/  MOV R29, RZ ;  /* 0x000000ff001d7202 */ /* 0x000fd60000000f00 */
        /* <DEDUP_REMOVED lines=28> */
[----:B------:R-:W-:Y:S02]  /*3ae0*/  MOV R23, R33 ;  /* 0x0000002100177202 */ /* 0x000fe40000000f00 */
[----:B------:R-:W-:-:S07]  /*3af0*/  ISETP.NE.AND P0, PT, R28, 0x4, PT ;  /* 0x000000041c00780c */ /* 0x000fce0003f05270 */
        /* <DEDUP_REMOVED lines=181> */
.L_x_66:
[----:B------:R-:W-:Y:S01]  /*4650*/  IMAD.WIDE.U32 R22, R30, -0xff00ff, RZ ;  /* 0xff00ff011e167825 */ /* 0x000fe200078e00ff */
[----:B------:R-:W-:-:S04]  /*4660*/  IADD3 R22, P0, R29, c[0x0][0x320], RZ ;  /* 0x0000c8001d167a10 */ /* 0x000fc80007f1e0ff */
[----:B------:R-:W-:-:S05]  /*4670*/  SHF.R.U32.HI R23, RZ, 0x8, R23 ;  /* 0x00000008ff177819 */ /* 0x000fca0000011617 */
[----:B------:R-:W-:Y:S01]  /*4680*/  IMAD R28, R23, -0x101, R30 ;  /* 0xfffffeff171c7824 */ /* 0x000fe200078e021e */
[----:B------:R-:W-:-:S05]  /*4690*/  IADD3.X R23, RZ, c[0x0][0x324], RZ, P0, !PT ;  /* 0x0000c900ff177a10 */ /* 0x000fca00007fe4ff */
[----:B------:R-:W0:Y:S02]  /*46a0*/  I2F.U32 R28, R28 ;  /* 0x0000001c001c7306 */ /* 0x000e240000201000 */
[----:B0-----:R-:W-:-:S05]  /*46b0*/  F2FP.BF16.PACK_AB R29, RZ, R28 ;  /* 0x0000001cff1d723e */ /* 0x001fca00000010ff */
[----:B------:R0:W-:Y:S02]  /*46c0*/  STG.E.U16 [R22.64], R29 ;  /* 0x0000001d16007986 */ /* 0x0001e4000c101508 */
.L_x_65:
        /* <DEDUP_REMOVED lines=11> */
.L_x_67:
[----:B------:R-:W-:Y:S05]  /*4780*/  EXIT ;  /* 0x000000000000794d */ /* 0x000fea0003800000 */
        .weak           $__internal_4_$__cuda_sm20_div_s64
        .type           $__internal_4_$__cuda_sm20_div_s64,@function
        .size           $__internal_4_$__cuda_sm20_div_s64,(.L_x_1874 - $__internal_4_$__cuda_sm20_div_s64)
$__internal_4_$__cuda_sm20_div_s64:
        /* <DEDUP_REMOVED lines=73> */
[----:B------:R-:W-:Y:S06]  /*4c20*/  RET.REL.NODEC R24 `(_ZN2at6native60_GLOBAL__N__fdc43544_27_DistributionRandomKernel_cu_f88cee4443distribution_elementwise_grid_stride_kernelIjLi4EZZZNS0_9templates4cuda13random_kernelIPNS_17CUDAGeneratorImplEEEvRNS_18TensorIteratorBaseET_ENKUlvE_clEvENKUlvE7_clEvEUlP24curandStatePhilox4_32_10E0_ZNS1_27distribution_nullary_kernelIN3c108BFloat16Ej5uint4S7_SF_ZZZS5_IS7_EvS9_SA_ENKSB_clEvENKSC_clEvEUljE_EEvS9_T2_RKT3_T4_EUlijE0_EEvlNS_15PhiloxCudaStateET1_SL_) ;  /* 0xffffb3d018007950 */ /* 0x000fec0003c3ffff */
.L_x_69:
        /* <DEDUP_REMOVED lines=13> */
.L_x_1874:


//--------------------- .text._ZN2at6native60_GLOBAL__N__fdc43544_27_DistributionRandomKernel_cu_f88cee4443distribution_elementwise_grid_stride_kernelIjLi4EZZZNS0_9templates4cuda13random_kernelIPNS_17CUDAGeneratorImplEEEvRNS_18TensorIteratorBaseET_ENKUlvE_clEvENKUlvE7_clEvEUlP24curandStatePhilox4_32_10E0_ZNS1_27distribution_nullary_kernelIN3c108BFloat16Ej5uint4S7_SF_ZZZS5_IS7_EvS9_SA_ENKSB_clEvENKSC_clEvEUljE_EEvS9_T2_RKT3_T4_EUlijE_EEvlNS_15PhiloxCudaStateET1_SL_ --------------------------
	.section	.text._ZN2at6native60_GLOBAL__N__fdc43544_27_DistributionRandomKernel_cu_f88cee4443distribution_elementwise_grid_stride_kernelIjLi4EZZZNS0_9templates4cuda13random_kernelIPNS_17CUDAGeneratorImplEEEvRNS_18TensorIteratorBaseET_ENKUlvE_clEvENKUlvE7_clEvEUlP24curandStatePhilox4_32_10E0_ZNS1_27distribution_nullary_kernelIN3c108BFloat16Ej5uint4S7_SF_ZZZS5_IS7_EvS9_SA_ENKSB_clEvENKSC_clEvEUljE_EEvS9_T2_RKT3_T4_EUlijE_EEvlNS_15PhiloxCudaStateET1_SL_,"ax",@progbits
	.sectioninfo	@"SHI_REGISTERS=48"
	.align	128
.text._ZN2at6native60_GLOBAL__N__fdc43544_27_DistributionRandomKernel_cu_f88cee4443distribution_elementwise_grid_stride_kernelIjLi4EZZZNS0_9templates4cuda13random_kernelIPNS_17CUDAGeneratorImplEEEvRNS_18TensorIteratorBaseET_ENKUlvE_clEvENKUlvE7_clEvEUlP24curandStatePhilox4_32_10E0_ZNS1_27distribution_nullary_kernelIN3c108BFloat16Ej5uint4S7_SF_ZZZS5_IS7_EvS9_SA_ENKSB_clEvENKSC_clEvEUljE_EEvS9_T2_RKT3_T4_EUlijE_EEvlNS_15PhiloxCudaStateET1_SL_:
        .type           _ZN2at6native60_GLOBAL__N__fdc43544_27_DistributionRandomKernel_cu_f88cee4443distribution_elementwise_grid_stride_kernelIjLi4EZZZNS0_9templates4cuda13random_kernelIPNS_17CUDAGeneratorImplEEEvRNS_18TensorIteratorBaseET_ENKUlvE_clEvENKUlvE7_clEvEUlP24curandStatePhilox4_32_10E0_ZNS1_27distribution_nullary_kernelIN3c108BFloat16Ej5uint4S7_SF_ZZZS5_IS7_EvS9_SA_ENKSB_clEvENKSC_clEvEUljE_EEvS9_T2_RKT3_T4_EUlijE_EEvlNS_15PhiloxCudaStateET1_SL_,@function
        .size           _ZN2at6native60_GLOBAL__N__fdc43544_27_DistributionRandomKernel_cu_f88cee4443distribution_elementwise_grid_stride_kernelIjLi4EZZZNS0_9templates4cuda13random_kernelIPNS_17CUDAGeneratorImplEEEvRNS_18TensorIteratorBaseET_ENKUlvE_clEvENKUlvE7_clEvEUlP24curandStatePhilox4_32_10E0_ZNS1_27distribution_nullary_kernelIN3c108BFloat16Ej5uint4S7_SF_ZZZS5_IS7_EvS9_SA_ENKSB_clEvENKSC_clEvEUljE_EEvS9_T2_RKT3_T4_EUlijE_EEvlNS_15PhiloxCudaStateET1_SL_,(.L_x_1876 - _ZN2at6native60_GLOBAL__N__fdc43544_27_DistributionRandomKernel_cu_f88cee4443distribution_elementwise_grid_stride_kernelIjLi4EZZZNS0_9templates4cuda13random_kernelIPNS_17CUDAGeneratorImplEEEvRNS_18TensorIteratorBaseET_ENKUlvE_clEvENKUlvE7_clEvEUlP24curandStatePhilox4_32_10E0_ZNS1_27distribution_nullary_kernelIN3c108BFloat16Ej5uint4S7_SF_ZZZS5_IS7_EvS9_SA_ENKSB_clEvENKSC_clEvEUljE_EEvS9_T2_RKT3_T4_EUlijE_EEvlNS_15PhiloxCudaStateET1_SL_)
        .other          _ZN2at6native60_GLOBAL__N__fdc43544_27_DistributionRandomKernel_cu_f88cee4443distribution_elementwise_grid_stride_kernelIjLi4EZZZNS0_9templates4cuda13random_kernelIPNS_17CUDAGeneratorImplEEEvRNS_18TensorIteratorBaseET_ENKUlvE_clEvENKUlvE7_clEvEUlP24curandStatePhilox4_32_10E0_ZNS1_27distribution_nullary_kernelIN3c108BFloat16Ej5uint4S7_SF_ZZZS5_IS7_EvS9_SA_ENKSB_clEvENKSC_clEvEUljE_EEvS9_T2_RKT3_T4_EUlijE_EEvlNS_15PhiloxCudaStateET1_SL_,@"STO_CUDA_ENTRY STV_DEFAULT"
_ZN2at6native60_GLOBAL__N__fdc43544_27_DistributionRandomKernel_cu_f88cee4443distribution_elementwise_grid_stride_kernelIjLi4EZZZNS0_9templates4cuda13random_kernelIPNS_17CUDAGeneratorImplEEEvRNS_18TensorIteratorBaseET_ENKUlvE_clEvENKUlvE7_clEvEUlP24curandStatePhilox4_32_10E0_ZNS1_27distribution_nullary_kernelIN3c108BFloat16Ej5uint4S7_SF_ZZZS5_IS7_EvS9_SA_ENKSB_clEvENKSC_clEvEUljE_EEvS9_T2_RKT3_T4_EUlijE_EEvlNS_15PhiloxCudaStateET1_SL_:
        /* <DEDUP_REMOVED lines=71> */
[----:B------:R-:W-:Y:S02]  /*0470*/  IADD3 R15, R20, -0xe443238, RZ ;  /* 0xf1bbcdc8140f7810 */ /* 0x000fe40007ffe0ff */
[----:B------:R-:W-:Y:S01]  /*0480*/  ISETP.NE.U32.AND P0, PT, RZ, UR7, PT ;  /* 0x00000007ff007c0c */ /* 0x000fe2000bf05070 */
        /* <DEDUP_REMOVED lines=18> */
[----:B------:R-:W-:Y:S05]  /*05b0*/  CALL.REL.NOINC `($__internal_5_$__cuda_sm20_div_s64) ;  /* 0x00000c3000007944 */ /* 0x000fea0003c00000 */
[----:B------:R-:W-:Y:S02]  /*05c0*/  IMAD.MOV.U32 R22, RZ, RZ, R30 ;  /* 0x000000ffff167224 */ /* 0x000fe400078e001e */
[----:B------:R-:W-:Y:S01]  /*05d0*/  IMAD.MOV.U32 R23, RZ, RZ, R31 ;  /* 0x000000ffff177224 */ /* 0x000fe200078e001f */
[----:B------:R-:W-:Y:S05]  /*05e0*/  BRA `(.L_x_71) ;  /* 0x0000016000007947 */ /* 0x000fea0003800000 */
.L_x_70:
        /* <DEDUP_REMOVED lines=22> */
.L_x_71:
        /* <DEDUP_REMOVED lines=14> */
[C-C-:B------:R-:W-:Y:S01]  /*0830*/  SHF.R.U64 R32, R34.reuse, 0x2, R35.reuse ;  /* 0x0000000222207819 */ /* 0x140fe20000001223 */
[----:B------:R-:W-:Y:S01]  /*0840*/  IMAD R41, R41, -0x326172a9, RZ ;  /* 0xcd9e8d5729297824 */ /* 0x000fe200078e02ff */
[----:B------:R-:W-:Y:S02]  /*0850*/  SHF.R.U32.HI R33, RZ, 0x2, R35 ;  /* 0x00000002ff217819 */ /* 0x000fe40000011623 */
[----:B------:R-:W-:Y:S02]  /*0860*/  LOP3.LUT R34, R34, 0x3, RZ, 0xc0, !PT ;  /* 0x0000000322227812 */ /* 0x000fe400078ec0ff */
.L_x_83:
        /* <DEDUP_REMOVED lines=13> */
.L_x_73:
[----:B------:R-:W-:Y:S05]  /*0940*/  BSYNC B0 ;  /* 0x0000000000007941 */ /* 0x000fea0003800000 */
.L_x_72:
        /* <DEDUP_REMOVED lines=10> */
[----:B------:R-:W-:-:S03]  /*09f0*/  LOP3.LUT R37, R43, R37, R0, 0x96, !PT ;  /* 0x000000252b257212 */ /* 0x000fc600078e9600 */
[----:B------:R-:W-:Y:S01]  /*0a00*/  IMAD R24, R17, -0x2daee0ad, RZ ;  /* 0xd2511f5311187824 */ /* 0x000fe200078e02ff */
[----:B------:R-:W-:Y:S01]  /*0a10*/  LOP3.LUT R23, R39, R42, R4, 0x96, !PT ;  /* 0x0000002a27177212 */ /* 0x000fe200078e9604 */
[----:B------:R-:W-:-:S04]  /*0a20*/  IMAD.WIDE.U32 R36, R37, -0x326172a9, RZ ;  /* 0xcd9e8d5725247825 */ /* 0x000fc800078e00ff */
[----:B------:R-:W-:Y:S01]  /*0a30*/  IMAD.MOV.U32 R44, RZ, RZ, R41 ;  /* 0x000000ffff2c7224 */ /* 0x000fe200078e0029 */
        /* <DEDUP_REMOVED lines=36> */
[----:B------:R-:W-:Y:S01]  /*0c80*/  IMAD.MOV.U32 R44, RZ, RZ, R24 ;  /* 0x000000ffff2c7224 */ /* 0x000fe200078e0018 */
[----:B------:R-:W-:Y:S01]  /*0c90*/  MOV R38, R22 ;  /* 0x0000001600267202 */ /* 0x000fe20000000f00 */
[----:B------:R-:W-:Y:S02]  /*0ca0*/  IMAD.MOV.U32 R37, RZ, RZ, R35 ;  /* 0x000000ffff257224 */ /* 0x000fe400078e0023 */
[----:B------:R-:W-:-:S08]  /*0cb0*/  IMAD.MOV.U32 R39, RZ, RZ, R36 ;  /* 0x000000ffff277224 */ /* 0x000fd000078e0024 */
[----:B------:R-:W-:Y:S02]  /*0cc0*/  @P0 IMAD.MOV.U32 R44, RZ, RZ, R40 ;  /* 0x000000ffff2c0224 */ /* 0x000fe400078e0028 */
[----:B------:R-:W-:Y:S02]  /*0cd0*/  @P0 IMAD.MOV.U32 R37, RZ, RZ, R41 ;  /* 0x000000ffff250224 */ /* 0x000fe400078e0029 */
[----:B------:R-:W-:Y:S02]  /*0ce0*/  @P0 IMAD.MOV.U32 R38, RZ, RZ, R25 ;  /* 0x000000ffff260224 */ /* 0x000fe400078e0019 */
[----:B------:R-:W-:Y:S01]  /*0cf0*/  @P0 IMAD.MOV.U32 R39, RZ, RZ, R24 ;  /* 0x000000ffff270224 */ /* 0x000fe200078e0018 */
[----:B------:R-:W-:Y:S05]  /*0d00*/  BRA `(.L_x_74) ;  /* 0x0000004000007947 */ /* 0x000fea0003800000 */
.L_x_75:
[----:B------:R-:W-:Y:S02]  /*0d10*/  IMAD.MOV.U32 R44, RZ, RZ, R25 ;  /* 0x000000ffff2c7224 */ /* 0x000fe400078e0019 */
[----:B------:R-:W-:Y:S02]  /*0d20*/  IMAD.MOV.U32 R37, RZ, RZ, R24 ;  /* 0x000000ffff257224 */ /* 0x000fe400078e0018 */
[----:B------:R-:W-:-:S02]  /*0d30*/  IMAD.MOV.U32 R38, RZ, RZ, R35 ;  /* 0x000000ffff267224 */ /* 0x000fc400078e0023 */
[----:B------:R-:W-:Y:S02]  /*0d40*/  IMAD.MOV.U32 R39, RZ, RZ, R22 ;  /* 0x000000ffff277224 */ /* 0x000fe400078e0016 */
.L_x_74:
[----:B------:R-:W-:Y:S01]  /*0d50*/  IMAD.MOV.U32 R41, RZ, RZ, c[0x0][0x0] ;  /* 0x00000000ff297624 */ /* 0x000fe200078e00ff */
[----:B------:R-:W-:Y:S01]  /*0d60*/  ISETP.GE.U32.AND P2, PT, R18, c[0x0][0x160], PT ;  /* 0x0000580012007a0c */ /* 0x000fe20003f46070 */
[----:B------:R-:W-:Y:S02]  /*0d70*/  BSSY B0, `(.L_x_76) ;  /* 0x000001a000007945 */ /* 0x000fe40003800000 */
[----:B------:R-:W-:Y:S01]  /*0d80*/  IMAD R41, R41, c[0x0][0xc], RZ ;  /* 0x0000030029297a24 */ /* 0x000fe200078e02ff */
[----:B------:R-:W-:-:S03]  /*0d90*/  ISETP.GE.AND.EX P2, PT, R19, c[0x0][0x164], PT, P2 ;  /* 0x0000590013007a0c */ /* 0x000fc60003f46320 */
[C---:B------:R-:W-:Y:S01]  /*0da0*/  IMAD R43, R41.reuse, 0x3, RZ ;  /* 0x00000003292b7824 */ /* 0x040fe200078e02ff */
[CC--:B------:R-:W-:Y:S02]  /*0db0*/  IADD3 R40, P1, R41.reuse, R18.reuse, RZ ;  /* 0x0000001229287210 */ /* 0x0c0fe40007f3e0ff */
[-C--:B------:R-:W-:Y:S02]  /*0dc0*/  LEA R42, P5, R41, R18.reuse, 0x1 ;  /* 0x00000012292a7211 */ /* 0x080fe400078a08ff */
[----:B------:R-:W-:Y:S01]  /*0dd0*/  IADD3 R43, P4, R43, R18, RZ ;  /* 0x000000122b2b7210 */ /* 0x000fe20007f9e0ff */
[--C-:B------:R-:W-:Y:S01]  /*0de0*/  IMAD.X R45, RZ, RZ, R19.reuse, P1 ;  /* 0x000000ffff2d7224 */ /* 0x100fe200008e0613 */
[----:B------:R-:W-:Y:S01]  /*0df0*/  ISETP.GE.U32.AND P0, PT, R40, c[0x0][0x160], PT ;  /* 0x0000580028007a0c */ /* 0x000fe20003f06070 */
[--C-:B------:R-:W-:Y:S01]  /*0e00*/  IMAD.X R25, RZ, RZ, R19.reuse, P5 ;  /* 0x000000ffff197224 */ /* 0x100fe200028e0613 */
[----:B------:R-:W-:Y:S01]  /*0e10*/  ISETP.GE.U32.AND P3, PT, R42, c[0x0][0x160], PT ;  /* 0x000058002a007a0c */ /* 0x000fe20003f66070 */
[----:B------:R-:W-:Y:S01]  /*0e20*/  IMAD.X R24, RZ, RZ, R19, P4 ;  /* 0x000000ffff187224 */ /* 0x000fe200020e0613 */
[----:B------:R-:W-:-:S02]  /*0e30*/  ISETP.GE.U32.AND P1, PT, R43, c[0x0][0x160], PT ;  /* 0x000058002b007a0c */ /* 0x000fc40003f26070 */
[----:B------:R-:W-:Y:S02]  /*0e40*/  ISETP.GE.AND.EX P0, PT, R45, c[0x0][0x164], PT, P0 ;  /* 0x000059002d007a0c */ /* 0x000fe40003f06300 */
[----:B------:R-:W-:Y:S02]  /*0e50*/  ISETP.GE.AND.EX P3, PT, R25, c[0x0][0x164], PT, P3 ;  /* 0x0000590019007a0c */ /* 0x000fe40003f66330 */
[----:B------:R-:W-:Y:S01]  /*0e60*/  ISETP.GE.AND.EX P1, PT, R24, c[0x0][0x164], PT, P1 ;  /* 0x0000590018007a0c */ /* 0x000fe20003f26310 */
[----:B------:R-:W-:Y:S07]  /*0e70*/  @P2 BRA `(.L_x_77) ;  /* 0x0000009000002947 */ /* 0x000fee0003800000 */
[----:B------:R-:W-:-:S05]  /*0e80*/  IMAD.WIDE.U32 R24, R44, -0xff00ff, RZ ;  /* 0xff00ff012c187825 */ /* 0x000fca00078e00ff */
[----:B------:R-:W-:-:S05]  /*0e90*/  SHF.R.U32.HI R25, RZ, 0x8, R25 ;  /* 0x00000008ff197819 */ /* 0x000fca0000011619 */
[----:B------:R-:W-:Y:S02]  /*0ea0*/  IMAD R44, R25, -0x101, R44 ;  /* 0xfffffeff192c7824 */ /* 0x000fe400078e022c */
[----:B------:R-:W-:-:S04]  /*0eb0*/  IMAD R25, R18, c[0x0][0x190], RZ ;  /* 0x0000640012197a24 */ /* 0x000fc800078e02ff */
[----:B------:R-:W0:Y:S01]  /*0ec0*/  I2F.U32 R44, R44 ;  /* 0x0000002c002c7306 */ /* 0x000e220000201000 */
[----:B------:R-:W-:-:S04]  /*0ed0*/  IADD3 R24, P2, R25, c[0x0][0x188], RZ ;  /* 0x0000620019187a10 */ /* 0x000fc80007f5e0ff */
[----:B------:R-:W-:Y:S02]  /*0ee0*/  LEA.HI.X.SX32 R25, R25, c[0x0][0x18c], 0x1, P2 ;  /* 0x0000630019197a11 */ /* 0x000fe400010f0eff */
[----:B0-----:R-:W-:-:S05]  /*0ef0*/  F2FP.BF16.PACK_AB R45, RZ, R44 ;  /* 0x0000002cff2d723e */ /* 0x001fca00000010ff */
[----:B------:R0:W-:Y:S02]  /*0f00*/  STG.E.U16 [R24.64], R45 ;  /* 0x0000002d18007986 */ /* 0x0001e4000c101508 */
.L_x_77:
[----:B------:R-:W-:Y:S05]  /*0f10*/  BSYNC B0 ;  /* 0x0000000000007941 */ /* 0x000fea0003800000 */
.L_x_76:
[----:B------:R-:W-:Y:S01]  /*0f20*/  BSSY B0, `(.L_x_78) ;  /* 0x000000b000007945 */ /* 0x000fe20003800000 */
[----:B------:R-:W-:Y:S05]  /*0f30*/  @P0 BRA `(.L_x_79) ;  /* 0x0000009000000947 */ /* 0x000fea0003800000 */
[----:B0-----:R-:W-:-:S04]  /*0f40*/  IMAD.WIDE.U32 R24, R37, -0xff00ff, RZ ;  /* 0xff00ff0125187825 */ /* 0x001fc800078e00ff */
[----:B------:R-:W-:Y:S01]  /*0f50*/  IMAD R40, R40, c[0x0][0x190], RZ ;  /* 0x0000640028287a24 */ /* 0x000fe200078e02ff */
[----:B------:R-:W-:-:S05]  /*0f60*/  SHF.R.U32.HI R24, RZ, 0x8, R25 ;  /* 0x00000008ff187819 */ /* 0x000fca0000011619 */
[----:B------:R-:W-:Y:S01]  /*0f70*/  IMAD R37, R24, -0x101, R37 ;  /* 0xfffffeff18257824 */ /* 0x000fe200078e0225 */
[----:B------:R-:W-:-:S04]  /*0f80*/  IADD3 R24, P0, R40, c[0x0][0x188], RZ ;  /* 0x0000620028187a10 */ /* 0x000fc80007f1e0ff */
[----:B------:R-:W-:Y:S01]  /*0f90*/  LEA.HI.X.SX32 R25, R40, c[0x0][0x18c], 0x1, P0 ;  /* 0x0000630028197a11 */ /* 0x000fe200000f0eff */
[----:B------:R-:W0:Y:S02]  /*0fa0*/  I2F.U32 R37, R37 ;  /* 0x0000002500257306 */ /* 0x000e240000201000 */
[----:B0-----:R-:W-:-:S05]  /*0fb0*/  F2FP.BF16.PACK_AB R44, RZ, R37 ;  /* 0x00000025ff2c723e */ /* 0x001fca00000010ff */
[----:B------:R0:W-:Y:S02]  /*0fc0*/  STG.E.U16 [R24.64], R44 ;  /* 0x0000002c18007986 */ /* 0x0001e4000c101508 */
.L_x_79:
[----:B------:R-:W-:Y:S05]  /*0fd0*/  BSYNC B0 ;  /* 0x0000000000007941 */ /* 0x000fea0003800000 */
.L_x_78:
[----:B------:R-:W-:Y:S01]  /*0fe0*/  BSSY B0, `(.L_x_80) ;  /* 0x000000b000007945 */ /* 0x000fe20003800000 */
[----:B------:R-:W-:Y:S05]  /*0ff0*/  @P3 BRA `(.L_x_81) ;  /* 0x0000009000003947 */ /* 0x000fea0003800000 */
[----:B0-----:R-:W-:-:S04]  /*1000*/  IMAD.WIDE.U32 R24, R38, -0xff00ff, RZ ;  /* 0xff00ff0126187825 */ /* 0x001fc800078e00ff */
[----:B------:R-:W-:Y:S01]  /*1010*/  IMAD R42, R42, c[0x0][0x190], RZ ;  /* 0x000064002a2a7a24 */ /* 0x000fe200078e02ff */
[----:B------:R-:W-:-:S04]  /*1020*/  SHF.R.U32.HI R25, RZ, 0x8, R25 ;  /* 0x00000008ff197819 */ /* 0x000fc80000011619 */
[----:B------:R-:W-:Y:S01]  /*1030*/  IADD3 R24, P0, R42, c[0x0][0x188], RZ ;  /* 0x000062002a187a10 */ /* 0x000fe20007f1e0ff */
[----:B------:R-:W-:-:S03]  /*1040*/  IMAD R37, R25, -0x101, R38 ;  /* 0xfffffeff19257824 */ /* 0x000fc600078e0226 */
[----:B------:R-:W-:-:S03]  /*1050*/  LEA.HI.X.SX32 R25, R42, c[0x0][0x18c], 0x1, P0 ;  /* 0x000063002a197a11 */ /* 0x000fc600000f0eff */
[----:B------:R-:W0:Y:S02]  /*1060*/  I2F.U32 R37, R37 ;  /* 0x0000002500257306 */ /* 0x000e240000201000 */
[----:B0-----:R-:W-:-:S05]  /*1070*/  F2FP.BF16.PACK_AB R38, RZ, R37 ;  /* 0x00000025ff26723e */ /* 0x001fca00000010ff */
[----:B------:R0:W-:Y:S02]  /*1080*/  STG.E.U16 [R24.64], R38 ;  /* 0x0000002618007986 */ /* 0x0001e4000c101508 */
.L_x_81:
[----:B------:R-:W-:Y:S05]  /*1090*/  BSYNC B0 ;  /* 0x0000000000007941 */ /* 0x000fea0003800000 */
.L_x_80:
        /* <DEDUP_REMOVED lines=10> */
.L_x_82:
[----:B------:R-:W-:Y:S01]  /*1140*/  LEA R18, P0, R41, R18, 0x2 ;  /* 0x0000001229127211 */ /* 0x000fe200078010ff */
[----:B------:R-:W-:Y:S01]  /*1150*/  WARPSYNC 0xffffffff ;  /* 0xffffffff00007948 */ /* 0x000fe20003800000 */
[----:B------:R-:W-:Y:S01]  /*1160*/  BAR.SYNC.DEFER_BLOCKING 0x0 ;  /* 0x0000000000007b1d */ /* 0x000fe20000010000 */
[----:B------:R-:W-:Y:S01]  /*1170*/  IMAD.MOV.U32 R41, RZ, RZ, R22 ;  /* 0x000000ffff297224 */ /* 0x000fe200078e0016 */
[----:B0-----:R-:W-:Y:S01]  /*1180*/  MOV R25, R36 ;  /* 0x0000002400197202 */ /* 0x001fe20000000f00 */
[----:B------:R-:W-:Y:S01]  /*1190*/  IMAD.X R19, RZ, RZ, R19, P0 ;  /* 0x000000ffff137224 */ /* 0x000fe200000e0613 */
[----:B------:R-:W-:Y:S01]  /*11a0*/  ISETP.GE.U32.AND P0, PT, R18, R31, PT ;  /* 0x0000001f1200720c */ /* 0x000fe20003f06070 */
[----:B------:R-:W-:-:S03]  /*11b0*/  IMAD.MOV.U32 R40, RZ, RZ, R35 ;  /* 0x000000ffff287224 */ /* 0x000fc600078e0023 */
[----:B------:R-:W-:-:S13]  /*11c0*/  ISETP.GE.AND.EX P0, PT, R19, R30, PT, P0 ;  /* 0x0000001e1300720c */ /* 0x000fda0003f06300 */
[----:B------:R-:W-:Y:S05]  /*11d0*/  @!P0 BRA `(.L_x_83) ;  /* 0xfffff69000008947 */ /* 0x000fea000383ffff */
[----:B------:R-:W-:Y:S05]  /*11e0*/  EXIT ;  /* 0x000000000000794d */ /* 0x000fea0003800000 */
        .weak           $__internal_5_$__cuda_sm20_div_s64
        .type           $__internal_5_$__cuda_sm20_div_s64,@function
        .size           $__internal_5_$__cuda_sm20_div_s64,(.L_x_1876 - $__internal_5_$__cuda_sm20_div_s64)
$__internal_5_$__cuda_sm20_div_s64:
        /* <DEDUP_REMOVED lines=22> */
[----:B------:R-:W-:Y:S01]  /*1350*/  IADD3 R31, P4, RZ, -UR6, RZ ;  /* 0x80000006ff1f7c10 */ /* 0x000fe2000ff9e0ff */
[----:B------:R-:W-:-:S03]  /*1360*/  IMAD.HI.U32 R22, R23, R37, RZ ;  /* 0x0000002517167227 */ /* 0x000fc600078e00ff */
[----:B------:R-:W-:Y:S01]  /*1370*/  SEL R31, R31, UR6, !P2 ;  /* 0x000000061f1f7c07 */ /* 0x000fe2000d000000 */
        /* <DEDUP_REMOVED lines=35> */
[----:B------:R-:W-:-:S03]  /*15b0*/  ISETP.GE.U32.AND.EX P0, PT, R32, RZ, PT, P1 ;  /* 0x000000ff2000720c */ /* 0x000fc60003f06110 */
[----:B------:R-:W-:Y:S01]  /*15c0*/  IMAD.X R31, RZ, RZ, R22, P3 ;  /* 0x000000ffff1f7224 */ /* 0x000fe200018e0616 */
[----:B------:R-:W-:-:S04]  /*15d0*/  SEL R30, R30, R23, P0 ;  /* 0x000000171e1e7207 */ /* 0x000fc80000000000 */
[----:B------:R-:W-:Y:S02]  /*15e0*/  SEL R31, R31, R22, P0 ;  /* 0x000000161f1f7207 */ /* 0x000fe40000000000 */
[-C--:B------:R-:W-:Y:S02]  /*15f0*/  IADD3 R23, P1, RZ, -R30.reuse, RZ ;  /* 0x8000001eff177210 */ /* 0x080fe40007f3e0ff */
[----:B------:R-:W-:Y:S02]  /*1600*/  ISETP.NE.U32.AND P0, PT, RZ, UR4, PT ;  /* 0x00000004ff007c0c */ /* 0x000fe4000bf05070 */
[----:B------:R-:W-:Y:S01]  /*1610*/  SEL R30, R23, R30, !P2 ;  /* 0x0000001e171e7207 */ /* 0x000fe20005000000 */
[----:B------:R-:W-:Y:S01]  /*1620*/  IMAD.X R22, RZ, RZ, ~R31, P1 ;  /* 0x000000ffff167224 */ /* 0x000fe200008e0e1f */
[----:B------:R-:W-:Y:S01]  /*1630*/  ISETP.NE.AND.EX P0, PT, RZ, RZ, PT, P0 ;  /* 0x000000ffff00720c */ /* 0x000fe20003f05300 */
[----:B------:R-:W-:-:S03]  /*1640*/  IMAD.MOV.U32 R23, RZ, RZ, 0x0 ;  /* 0x00000000ff177424 */ /* 0x000fc600078e00ff */
[----:B------:R-:W-:Y:S01]  /*1650*/  SEL R31, R22, R31, !P2 ;  /* 0x0000001f161f7207 */ /* 0x000fe20005000000 */
[----:B------:R-:W-:Y:S01]  /*1660*/  IMAD.MOV.U32 R22, RZ, RZ, R24 ;  /* 0x000000ffff167224 */ /* 0x000fe200078e0018 */
[----:B------:R-:W-:Y:S02]  /*1670*/  SEL R30, R30, 0xffffffff, P0 ;  /* 0xffffffff1e1e7807 */ /* 0x000fe40000000000 */
[----:B------:R-:W-:Y:S01]  /*1680*/  SEL R31, R31, 0xffffffff, P0 ;  /* 0xffffffff1f1f7807 */ /* 0x000fe20000000000 */
[----:B------:R-:W-:Y:S06]  /*1690*/  RET.REL.NODEC R22 `(_ZN2at6native60_GLOBAL__N__fdc43544_27_DistributionRandomKernel_cu_f88cee4443distribution_elementwise_grid_stride_kernelIjLi4EZZZNS0_9templates4cuda13random_kernelIPNS_17CUDAGeneratorImplEEEvRNS_18TensorIteratorBaseET_ENKUlvE_clEvENKUlvE7_clEvEUlP24curandStatePhilox4_32_10E0_ZNS1_27distribution_nullary_kernelIN3c108BFloat16Ej5uint4S7_SF_ZZZS5_IS7_EvS9_SA_ENKSB_clEvENKSC_clEvEUljE_EEvS9_T2_RKT3_T4_EUlijE_EEvlNS_15PhiloxCudaStateET1_SL_) ;  /* 0xffffe96016007950 */ /* 0x000fec0003c3ffff */
.L_x_84:
        /* <DEDUP_REMOVED lines=14> */
.L_x_1876:


//--------------------- .text._ZN2at6native60_GLOBAL__N__fdc43544_27_DistributionRandomKernel_cu_f88cee4443distribution_elementwise_grid_stride_kernelImLi2EZZZNS0_9templates4cuda13random_kernelIPNS_17CUDAGeneratorImplEEEvRNS_18TensorIteratorBaseET_ENKUlvE_clEvENKUlvE7_clEvEUlP24curandStatePhilox4_32_10E_ZNS1_27distribution_nullary_kernelIN3c108BFloat16Em10ulonglong2S7_SF_ZZZS5_IS7_EvS9_SA_ENKSB_clEvENKSC_clEvEUlmE_EEvS9_T2_RKT3_T4_EUlimE0_EEvlNS_15PhiloxCudaStateET1_SL_ --------------------------
	.section	.text._ZN2at6native60_GLOBAL__N__fdc43544_27_DistributionRandomKernel_cu_f88cee4443distribution_elementwise_grid_stride_kernelImLi2EZZZNS0_9templates4cuda13random_kernelIPNS_17CUDAGeneratorImplEEEvRNS_18TensorIteratorBaseET_ENKUlvE_clEvENKUlvE7_clEvEUlP24curandStatePhilox4_32_10E_ZNS1_27distribution_nullary_kernelIN3c108BFloat16Em10ulonglong2S7_SF_ZZZS5_IS7_EvS9_SA_ENKSB_clEvENKSC_clEvEUlmE_EEvS9_T2_RKT3_T4_EUlimE0_EEvlNS_15PhiloxCudaStateET1_SL_,"ax",@progbits
	.sectioninfo	@"SHI_REGISTERS=40"
	.align	128
.text._ZN2at6native60_GLOBAL__N__fdc43544_27_DistributionRandomKernel_cu_f88cee4443distribution_elementwise_grid_stride_kernelImLi2EZZZNS0_9templates4cuda13random_kernelIPNS_17CUDAGeneratorImplEEEvRNS_18TensorIteratorBaseET_ENKUlvE_clEvENKUlvE7_clEvEUlP24curandStatePhilox4_32_10E_ZNS1_27distribution_nullary_kernelIN3c108BFloat16Em10ulonglong2S7_SF_ZZZS5_IS7_EvS9_SA_ENKSB_clEvENKSC_clEvEUlmE_EEvS9_T2_RKT3_T4_EUlimE0_EEvlNS_15PhiloxCudaStateET1_SL_:
        .type           _ZN2at6native60_GLOBAL__N__fdc43544_27_DistributionRandomKernel_cu_f88cee4443distribution_elementwise_grid_stride_kernelImLi2EZZZNS0_9templates4cuda13random_kernelIPNS_17CUDAGeneratorImplEEEvRNS_18TensorIteratorBaseET_ENKUlvE_clEvENKUlvE7_clEvEUlP24curandStatePhilox4_32_10E_ZNS1_27distribution_nullary_kernelIN3c108BFloat16Em10ulonglong2S7_SF_ZZZS5_IS7_EvS9_SA_ENKSB_clEvENKSC_clEvEUlmE_EEvS9_T2_RKT3_T4_EUlimE0_EEvlNS_15PhiloxCudaStateET1_SL_,@function
        .size           _ZN2at6native60_GLOBAL__N__fdc43544_27_DistributionRandomKernel_cu_f88cee4443distribution_elementwise_grid_stride_kernelImLi2EZZZNS0_9templates4cuda13random_kernelIPNS_17CUDAGeneratorImplEEEvRNS_18TensorIteratorBaseET_ENKUlvE_clEvENKUlvE7_clEvEUlP24curandStatePhilox4_32_10E_ZNS1_27distribution_nullary_kernelIN3c108BFloat16Em10ulonglong2S7_SF_ZZZS5_IS7_EvS9_SA_ENKSB_clEvENKSC_clEvEUlmE_EEvS9_T2_RKT3_T4_EUlimE0_EEvlNS_15PhiloxCudaStateET1_SL_,(.L_x_1878 - _ZN2at6native60_GLOBAL__N__fdc43544_27_DistributionRandomKernel_cu_f88cee4443distribution_elementwise_grid_stride_kernelImLi2EZZZNS0_9templates4cuda13random_kernelIPNS_17CUDAGeneratorImplEEEvRNS_18TensorIteratorBaseET_ENKUlvE_clEvENKUlvE7_clEvEUlP24curandStatePhilox4_32_10E_ZNS1_27distribution_nullary_kernelIN3c108BFloat16Em10ulonglong2S7_SF_ZZZS5_IS7_EvS9_SA_ENKSB_clEvENKSC_clEvEUlmE_EEvS9_T2_RKT3_T4_EUlimE0_EEvlNS_15PhiloxCudaStateET1_SL_)
        .other          _ZN2at6native60_GLOBAL__N__fdc43544_27_DistributionRandomKernel_cu_f88cee4443distribution_elementwise_grid_stride_kernelImLi2EZZZNS0_9templates4cuda13random_kernelIPNS_17CUDAGeneratorImplEEEvRNS_18TensorIteratorBaseET_ENKUlvE_clEvENKUlvE7_clEvEUlP24curandStatePhilox4_32_10E_ZNS1_27distribution_nullary_kernelIN3c108BFloat16Em10ulonglong2S7_SF_ZZZS5_IS7_EvS9_SA_ENKSB_clEvENKSC_clEvEUlmE_EEvS9_T2_RKT3_T4_EUlimE0_EEvlNS_15PhiloxCudaStateET1_SL_,@"STO_CUDA_ENTRY STV_DEFAULT"
_ZN2at6native60_GLOBAL__N__fdc43544_27_DistributionRandomKernel_cu_f88cee4443distribution_elementwise_grid_stride_kernelImLi2EZZZNS0_9templates4cuda13random_kernelIPNS_17CUDAGeneratorImplEEEvRNS_18TensorIteratorBaseET_ENKUlvE_clEvENKUlvE7_clEvEUlP24curandStatePhilox4_32_10E_ZNS1_27distribution_nullary_kernelIN3c108BFloat16Em10ulonglong2S7_SF_ZZZS5_IS7_EvS9_SA_ENKSB_clEvENKSC_clEvEUlmE_EEvS9_T2_RKT3_T4_EUlimE0_EEvlNS_15PhiloxCudaStateET1_SL_:
        /* <DEDUP_REMOVED lines=21> */
[----:B------:R-:W-:Y:S02]  /*0150*/  MOV R25, R27 ;  /* 0x0000001b00197202 */ /* 0x000fe40000000f00 */
        /* <DEDUP_REMOVED lines=70> */
[----:B------:R-:W-:Y:S05]  /*05c0*/  CALL.REL.NOINC `($__internal_6_$__cuda_sm20_div_s64) ;  /* 0x0000265000007944 */ /* 0x000fea0003c00000 */
[----:B------:R-:W-:Y:S05]  /*05d0*/  BRA `(.L_x_86) ;  /* 0x0000016000007947 */ /* 0x000fea0003800000 */
.L_x_85:
        /* <DEDUP_REMOVED lines=22> */
.L_x_86:
        /* <DEDUP_REMOVED lines=16> */
.L_x_97:
[----:B------:R-:W-:Y:S01]  /*0840*/  IADD3 R0, R0, 0x1, RZ ;  /* 0x0000000100007810 */ /* 0x000fe20007ffe0ff */
[----:B------:R-:W-:Y:S03]  /*0850*/  BSSY B0, `(.L_x_87) ;  /* 0x000000c000007945 */ /* 0x000fe60003800000 */
[C---:B------:R-:W-:Y:S01]  /*0860*/  ISETP.NE.AND P0, PT, R0.reuse, RZ, PT ;  /* 0x000000ff0000720c */ /* 0x040fe20003f05270 */
[----:B------:R-:W-:-:S12]  /*0870*/  IMAD.HI.U32 R16, R0, -0x2daee0ad, RZ ;  /* 0xd2511f5300107827 */ /* 0x000fd800078e00ff */
[----:B------:R-:W-:Y:S05]  /*0880*/  @P0 BRA `(.L_x_88) ;  /* 0x0000008000000947 */ /* 0x000fea0003800000 */
        /* <DEDUP_REMOVED lines=8> */
.L_x_88:
[----:B------:R-:W-:Y:S05]  /*0910*/  BSYNC B0 ;  /* 0x0000000000007941 */ /* 0x000fea0003800000 */
.L_x_87:
        /* <DEDUP_REMOVED lines=64> */
[----:B------:R-:W-:Y:S01]  /*0d20*/  @P0 MOV R33, R21 ;  /* 0x0000001500210202 */ /* 0x000fe20000000f00 */
[----:B------:R-:W-:Y:S01]  /*0d30*/  @P0 IMAD.MOV.U32 R32, RZ, RZ, R22 ;  /* 0x000000ffff200224 */ /* 0x000fe200078e0016 */
[----:B------:R-:W-:Y:S01]  /*0d40*/  @P0 MOV R35, R20 ;  /* 0x0000001400230202 */ /* 0x000fe20000000f00 */
[----:B------:R-:W-:Y:S01]  /*0d50*/  @P0 IMAD.MOV.U32 R34, RZ, RZ, R19 ;  /* 0x000000ffff220224 */ /* 0x000fe200078e0013 */
[----:B------:R-:W-:Y:S05]  /*0d60*/  BRA `(.L_x_89) ;  /* 0x0000004000007947 */ /* 0x000fea0003800000 */
.L_x_90:
[----:B------:R-:W-:Y:S01]  /*0d70*/  MOV R33, R20 ;  /* 0x0000001400217202 */ /* 0x000fe20000000f00 */
[----:B------:R-:W-:Y:S01]  /*0d80*/  IMAD.MOV.U32 R32, RZ, RZ, R19 ;  /* 0x000000ffff207224 */ /* 0x000fe200078e0013 */
[----:B------:R-:W-:Y:S01]  /*0d90*/  MOV R35, R30 ;  /* 0x0000001e00237202 */ /* 0x000fe20000000f00 */
[----:B------:R-:W-:Y:S02]  /*0da0*/  IMAD.MOV.U32 R34, RZ, RZ, R16 ;  /* 0x000000ffff227224 */ /* 0x000fe400078e0010 */
.L_x_89:
[----:B------:R-:W-:Y:S01]  /*0db0*/  ISETP.GE.U32.AND P0, PT, R12, c[0x0][0x160], PT ;  /* 0x000058000c007a0c */ /* 0x000fe20003f06070 */
[----:B------:R-:W-:Y:S03]  /*0dc0*/  BSSY B0, `(.L_x_91) ;  /* 0x00000eb000007945 */ /* 0x000fe60003800000 */
[----:B------:R-:W-:-:S13]  /*0dd0*/  ISETP.GE.AND.EX P0, PT, R13, c[0x0][0x164], PT, P0 ;  /* 0x000059000d007a0c */ /* 0x000fda0003f06300 */
[----:B------:R-:W-:Y:S05]  /*0de0*/  @P0 BRA `(.L_x_92) ;  /* 0x00000e8000000947 */ /* 0x000fea0003800000 */
[----:B------:R-:W-:Y:S01]  /*0df0*/  ISETP.NE.AND P0, PT, RZ, c[0x0][0x188], PT ;  /* 0x00006200ff007a0c */ /* 0x000fe20003f05270 */
[----:B------:R-:W-:-:S12]  /*0e00*/  HFMA2.MMA R36, -RZ, RZ, 0, 0 ;  /* 0x00000000ff247435 */ /* 0x000fd800000001ff */
[----:B------:R-:W-:Y:S05]  /*0e10*/  @!P0 BRA `(.L_x_93) ;  /* 0x00000d4000008947 */ /* 0x000fea0003800000 */
[----:B------:R-:W-:Y:S01]  /*0e20*/  MOV R19, R12 ;  /* 0x0000000c00137202 */ /* 0x000fe20000000f00 */
[----:B------:R-:W-:-:S04]  /*0e30*/  IMAD.MOV.U32 R18, RZ, RZ, RZ ;  /* 0x000000ffff127224 */ /* 0x000fc800078e00ff */
[----:B------:R-:W-:-:S04]  /*0e40*/  IMAD.HI.U32 R21, R12, c[0x0][0x190], R18 ;  /* 0x000064000c157a27 */ /* 0x000fc800078e0012 */
[----:B------:R-:W-:Y:S01]  /*0e50*/  IMAD.MOV.U32 R18, RZ, RZ, 0x1 ;  /* 0x00000001ff127424 */ /* 0x000fe200078e00ff */
[----:B------:R-:W-:-:S04]  /*0e60*/  SHF.R.U32.HI R21, RZ, c[0x0][0x194], R21 ;  /* 0x00006500ff157a19 */ /* 0x000fc80000011615 */
[----:B------:R-:W-:Y:S02]  /*0e70*/  ISETP.NE.AND P0, PT, R18, c[0x0][0x188], PT ;  /* 0x0000620012007a0c */ /* 0x000fe40003f05270 */
[----:B------:R-:W-:-:S05]  /*0e80*/  IADD3 R19, -R21, RZ, RZ ;  /* 0x000000ff15137210 */ /* 0x000fca0007ffe1ff */
[----:B------:R-:W-:-:S04]  /*0e90*/  IMAD R36, R19, c[0x0][0x18c], R12 ;  /* 0x0000630013247a24 */ /* 0x000fc800078e020c */
[----:B------:R-:W-:Y:S02]  /*0ea0*/  IMAD R36, R36, c[0x0][0x2b8], RZ ;  /* 0x0000ae0024247a24 */ /* 0x000fe400078e02ff */
        /* <DEDUP_REMOVED lines=193> */
[----:B------:R-:W-:Y:S01]  /*1ac0*/  SHF.R.U32.HI R19, RZ, c[0x0][0x2a8], R18 ;  /* 0x0000aa00ff137a19 */ /* 0x000fe20000011612 */
[----:B------:R-:W-:-:S03]  /*1ad0*/  @P0 IMAD.MOV.U32 R18, RZ, RZ, RZ ;  /* 0x000000ffff120224 */ /* 0x000fc600078e00ff */
[C---:B------:R-:W-:Y:S01]  /*1ae0*/  IADD3 R20, -R19.reuse, RZ, RZ ;  /* 0x000000ff13147210 */ /* 0x040fe20007ffe1ff */
[----:B------:R-:W-:-:S04]  /*1af0*/  @P0 IMAD.HI.U32 R18, R19, c[0x0][0x2b0], R18 ;  /* 0x0000ac0013120a27 */ /* 0x000fc800078e0012 */
[----:B------:R-:W-:Y:S01]  /*1b00*/  IMAD R21, R20, c[0x0][0x2a0], R21 ;  /* 0x0000a80014157a24 */ /* 0x000fe200078e0215 */
[----:B------:R-:W-:-:S03]  /*1b10*/  @P0 SHF.R.U32.HI R18, RZ, c[0x0][0x2b4], R18 ;  /* 0x0000ad00ff120a19 */ /* 0x000fc60000011612 */
[----:B------:R-:W-:Y:S02]  /*1b20*/  IMAD R36, R21, c[0x0][0x314], R36 ;  /* 0x0000c50015247a24 */ /* 0x000fe400078e0224 */
[----:B------:R-:W-:-:S04]  /*1b30*/  @P0 IMAD.MOV R18, RZ, RZ, -R18 ;  /* 0x000000ffff120224 */ /* 0x000fc800078e0a12 */
[----:B------:R-:W-:-:S04]  /*1b40*/  @P0 IMAD R19, R18, c[0x0][0x2ac], R19 ;  /* 0x0000ab0012130a24 */ /* 0x000fc800078e0213 */
[----:B------:R-:W-:Y:S02]  /*1b50*/  @P0 IMAD R36, R19, c[0x0][0x318], R36 ;  /* 0x0000c60013240a24 */ /* 0x000fe400078e0224 */
.L_x_93:
[----:B------:R-:W-:-:S04]  /*1b60*/  IMAD.WIDE.U32 R18, R33, -0xff00ff, RZ ;  /* 0xff00ff0121127825 */ /* 0x000fc800078e00ff */
[----:B------:R-:W-:-:S04]  /*1b70*/  IMAD.WIDE.U32 R20, R32, -0xff00ff, RZ ;  /* 0xff00ff0120147825 */ /* 0x000fc800078e00ff */
[----:B------:R-:W-:-:S04]  /*1b80*/  IMAD.WIDE.U32 R18, P0, R32, -0xff0100, R18 ;  /* 0xff00ff0020127825 */ /* 0x000fc80007800012 */
[----:B------:R-:W-:Y:S01]  /*1b90*/  IMAD.MOV.U32 R22, RZ, RZ, R19 ;  /* 0x000000ffff167224 */ /* 0x000fe200078e0013 */
[----:B------:R-:W-:Y:S02]  /*1ba0*/  IADD3.X R23, RZ, RZ, RZ, P0, !PT ;  /* 0x000000ffff177210 */ /* 0x000fe400007fe4ff */
[----:B------:R-:W-:-:S05]  /*1bb0*/  IADD3 RZ, P0, R21, R18, RZ ;  /* 0x0000001215ff7210 */ /* 0x000fca0007f1e0ff */
[----:B------:R-:W-:Y:S01]  /*1bc0*/  IMAD.WIDE.U32.X R22, R33, -0xff0100, R22, P0 ;  /* 0xff00ff0021167825 */ /* 0x000fe200000e0416 */
[----:B------:R-:W-:-:S04]  /*1bd0*/  IADD3 R36, P0, R36, c[0x0][0x320], RZ ;  /* 0x0000c80024247a10 */ /* 0x000fc80007f1e0ff */
[--C-:B------:R-:W-:Y:S02]  /*1be0*/  SHF.R.U64 R21, R22, 0x8, R23.reuse ;  /* 0x0000000816157819 */ /* 0x100fe40000001217 */
[----:B------:R-:W-:Y:S02]  /*1bf0*/  SHF.R.U32.HI R22, RZ, 0x8, R23 ;  /* 0x00000008ff167819 */ /* 0x000fe40000011617 */
[----:B------:R-:W-:Y:S01]  /*1c00*/  IADD3.X R37, RZ, c[0x0][0x324], RZ, P0, !PT ;  /* 0x0000c900ff257a10 */ /* 0x000fe200007fe4ff */
[----:B------:R-:W-:-:S04]  /*1c10*/  IMAD.WIDE.U32 R18, R21, -0x101, R32 ;  /* 0xfffffeff15127825 */ /* 0x000fc800078e0020 */
[----:B------:R-:W-:-:S05]  /*1c20*/  IMAD R22, R22, -0x101, RZ ;  /* 0xfffffeff16167824 */ /* 0x000fca00078e02ff */
[----:B------:R-:W-:-:S04]  /*1c30*/  IADD3 R19, R19, -R21, R22 ;  /* 0x8000001513137210 */ /* 0x000fc80007ffe016 */
[----:B------:R-:W0:Y:S02]  /*1c40*/  I2F.U64 R18, R18 ;  /* 0x0000001200127312 */ /* 0x000e240000301000 */
[----:B0-----:R-:W-:-:S05]  /*1c50*/  F2FP.BF16.PACK_AB R19, RZ, R18 ;  /* 0x00000012ff13723e */ /* 0x001fca00000010ff */
[----:B------:R0:W-:Y:S02]  /*1c60*/  STG.E.U16 [R36.64], R19 ;  /* 0x0000001324007986 */ /* 0x0001e4000c101508 */
.L_x_92:
[----:B------:R-:W-:Y:S05]  /*1c70*/  BSYNC B0 ;  /* 0x0000000000007941 */ /* 0x000fea0003800000 */
.L_x_91:
[----:B------:R-:W-:-:S04]  /*1c80*/  IMAD.MOV.U32 R33, RZ, RZ, c[0x0][0x0] ;  /* 0x00000000ff217624 */ /* 0x000fc800078e00ff */
[----:B------:R-:W-:-:S05]  /*1c90*/  IMAD R33, R33, c[0x0][0xc], RZ ;  /* 0x0000030021217a24 */ /* 0x000fca00078e02ff */
        /* <DEDUP_REMOVED lines=9> */
[----:B0-----:R-:W-:Y:S01]  /*1d30*/  IMAD.MOV.U32 R19, RZ, RZ, R21 ;  /* 0x000000ffff137224 */ /* 0x001fe200078e0015 */
[----:B------:R-:W-:-:S04]  /*1d40*/  MOV R20, c[0x0][0x188] ;  /* 0x0000620000147a02 */ /* 0x000fc80000000f00 */
[----:B------:R-:W-:-:S04]  /*1d50*/  ISETP.NE.AND P0, PT, R20, 0x1, PT ;  /* 0x000000011400780c */ /* 0x000fc80003f05270 */
[----:B------:R-:W-:-:S05]  /*1d60*/  IMAD.HI.U32 R19, R21, c[0x0][0x190], R18 ;  /* 0x0000640015137a27 */ /* 0x000fca00078e0012 */
[----:B------:R-:W-:-:S05]  /*1d70*/  SHF.R.U32.HI R19, RZ, c[0x0][0x194], R19 ;  /* 0x00006500ff137a19 */ /* 0x000fca0000011613 */
[----:B------:R-:W-:-:S04]  /*1d80*/  IMAD.MOV R32, RZ, RZ, -R19 ;  /* 0x000000ffff207224 */ /* 0x000fc800078e0a13 */
[----:B------:R-:W-:-:S04]  /*1d90*/  IMAD R32, R32, c[0x0][0x18c], R21 ;  /* 0x0000630020207a24 */ /* 0x000fc800078e0215 */
[----:B------:R-:W-:Y:S01]  /*1da0*/  IMAD R32, R32, c[0x0][0x2b8], RZ ;  /* 0x0000ae0020207a24 */ /* 0x000fe200078e02ff */
        /* <DEDUP_REMOVED lines=202> */
.L_x_95:
[----:B------:R-:W-:-:S04]  /*2a50*/  IMAD.WIDE.U32 R20, R35, -0xff00ff, RZ ;  /* 0xff00ff0123147825 */ /* 0x000fc800078e00ff */
[----:B------:R-:W-:-:S04]  /*2a60*/  IMAD.WIDE.U32 R22, R34, -0xff00ff, RZ ;  /* 0xff00ff0122167825 */ /* 0x000fc800078e00ff */
[----:B------:R-:W-:-:S04]  /*2a70*/  IMAD.WIDE.U32 R20, P0, R34, -0xff0100, R20 ;  /* 0xff00ff0022147825 */ /* 0x000fc80007800014 */
[----:B------:R-:W-:Y:S01]  /*2a80*/  IMAD.MOV.U32 R18, RZ, RZ, R21 ;  /* 0x000000ffff127224 */ /* 0x000fe200078e0015 */
[----:B0-----:R-:W-:Y:S02]  /*2a90*/  IADD3.X R19, RZ, RZ, RZ, P0, !PT ;  /* 0x000000ffff137210 */ /* 0x001fe400007fe4ff */
[----:B------:R-:W-:-:S05]  /*2aa0*/  IADD3 RZ, P0, R23, R20, RZ ;  /* 0x0000001417ff7210 */ /* 0x000fca0007f1e0ff */
[----:B------:R-:W-:-:S05]  /*2ab0*/  IMAD.WIDE.U32.X R18, R35, -0xff0100, R18, P0 ;  /* 0xff00ff0023127825 */ /* 0x000fca00000e0412 */
[--C-:B------:R-:W-:Y:S02]  /*2ac0*/  SHF.R.U64 R21, R18, 0x8, R19.reuse ;  /* 0x0000000812157819 */ /* 0x100fe40000001213 */
[----:B------:R-:W-:-:S03]  /*2ad0*/  SHF.R.U32.HI R20, RZ, 0x8, R19 ;  /* 0x00000008ff147819 */ /* 0x000fc60000011613 */
[----:B------:R-:W-:-:S04]  /*2ae0*/  IMAD.WIDE.U32 R18, R21, -0x101, R34 ;  /* 0xfffffeff15127825 */ /* 0x000fc800078e0022 */
[----:B------:R-:W-:-:S05]  /*2af0*/  IMAD R20, R20, -0x101, RZ ;  /* 0xfffffeff14147824 */ /* 0x000fca00078e02ff */
[----:B------:R-:W-:Y:S02]  /*2b00*/  IADD3 R19, R19, -R21, R20 ;  /* 0x8000001513137210 */ /* 0x000fe40007ffe014 */
[----:B------:R-:W-:Y:S02]  /*2b10*/  IADD3 R20, P0, R32, c[0x0][0x320], RZ ;  /* 0x0000c80020147a10 */ /* 0x000fe40007f1e0ff */
[----:B------:R-:W0:Y:S02]  /*2b20*/  I2F.U64 R18, R18 ;  /* 0x0000001200127312 */ /* 0x000e240000301000 */
[----:B------:R-:W-:Y:S02]  /*2b30*/  IADD3.X R21, RZ, c[0x0][0x324], RZ, P0, !PT ;  /* 0x0000c900ff157a10 */ /* 0x000fe400007fe4ff */
[----:B0-----:R-:W-:-:S05]  /*2b40*/  F2FP.BF16.PACK_AB R19, RZ, R18 ;  /* 0x00000012ff13723e */ /* 0x001fca00000010ff */
[----:B------:R0:W-:Y:S02]  /*2b50*/  STG.E.U16 [R20.64], R19 ;  /* 0x0000001314007986 */ /* 0x0001e4000c101508 */
.L_x_94:
[----:B------:R-:W-:Y:S01]  /*2b60*/  LEA R12, P0, R33, R12, 0x1 ;  /* 0x0000000c210c7211 */ /* 0x000fe200078008ff */
[----:B------:R-:W-:Y:S01]  /*2b70*/  WARPSYNC 0xffffffff ;  /* 0xffffffff00007948 */ /* 0x000fe20003800000 */
[----:B------:R-:W-:Y:S01]  /*2b80*/  BAR.SYNC.DEFER_BLOCKING 0x0 ;  /* 0x0000000000007b1d */ /* 0x000fe20000010000 */
[----:B------:R-:W-:Y:S01]  /*2b90*/  MOV R22, R16 ;  /* 0x0000001000167202 */ /* 0x000fe20000000f00 */
[----:B0-----:R-:W-:Y:S01]  /*2ba0*/  IMAD.MOV.U32 R21, RZ, RZ, R30 ;  /* 0x000000ffff157224 */ /* 0x001fe200078e001e */
[----:B------:R-:W-:Y:S01]  /*2bb0*/  MOV R20, R31 ;  /* 0x0000001f00147202 */ /* 0x000fe20000000f00 */
[----:B------:R-:W-:Y:S01]  /*2bc0*/  IMAD.X R13, RZ, RZ, R13, P0 ;  /* 0x000000ffff0d7224 */ /* 0x000fe200000e060d */
[----:B------:R-:W-:-:S04]  /*2bd0*/  ISETP.GE.U32.AND P0, PT, R12, R27, PT ;  /* 0x0000001b0c00720c */ /* 0x000fc80003f06070 */
[----:B------:R-:W-:-:S13]  /*2be0*/  ISETP.GE.AND.EX P0, PT, R13, R28, PT, P0 ;  /* 0x0000001c0d00720c */ /* 0x000fda0003f06300 */
[----:B------:R-:W-:Y:S01]  /*2bf0*/  @P0 CALL.REL.NOINC `(.L_x_96) ;  /* 0x0000001000000944 */ /* 0x000fe20003c00000 */
[----:B------:R-:W-:Y:S05]  /*2c00*/  BRA `(.L_x_97) ;  /* 0xffffdc3000007947 */ /* 0x000fea000383ffff */
.L_x_96:
[----:B------:R-:W-:Y:S05]  /*2c10*/  EXIT ;  /* 0x000000000000794d */ /* 0x000fea0003800000 */
        .weak           $__internal_6_$__cuda_sm20_div_s64
        .type           $__internal_6_$__cuda_sm20_div_s64,@function
        .size           $__internal_6_$__cuda_sm20_div_s64,(.L_x_1878 - $__internal_6_$__cuda_sm20_div_s64)
$__internal_6_$__cuda_sm20_div_s64:
        /* <DEDUP_REMOVED lines=24> */
[----:B------:R-:W-:Y:S02]  /*2da0*/  IADD3.X R18, RZ, ~R18, RZ, P0, !PT ;  /* 0x80000012ff127210 */ /* 0x000fe400007fe4ff */
[----:B------:R-:W-:-:S03]  /*2db0*/  SEL R19, R19, UR6, !P1 ;  /* 0x0000000613137c07 */ /* 0x000fc6000c800000 */
[----:B------:R-:W-:-:S04]  /*2dc0*/  IMAD.WIDE.U32 R16, P0, R17, R18, R16 ;  /* 0x0000001211107225 */ /* 0x000fc80007800010 */
[----:B------:R-:W-:-:S04]  /*2dd0*/  IMAD.HI.U32 R32, R23, R18, RZ ;  /* 0x0000001217207227 */ /* 0x000fc800078e00ff */
[----:B------:R-:W-:-:S04]  /*2de0*/  IMAD.HI.U32 R16, P2, R23, R27, R16 ;  /* 0x0000001b17107227 */ /* 0x000fc80007840010 */
[----:B------:R-:W-:Y:S02]  /*2df0*/  IMAD R17, R23, R18, RZ ;  /* 0x0000001217117224 */ /* 0x000fe400078e02ff */
[----:B------:R-:W-:-:S03]  /*2e00*/  IMAD.X R27, RZ, RZ, ~UR7, P4 ;  /* 0x80000007ff1b7e24 */ /* 0x000fc6000a0e06ff */
[----:B------:R-:W-:Y:S02]  /*2e10*/  IADD3 R18, P3, R17, R16, RZ ;  /* 0x0000001011127210 */ /* 0x000fe40007f7e0ff */
[----:B------:R-:W-:Y:S02]  /*2e20*/  IADD3.X R17, R32, R23, RZ, P0, !PT ;  /* 0x0000001720117210 */ /* 0x000fe400007fe4ff */
[----:B------:R-:W-:Y:S01]  /*2e30*/  SEL R23, R27, UR7, !P1 ;  /* 0x000000071b177c07 */ /* 0x000fe2000c800000 */
[----:B------:R-:W-:Y:S01]  /*2e40*/  IMAD.HI.U32 R16, R18, R19, RZ ;  /* 0x0000001312107227 */ /* 0x000fe200078e00ff */
[----:B------:R-:W-:-:S03]  /*2e50*/  IADD3.X R32, RZ, RZ, R17, P3, P2 ;  /* 0x000000ffff207210 */ /* 0x000fc60001fe4411 */
[----:B------:R-:W-:Y:S02]  /*2e60*/  IMAD.MOV.U32 R17, RZ, RZ, RZ ;  /* 0x000000ffff117224 */ /* 0x000fe400078e00ff */
[-C--:B------:R-:W-:Y:S02]  /*2e70*/  IMAD R29, R32, R23.reuse, RZ ;  /* 0x00000017201d7224 */ /* 0x080fe400078e02ff */
[----:B------:R-:W-:-:S04]  /*2e80*/  IMAD.WIDE.U32 R16, R18, R23, R16 ;  /* 0x0000001712107225 */ /* 0x000fc800078e0010 */
[----:B------:R-:W-:-:S04]  /*2e90*/  IMAD.HI.U32 R27, R32, R23, RZ ;  /* 0x00000017201b7227 */ /* 0x000fc800078e00ff */
[----:B------:R-:W-:-:S05]  /*2ea0*/  IMAD.HI.U32 R16, P0, R32, R19, R16 ;  /* 0x0000001320107227 */ /* 0x000fca0007800010 */
[----:B------:R-:W-:Y:S01]  /*2eb0*/  IADD3 R18, P2, R29, R16, RZ ;  /* 0x000000101d127210 */ /* 0x000fe20007f5e0ff */
[----:B------:R-:W-:Y:S01]  /*2ec0*/  HFMA2.MMA R29, -RZ, RZ, 0, 0 ;  /* 0x00000000ff1d7435 */ /* 0x000fe200000001ff */
        /* <DEDUP_REMOVED lines=16> */
[----:B------:R-:W-:Y:S02]  /*2fd0*/  SEL R18, R16, R27, P0 ;  /* 0x0000001b10127207 */ /* 0x000fe40000000000 */
        /* <DEDUP_REMOVED lines=13> */
[----:B------:R-:W-:Y:S06]  /*30b0*/  RET.REL.NODEC R28 `(_ZN2at6native60_GLOBAL__N__fdc43544_27_DistributionRandomKernel_cu_f88cee4443distribution_elementwise_grid_stride_kernelImLi2EZZZNS0_9templates4cuda13random_kernelIPNS_17CUDAGeneratorImplEEEvRNS_18TensorIteratorBaseET_ENKUlvE_clEvENKUlvE7_clEvEUlP24curandStatePhilox4_32_10E_ZNS1_27distribution_nullary_kernelIN3c108BFloat16Em10ulonglong2S7_SF_ZZZS5_IS7_EvS9_SA_ENKSB_clEvENKSC_clEvEUlmE_EEvS9_T2_RKT3_T4_EUlimE0_EEvlNS_15PhiloxCudaStateET1_SL_) ;  /* 0xffffcf401c007950 */ /* 0x000fec0003c3ffff */
.L_x_98:
        /* <DEDUP_REMOVED lines=12> */
.L_x_1878:


//--------------------- .text._ZN2at6native60_GLOBAL__N__fdc43544_27_DistributionRandomKernel_cu_f88cee4443distribution_elementwise_grid_stride_kernelImLi2EZZZNS0_9templates4cuda13random_kernelIPNS_17CUDAGeneratorImplEEEvRNS_18TensorIteratorBaseET_ENKUlvE_clEvENKUlvE7_clEvEUlP24curandStatePhilox4_32_10E_ZNS1_27distribution_nullary_kernelIN3c108BFloat16Em10ulonglong2S7_SF_ZZZS5_IS7_EvS9_SA_ENKSB_clEvENKSC_clEvEUlmE_EEvS9_T2_RKT3_T4_EUlimE_EEvlNS_15PhiloxCudaStateET1_SL_ --------------------------
	.section	.text._ZN2at6native60_GLOBAL__N__fdc43544_27_DistributionRandomKernel_cu_f88cee4443distribution_elementwise_grid_stride_kernelImLi2EZZZNS0_9templates4cuda13random_kernelIPNS_17CUDAGeneratorImplEEEvRNS_18TensorIteratorBaseET_ENKUlvE_clEvENKUlvE7_clEvEUlP24curandStatePhilox4_32_10E_ZNS1_27distribution_nullary_kernelIN3c108BFloat16Em10ulonglong2S7_SF_ZZZS5_IS7_EvS9_SA_ENKSB_clEvENKSC_clEvEUlmE_EEvS9_T2_RKT3_T4_EUlimE_EEvlNS_15PhiloxCudaStateET1_SL_,"ax",@progbits
	.sectioninfo	@"SHI_REGISTERS=50"
	.align	128
.text._ZN2at6native60_GLOBAL__N__fdc43544_27_DistributionRandomKernel_cu_f88cee4443distribution_elementwise_grid_stride_kernelImLi2EZZZNS0_9templates4cuda13random_kernelIPNS_17CUDAGeneratorImplEEEvRNS_18TensorIteratorBaseET_ENKUlvE_clEvENKUlvE7_clEvEUlP24curandStatePhilox4_32_10E_ZNS1_27distribution_nullary_kernelIN3c108BFloat16Em10ulonglong2S7_SF_ZZZS5_IS7_EvS9_SA_ENKSB_clEvENKSC_clEvEUlmE_EEvS9_T2_RKT3_T4_EUlimE_EEvlNS_15PhiloxCudaStateET1_SL_:
        .type           _ZN2at6native60_GLOBAL__N__fdc43544_27_DistributionRandomKernel_cu_f88cee4443distribution_elementwise_grid_stride_kernelImLi2EZZZNS0_9templates4cuda13random_kernelIPNS_17CUDAGeneratorImplEEEvRNS_18TensorIteratorBaseET_ENKUlvE_clEvENKUlvE7_clEvEUlP24curandStatePhilox4_32_10E_ZNS1_27distribution_nullary_kernelIN3c108BFloat16Em10ulonglong2S7_SF_ZZZS5_IS7_EvS9_SA_ENKSB_clEvENKSC_clEvEUlmE_EEvS9_T2_RKT3_T4_EUlimE_EEvlNS_15PhiloxCudaStateET1_SL_,@function
        .size           _ZN2at6native60_GLOBAL__N__fdc43544_27_DistributionRandomKernel_cu_f88cee4443distribution_elementwise_grid_stride_kernelImLi2EZZZNS0_9templates4cuda13random_kernelIPNS_17CUDAGeneratorImplEEEvRNS_18TensorIteratorBaseET_ENKUlvE_clEvENKUlvE7_clEvEUlP24curandStatePhilox4_32_10E_ZNS1_27distribution_nullary_kernelIN3c108BFloat16Em10ulonglong2S7_SF_ZZZS5_IS7_EvS9_SA_ENKSB_clEvENKSC_clEvEUlmE_EEvS9_T2_RKT3_T4_EUlimE_EEvlNS_15PhiloxCudaStateET1_SL_,(.L_x_1880 - _ZN2at6native60_GLOBAL__N__fdc43544_27_DistributionRandomKernel_cu_f88cee4443distribution_elementwise_grid_stride_kernelImLi2EZZZNS0_9templates4cuda13random_kernelIPNS_17CUDAGeneratorImplEEEvRNS_18TensorIteratorBaseET_ENKUlvE_clEvENKUlvE7_clEvEUlP24curandStatePhilox4_32_10E_ZNS1_27distribution_nullary_kernelIN3c108BFloat16Em10ulonglong2S7_SF_ZZZS5_IS7_EvS9_SA_ENKSB_clEvENKSC_clEvEUlmE_EEvS9_T2_RKT3_T4_EUlimE_EEvlNS_15PhiloxCudaStateET1_SL_)
        .other          _ZN2at6native60_GLOBAL__N__fdc43544_27_DistributionRandomKernel_cu_f88cee4443distribution_elementwise_grid_stride_kernelImLi2EZZZNS0_9templates4cuda13random_kernelIPNS_17CUDAGeneratorImplEEEvRNS_18TensorIteratorBaseET_ENKUlvE_clEvENKUlvE7_clEvEUlP24curandStatePhilox4_32_10E_ZNS1_27distribution_nullary_kernelIN3c108BFloat16Em10ulonglong2S7_SF_ZZZS5_IS7_EvS9_SA_ENKSB_clEvENKSC_clEvEUlmE_EEvS9_T2_RKT3_T4_EUlimE_EEvlNS_15PhiloxCudaStateET1_SL_,@"STO_CUDA_ENTRY STV_DEFAULT"
_ZN2at6native60_GLOBAL__N__fdc43544_27_DistributionRandomKernel_cu_f88cee4443distribution_elementwise_grid_stride_kernelImLi2EZZZNS0_9templates4cuda13random_kernelIPNS_17CUDAGeneratorImplEEEvRNS_18TensorIteratorBaseET_ENKUlvE_clEvENKUlvE7_clEvEUlP24curandStatePhilox4_32_10E_ZNS1_27distribution_nullary_kernelIN3c108BFloat16Em10ulonglong2S7_SF_ZZZS5_IS7_EvS9_SA_ENKSB_clEvENKSC_clEvEUlmE_EEvS9_T2_RKT3_T4_EUlimE_EEvlNS_15PhiloxCudaStateET1_SL_:
        /* <DEDUP_REMOVED lines=10> */
[----:B------:R-:W-:Y:S01]  /*00a0*/  HFMA2.MMA R31, -RZ, RZ, 0, 0 ;  /* 0x00000000ff1f7435 */ /* 0x000fe200000001ff */
        /* <DEDUP_REMOVED lines=80> */
[----:B------:R-:W-:Y:S05]  /*05b0*/  CALL.REL.NOINC `($__internal_7_$__cuda_sm20_div_s64) ;  /* 0x00000b8000007944 */ /* 0x000fea0003c00000 */
[----:B------:R-:W-:Y:S02]  /*05c0*/  IMAD.MOV.U32 R20, RZ, RZ, R26 ;  /* 0x000000ffff147224 */ /* 0x000fe400078e001a */
[----:B------:R-:W-:Y:S01]  /*05d0*/  IMAD.MOV.U32 R21, RZ, RZ, R27 ;  /* 0x000000ffff157224 */ /* 0x000fe200078e001b */
[----:B------:R-:W-:Y:S05]  /*05e0*/  BRA `(.L_x_100) ;  /* 0x0000016000007947 */ /* 0x000fea0003800000 */
.L_x_99:
        /* <DEDUP_REMOVED lines=22> */
.L_x_100:
        /* <DEDUP_REMOVED lines=18> */
.L_x_108:
        /* <DEDUP_REMOVED lines=11> */
[----:B------:R-:W-:-:S05]  /*0920*/  @P1 IADD3 R21, R31, RZ, RZ ;  /* 0x000000ff1f151210 */ /* 0x000fca0007ffe0ff */
[----:B------:R-:W-:Y:S02]  /*0930*/  @!P0 IMAD.MOV.U32 R31, RZ, RZ, R21 ;  /* 0x000000ffff1f8224 */ /* 0x000fe400078e0015 */
.L_x_102:
[----:B------:R-:W-:Y:S05]  /*0940*/  BSYNC B0 ;  /* 0x0000000000007941 */ /* 0x000fea0003800000 */
.L_x_101:
        /* <DEDUP_REMOVED lines=55> */
[----:B------:R-:W-:Y:S01]  /*0cc0*/  @P0 IMAD.MOV.U32 R39, RZ, RZ, R24 ;  /* 0x000000ffff270224 */ /* 0x000fe200078e0018 */
[----:B------:R-:W-:Y:S01]  /*0cd0*/  @P0 MOV R42, R22 ;  /* 0x00000016002a0202 */ /* 0x000fe20000000f00 */
[----:B------:R-:W-:Y:S02]  /*0ce0*/  @P0 IMAD.MOV.U32 R40, RZ, RZ, R25 ;  /* 0x000000ffff280224 */ /* 0x000fe400078e0019 */
[----:B------:R-:W-:Y:S01]  /*0cf0*/  @P0 IMAD.MOV.U32 R41, RZ, RZ, R23 ;  /* 0x000000ffff290224 */ /* 0x000fe200078e0017 */
[----:B------:R-:W-:Y:S05]  /*0d00*/  BRA `(.L_x_103) ;  /* 0x0000004000007947 */ /* 0x000fea0003800000 */
.L_x_104:
[----:B------:R-:W-:Y:S02]  /*0d10*/  IMAD.MOV.U32 R39, RZ, RZ, R23 ;  /* 0x000000ffff277224 */ /* 0x000fe400078e0017 */
[----:B------:R-:W-:Y:S02]  /*0d20*/  IMAD.MOV.U32 R40, RZ, RZ, R22 ;  /* 0x000000ffff287224 */ /* 0x000fe400078e0016 */
[----:B------:R-:W-:Y:S02]  /*0d30*/  IMAD.MOV.U32 R41, RZ, RZ, R37 ;  /* 0x000000ffff297224 */ /* 0x000fe400078e0025 */
[----:B------:R-:W-:-:S02]  /*0d40*/  IMAD.MOV.U32 R42, RZ, RZ, R20 ;  /* 0x000000ffff2a7224 */ /* 0x000fc400078e0014 */
.L_x_103:
[----:B------:R-:W-:Y:S01]  /*0d50*/  IMAD.MOV.U32 R43, RZ, RZ, c[0x0][0x0] ;  /* 0x00000000ff2b7624 */ /* 0x000fe200078e00ff */
[----:B------:R-:W-:Y:S01]  /*0d60*/  ISETP.GE.U32.AND P0, PT, R18, c[0x0][0x160], PT ;  /* 0x0000580012007a0c */ /* 0x000fe20003f06070 */
[----:B------:R-:W-:Y:S02]  /*0d70*/  BSSY B0, `(.L_x_105) ;  /* 0x000001d000007945 */ /* 0x000fe40003800000 */
[----:B------:R-:W-:Y:S01]  /*0d80*/  IMAD R43, R43, c[0x0][0xc], RZ ;  /* 0x000003002b2b7a24 */ /* 0x000fe200078e02ff */
[----:B------:R-:W-:-:S04]  /*0d90*/  ISETP.GE.AND.EX P0, PT, R19, c[0x0][0x164], PT, P0 ;  /* 0x0000590013007a0c */ /* 0x000fc80003f06300 */
[----:B------:R-:W-:-:S04]  /*0da0*/  IADD3 R44, P2, R43, R18, RZ ;  /* 0x000000122b2c7210 */ /* 0x000fc80007f5e0ff */
[----:B------:R-:W-:Y:S01]  /*0db0*/  ISETP.GE.U32.AND P1, PT, R44, c[0x0][0x160], PT ;  /* 0x000058002c007a0c */ /* 0x000fe20003f26070 */
[----:B------:R-:W-:-:S05]  /*0dc0*/  IMAD.X R22, RZ, RZ, R19, P2 ;  /* 0x000000ffff167224 */ /* 0x000fca00010e0613 */
[----:B------:R-:W-:Y:S01]  /*0dd0*/  ISETP.GE.AND.EX P1, PT, R22, c[0x0][0x164], PT, P1 ;  /* 0x0000590016007a0c */ /* 0x000fe20003f26310 */
[----:B------:R-:W-:Y:S07]  /*0de0*/  @P0 BRA `(.L_x_106) ;  /* 0x0000015000000947 */ /* 0x000fee0003800000 */
[----:B------:R-:W-:-:S04]  /*0df0*/  IMAD.WIDE.U32 R22, R39, -0xff00ff, RZ ;  /* 0xff00ff0127167825 */ /* 0x000fc800078e00ff */
[----:B------:R-:W-:-:S04]  /*0e00*/  IMAD.WIDE.U32 R24, R40, -0xff00ff, RZ ;  /* 0xff00ff0128187825 */ /* 0x000fc800078e00ff */
[----:B------:R-:W-:-:S04]  /*0e10*/  IMAD.WIDE.U32 R22, P0, R40, -0xff0100, R22 ;  /* 0xff00ff0028167825 */ /* 0x000fc80007800016 */
[----:B------:R-:W-:Y:S01]  /*0e20*/  IMAD.MOV.U32 R26, RZ, RZ, R23 ;  /* 0x000000ffff1a7224 */ /* 0x000fe200078e0017 */
[----:B------:R-:W-:Y:S01]  /*0e30*/  IADD3.X R27, RZ, RZ, RZ, P0, !PT ;  /* 0x000000ffff1b7210 */ /* 0x000fe200007fe4ff */
[----:B------:R-:W-:Y:S01]  /*0e40*/  IMAD.MOV.U32 R23, RZ, RZ, R39 ;  /* 0x000000ffff177224 */ /* 0x000fe200078e0027 */
[----:B------:R-:W-:Y:S01]  /*0e50*/  IADD3 RZ, P0, R25, R22, RZ ;  /* 0x0000001619ff7210 */ /* 0x000fe20007f1e0ff */
[----:B------:R-:W-:-:S04]  /*0e60*/  IMAD.MOV.U32 R22, RZ, RZ, R40 ;  /* 0x000000ffff167224 */ /* 0x000fc800078e0028 */
[----:B------:R-:W-:-:S05]  /*0e70*/  IMAD.WIDE.U32.X R26, R39, -0xff0100, R26, P0 ;  /* 0xff00ff00271a7825 */ /* 0x000fca00000e041a */
[--C-:B------:R-:W-:Y:S02]  /*0e80*/  SHF.R.U64 R25, R26, 0x8, R27.reuse ;  /* 0x000000081a197819 */ /* 0x100fe4000000121b */
[----:B------:R-:W-:-:S03]  /*0e90*/  SHF.R.U32.HI R26, RZ, 0x8, R27 ;  /* 0x00000008ff1a7819 */ /* 0x000fc6000001161b */
[----:B------:R-:W-:-:S04]  /*0ea0*/  IMAD.WIDE.U32 R22, R25, -0x101, R22 ;  /* 0xfffffeff19167825 */ /* 0x000fc800078e0016 */
[----:B------:R-:W-:Y:S02]  /*0eb0*/  IMAD R26, R26, -0x101, RZ ;  /* 0xfffffeff1a1a7824 */ /* 0x000fe400078e02ff */
[----:B------:R-:W-:-:S03]  /*0ec0*/  IMAD.MOV.U32 R24, RZ, RZ, R22 ;  /* 0x000000ffff187224 */ /* 0x000fc600078e0016 */
[----:B------:R-:W-:Y:S01]  /*0ed0*/  IADD3 R25, R23, -R25, R26 ;  /* 0x8000001917197210 */ /* 0x000fe20007ffe01a */
[----:B------:R-:W-:-:S03]  /*0ee0*/  IMAD R23, R18, c[0x0][0x190], RZ ;  /* 0x0000640012177a24 */ /* 0x000fc600078e02ff */
[----:B------:R-:W0:Y:S02]  /*0ef0*/  I2F.U64 R24, R24 ;  /* 0x0000001800187312 */ /* 0x000e240000301000 */
[----:B------:R-:W-:-:S04]  /*0f00*/  IADD3 R22, P0, R23, c[0x0][0x188], RZ ;  /* 0x0000620017167a10 */ /* 0x000fc80007f1e0ff */
[----:B------:R-:W-:Y:S02]  /*0f10*/  LEA.HI.X.SX32 R23, R23, c[0x0][0x18c], 0x1, P0 ;  /* 0x0000630017177a11 */ /* 0x000fe400000f0eff */
[----:B0-----:R-:W-:-:S05]  /*0f20*/  F2FP.BF16.PACK_AB R25, RZ, R24 ;  /* 0x00000018ff19723e */ /* 0x001fca00000010ff */
[----:B------:R0:W-:Y:S02]  /*0f30*/  STG.E.U16 [R22.64], R25 ;  /* 0x0000001916007986 */ /* 0x0001e4000c101508 */
.L_x_106:
[----:B------:R-:W-:Y:S05]  /*0f40*/  BSYNC B0 ;  /* 0x0000000000007941 */ /* 0x000fea0003800000 */
.L_x_105:
[----:B------:R-:W-:Y:S05]  /*0f50*/  @P1 BRA `(.L_x_107) ;  /* 0x0000013000001947 */ /* 0x000fea0003800000 */
[----:B0-----:R-:W-:Y:S01]  /*0f60*/  IMAD.WIDE.U32 R24, R41, -0xff00ff, RZ ;  /* 0xff00ff0129187825 */ /* 0x001fe200078e00ff */
[----:B------:R-:W-:-:S03]  /*0f70*/  MOV R40, R42 ;  /* 0x0000002a00287202 */ /* 0x000fc60000000f00 */
[----:B------:R-:W-:-:S04]  /*0f80*/  IMAD.WIDE.U32 R26, R42, -0xff00ff, RZ ;  /* 0xff00ff012a1a7825 */ /* 0x000fc800078e00ff */
[----:B------:R-:W-:-:S04]  /*0f90*/  IMAD.WIDE.U32 R24, P0, R42, -0xff0100, R24 ;  /* 0xff00ff002a187825 */ /* 0x000fc80007800018 */
[----:B------:R-:W-:Y:S01]  /*0fa0*/  IMAD.X R23, RZ, RZ, RZ, P0 ;  /* 0x000000ffff177224 */ /* 0x000fe200000e06ff */
[----:B------:R-:W-:Y:S01]  /*0fb0*/  IADD3 RZ, P0, R27, R24, RZ ;  /* 0x000000181bff7210 */ /* 0x000fe20007f1e0ff */
[----:B------:R-:W-:Y:S02]  /*0fc0*/  IMAD.MOV.U32 R22, RZ, RZ, R25 ;  /* 0x000000ffff167224 */ /* 0x000fe400078e0019 */
[----:B------:R-:W-:Y:S02]  /*0fd0*/  IMAD R44, R44, c[0x0][0x190], RZ ;  /* 0x000064002c2c7a24 */ /* 0x000fe400078e02ff */
[----:B------:R-:W-:-:S05]  /*0fe0*/  IMAD.WIDE.U32.X R22, R41, -0xff0100, R22, P0 ;  /* 0xff00ff0029167825 */ /* 0x000fca00000e0416 */
[--C-:B------:R-:W-:Y:S02]  /*0ff0*/  SHF.R.U64 R25, R22, 0x8, R23.reuse ;  /* 0x0000000816197819 */ /* 0x100fe40000001217 */
[----:B------:R-:W-:-:S03]  /*1000*/  SHF.R.U32.HI R24, RZ, 0x8, R23 ;  /* 0x00000008ff187819 */ /* 0x000fc60000011617 */
[----:B------:R-:W-:-:S04]  /*1010*/  IMAD.WIDE.U32 R22, R25, -0x101, R40 ;  /* 0xfffffeff19167825 */ /* 0x000fc800078e0028 */
[----:B------:R-:W-:-:S05]  /*1020*/  IMAD R24, R24, -0x101, RZ ;  /* 0xfffffeff18187824 */ /* 0x000fca00078e02ff */
[----:B------:R-:W-:Y:S02]  /*1030*/  IADD3 R23, R23, -R25, R24 ;  /* 0x8000001917177210 */ /* 0x000fe40007ffe018 */
[C---:B------:R-:W-:Y:S02]  /*1040*/  IADD3 R24, P0, R44.reuse, c[0x0][0x188], RZ ;  /* 0x000062002c187a10 */ /* 0x040fe40007f1e0ff */
[----:B------:R-:W0:Y:S02]  /*1050*/  I2F.U64 R22, R22 ;  /* 0x0000001600167312 */ /* 0x000e240000301000 */
[----:B------:R-:W-:Y:S02]  /*1060*/  LEA.HI.X.SX32 R25, R44, c[0x0][0x18c], 0x1, P0 ;  /* 0x000063002c197a11 */ /* 0x000fe400000f0eff */
[----:B0-----:R-:W-:-:S05]  /*1070*/  F2FP.BF16.PACK_AB R23, RZ, R22 ;  /* 0x00000016ff17723e */ /* 0x001fca00000010ff */
[----:B------:R0:W-:Y:S02]  /*1080*/  STG.E.U16 [R24.64], R23 ;  /* 0x0000001718007986 */ /* 0x0001e4000c101508 */
.L_x_107:
[----:B------:R-:W-:Y:S01]  /*1090*/  LEA R18, P0, R43, R18, 0x1 ;  /* 0x000000122b127211 */ /* 0x000fe200078008ff */
[----:B------:R-:W-:Y:S01]  /*10a0*/  WARPSYNC 0xffffffff ;  /* 0xffffffff00007948 */ /* 0x000fe20003800000 */
[----:B------:R-:W-:Y:S01]  /*10b0*/  BAR.SYNC.DEFER_BLOCKING 0x0 ;  /* 0x0000000000007b1d */ /* 0x000fe20000010000 */
[----:B0-----:R-:W-:Y:S02]  /*10c0*/  IMAD.MOV.U32 R25, RZ, RZ, R20 ;  /* 0x000000ffff197224 */ /* 0x001fe400078e0014 */
[----:B------:R-:W-:Y:S01]  /*10d0*/  IMAD.X R19, RZ, RZ, R19, P0 ;  /* 0x000000ffff137224 */ /* 0x000fe200000e0613 */
[----:B------:R-:W-:Y:S01]  /*10e0*/  ISETP.GE.U32.AND P0, PT, R18, R33, PT ;  /* 0x000000211200720c */ /* 0x000fe20003f06070 */
[----:B------:R-:W-:Y:S02]  /*10f0*/  IMAD.MOV.U32 R24, RZ, RZ, R37 ;  /* 0x000000ffff187224 */ /* 0x000fe400078e0025 */
[----:B------:R-:W-:Y:S01]  /*1100*/  IMAD.MOV.U32 R23, RZ, RZ, R38 ;  /* 0x000000ffff177224 */ /* 0x000fe200078e0026 */
[----:B------:R-:W-:-:S13]  /*1110*/  ISETP.GE.AND.EX P0, PT, R19, R32, PT, P0 ;  /* 0x000000201300720c */ /* 0x000fda0003f06300 */
[----:B------:R-:W-:Y:S05]  /*1120*/  @!P0 BRA `(.L_x_108) ;  /* 0xfffff74000008947 */ /* 0x000fea000383ffff */
[----:B------:R-:W-:Y:S05]  /*1130*/  EXIT ;  /* 0x000000000000794d */ /* 0x000fea0003800000 */
        .weak           $__internal_7_$__cuda_sm20_div_s64
        .type           $__internal_7_$__cuda_sm20_div_s64,@function
        .size           $__internal_7_$__cuda_sm20_div_s64,(.L_x_1880 - $__internal_7_$__cuda_sm20_div_s64)
$__internal_7_$__cuda_sm20_div_s64:
        /* <DEDUP_REMOVED lines=15> */
[----:B------:R-:W-:-:S04]  /*1230*/  IADD3 R21, P2, R39, R20, RZ ;  /* 0x0000001427157210 */ /* 0x000fc80007f5e0ff */
[----:B------:R-:W-:Y:S01]  /*1240*/  IADD3.X R33, R33, R27, RZ, P0, !PT ;  /* 0x0000001b21217210 */ /* 0x000fe200007fe4ff */
        /* <DEDUP_REMOVED lines=26> */
[----:B------:R-:W-:Y:S02]  /*13f0*/  IMAD.X R35, RZ, RZ, R35, P2 ;  /* 0x000000ffff237224 */ /* 0x000fe400010e0623 */
[----:B------:R-:W-:-:S04]  /*1400*/  IMAD.WIDE.U32 R20, R26, UR4, RZ ;  /* 0x000000041a147c25 */ /* 0x000fc8000f8e00ff */
[----:B------:R-:W-:Y:S01]  /*1410*/  IMAD R32, R35, UR4, R21 ;  /* 0x0000000423207c24 */ /* 0x000fe2000f8e0215 */
[----:B------:R-:W-:Y:S02]  /*1420*/  IADD3 R20, P0, -R20, R27, RZ ;  /* 0x0000001b14147210 */ /* 0x000fe40007f1e1ff */
[----:B------:R-:W-:Y:S02]  /*1430*/  IADD3 R21, P3, R26, 0x1, RZ ;  /* 0x000000011a157810 */ /* 0x000fe40007f7e0ff */
[----:B------:R-:W-:Y:S02]  /*1440*/  IADD3.X R33, ~R32, R33, RZ, P0, !PT ;  /* 0x0000002120217210 */ /* 0x000fe400007fe5ff */
[C---:B------:R-:W-:Y:S02]  /*1450*/  ISETP.GE.U32.AND P0, PT, R20.reuse, UR4, PT ;  /* 0x0000000414007c0c */ /* 0x040fe4000bf06070 */
[----:B------:R-:W-:Y:S02]  /*1460*/  IADD3 R27, P2, R20, -UR4, RZ ;  /* 0x80000004141b7c10 */ /* 0x000fe4000ff5e0ff */
[----:B------:R-:W-:-:S02]  /*1470*/  ISETP.GE.U32.AND.EX P0, PT, R33, RZ, PT, P0 ;  /* 0x000000ff2100720c */ /* 0x000fc40003f06100 */
[----:B------:R-:W-:Y:S02]  /*1480*/  IADD3.X R32, R33, -0x1, RZ, P2, !PT ;  /* 0xffffffff21207810 */ /* 0x000fe400017fe4ff */
[----:B------:R-:W-:Y:S01]  /*1490*/  SEL R27, R27, R20, P0 ;  /* 0x000000141b1b7207 */ /* 0x000fe20000000000 */
[----:B------:R-:W-:Y:S01]  /*14a0*/  IMAD.X R20, RZ, RZ, R35, P3 ;  /* 0x000000ffff147224 */ /* 0x000fe200018e0623 */
[----:B------:R-:W-:Y:S02]  /*14b0*/  SEL R21, R21, R26, P0 ;  /* 0x0000001a15157207 */ /* 0x000fe40000000000 */
[----:B------:R-:W-:Y:S02]  /*14c0*/  SEL R32, R32, R33, P0 ;  /* 0x0000002120207207 */ /* 0x000fe40000000000 */
[----:B------:R-:W-:Y:S02]  /*14d0*/  ISETP.GE.U32.AND P2, PT, R27, UR4, PT ;  /* 0x000000041b007c0c */ /* 0x000fe4000bf46070 */
[----:B------:R-:W-:-:S02]  /*14e0*/  SEL R20, R20, R35, P0 ;  /* 0x0000002314147207 */ /* 0x000fc40000000000 */
        /* <DEDUP_REMOVED lines=15> */
[----:B------:R-:W-:Y:S06]  /*15e0*/  RET.REL.NODEC R20 `(_ZN2at6native60_GLOBAL__N__fdc43544_27_DistributionRandomKernel_cu_f88cee4443distribution_elementwise_grid_stride_kernelImLi2EZZZNS0_9templates4cuda13random_kernelIPNS_17CUDAGeneratorImplEEEvRNS_18TensorIteratorBaseET_ENKUlvE_clEvENKUlvE7_clEvEUlP24curandStatePhilox4_32_10E_ZNS1_27distribution_nullary_kernelIN3c108BFloat16Em10ulonglong2S7_SF_ZZZS5_IS7_EvS9_SA_ENKSB_clEvENKSC_clEvEUlmE_EEvS9_T2_RKT3_T4_EUlimE_EEvlNS_15PhiloxCudaStateET1_SL_) ;  /* 0xffffea1014007950 */ /* 0x000fec0003c3ffff */
.L_x_109:
        /* <DEDUP_REMOVED lines=9> */
.L_x_1880:


//--------------------- .text._ZN2at6native60_GLOBAL__N__fdc43544_27_DistributionRandomKernel_cu_f88cee4443distribution_elementwise_grid_stride_kernelIjLi4EZZZNS0_9templates4cuda13random_kernelIPNS_17CUDAGeneratorImplEEEvRNS_18TensorIteratorBaseET_ENKUlvE_clEvENKUlvE6_clEvEUlP24curandStatePhilox4_32_10E0_ZNS1_27distribution_nullary_kernelIN3c104HalfEj5uint4S7_SF_ZZZS5_IS7_EvS9_SA_ENKSB_clEvENKSC_clEvEUljE_EEvS9_T2_RKT3_T4_EUlijE0_EEvlNS_15PhiloxCudaStateET1_SL_ --------------------------
	.section	.text._ZN2at6native60_GLOBAL__N__fdc43544_27_DistributionRandomKernel_cu_f88cee4443distribution_elementwise_grid_stride_kernelIjLi4EZZZNS0_9templates4cuda13random_kernelIPNS_17CUDAGeneratorImplEEEvRNS_18TensorIteratorBaseET_ENKUlvE_clEvENKUlvE6_clEvEUlP24curandStatePhilox4_32_10E0_ZNS1_27distribution_nullary_kernelIN3c104HalfEj5uint4S7_SF_ZZZS5_IS7_EvS9_SA_ENKSB_clEvENKSC_clEvEUljE_EEvS9_T2_RKT3_T4_EUlijE0_EEvlNS_15PhiloxCudaStateET1_SL_,"ax",@progbits
	.sectioninfo	@"SHI_REGISTERS=40"
	.align	128
.text._ZN2at6native60_GLOBAL__N__fdc43544_27_DistributionRandomKernel_cu_f88cee4443distribution_elementwise_grid_stride_kernelIjLi4EZZZNS0_9templates4cuda13random_kernelIPNS_17CUDAGeneratorImplEEEvRNS_18TensorIteratorBaseET_ENKUlvE_clEvENKUlvE6_clEvEUlP24curandStatePhilox4_32_10E0_ZNS1_27distribution_nullary_kernelIN3c104HalfEj5uint4S7_SF_ZZZS5_IS7_EvS9_SA_ENKSB_clEvENKSC_clEvEUljE_EEvS9_T2_RKT3_T4_EUlijE0_EEvlNS_15PhiloxCudaStateET1_SL_:
        .type           _ZN2at6native60_GLOBAL__N__fdc43544_27_DistributionRandomKernel_cu_f88cee4443distribution_elementwise_grid_stride_kernelIjLi4EZZZNS0_9templates4cuda13random_kernelIPNS_17CUDAGeneratorImplEEEvRNS_18TensorIteratorBaseET_ENKUlvE_clEvENKUlvE6_clEvEUlP24curandStatePhilox4_32_10E0_ZNS1_27distribution_nullary_kernelIN3c104HalfEj5uint4S7_SF_ZZZS5_IS7_EvS9_SA_ENKSB_clEvENKSC_clEvEUljE_EEvS9_T2_RKT3_T4_EUlijE0_EEvlNS_15PhiloxCudaStateET1_SL_,@function
        .size           _ZN2at6native60_GLOBAL__N__fdc43544_27_DistributionRandomKernel_cu_f88cee4443distribution_elementwise_grid_stride_kernelIjLi4EZZZNS0_9templates4cuda13random_kernelIPNS_17CUDAGeneratorImplEEEvRNS_18TensorIteratorBaseET_ENKUlvE_clEvENKUlvE6_clEvEUlP24curandStatePhilox4_32_10E0_ZNS1_27distribution_nullary_kernelIN3c104HalfEj5uint4S7_SF_ZZZS5_IS7_EvS9_SA_ENKSB_clEvENKSC_clEvEUljE_EEvS9_T2_RKT3_T4_EUlijE0_EEvlNS_15PhiloxCudaStateET1_SL_,(.L_x_1882 - _ZN2at6native60_GLOBAL__N__fdc43544_27_DistributionRandomKernel_cu_f88cee4443distribution_elementwise_grid_stride_kernelIjLi4EZZZNS0_9templates4cuda13random_kernelIPNS_17CUDAGeneratorImplEEEvRNS_18TensorIteratorBaseET_ENKUlvE_clEvENKUlvE6_clEvEUlP24curandStatePhilox4_32_10E0_ZNS1_27distribution_nullary_kernelIN3c104HalfEj5uint4S7_SF_ZZZS5_IS7_EvS9_SA_ENKSB_clEvENKSC_clEvEUljE_EEvS9_T2_RKT3_T4_EUlijE0_EEvlNS_15PhiloxCudaStateET1_SL_)
        .other          _ZN2at6native60_GLOBAL__N__fdc43544_27_DistributionRandomKernel_cu_f88cee4443distribution_elementwise_grid_stride_kernelIjLi4EZZZNS0_9templates4cuda13random_kernelIPNS_17CUDAGeneratorImplEEEvRNS_18TensorIteratorBaseET_ENKUlvE_clEvENKUlvE6_clEvEUlP24curandStatePhilox4_32_10E0_ZNS1_27distribution_nullary_kernelIN3c104HalfEj5uint4S7_SF_ZZZS5_IS7_EvS9_SA_ENKSB_clEvENKSC_clEvEUljE_EEvS9_T2_RKT3_T4_EUlijE0_EEvlNS_15PhiloxCudaStateET1_SL_,@"STO_CUDA_ENTRY STV_DEFAULT"
_ZN2at6native60_GLOBAL__N__fdc43544_27_DistributionRandomKernel_cu_f88cee4443distribution_elementwise_grid_stride_kernelIjLi4EZZZNS0_9templates4cuda13random_kernelIPNS_17CUDAGeneratorImplEEEvRNS_18TensorIteratorBaseET_ENKUlvE_clEvENKUlvE6_clEvEUlP24curandStatePhilox4_32_10E0_ZNS1_27distribution_nullary_kernelIN3c104HalfEj5uint4S7_SF_ZZZS5_IS7_EvS9_SA_ENKSB_clEvENKSC_clEvEUljE_EEvS9_T2_RKT3_T4_EUlijE0_EEvlNS_15PhiloxCudaStateET1_SL_:
        /* <DEDUP_REMOVED lines=92> */
[----:B------:R-:W-:Y:S05]  /*05c0*/  CALL.REL.NOINC `($__internal_8_$__cuda_sm20_div_s64) ;  /* 0x000041c000007944 */ /* 0x000fea0003c00000 */
[----:B------:R-:W-:Y:S05]  /*05d0*/  BRA `(.L_x_111) ;  /* 0x0000016000007947 */ /* 0x000fea0003800000 */
.L_x_110:
        /* <DEDUP_REMOVED lines=22> */
.L_x_111:
        /* <DEDUP_REMOVED lines=16> */
.L_x_128:
        /* <DEDUP_REMOVED lines=13> */
.L_x_113:
[----:B------:R-:W-:Y:S05]  /*0910*/  BSYNC B0 ;  /* 0x0000000000007941 */ /* 0x000fea0003800000 */
.L_x_112:
        /* <DEDUP_REMOVED lines=69> */
.L_x_115:
[----:B------:R-:W-:Y:S01]  /*0d70*/  IMAD.MOV.U32 R31, RZ, RZ, R32 ;  /* 0x000000ffff1f7224 */ /* 0x000fe200078e0020 */
[----:B------:R-:W-:Y:S01]  /*0d80*/  MOV R28, R23 ;  /* 0x00000017001c7202 */ /* 0x000fe20000000f00 */
[----:B------:R-:W-:Y:S01]  /*0d90*/  IMAD.MOV.U32 R29, RZ, RZ, R26 ;  /* 0x000000ffff1d7224 */ /* 0x000fe200078e001a */
[----:B------:R-:W-:Y:S02]  /*0da0*/  MOV R30, R20 ;  /* 0x00000014001e7202 */ /* 0x000fe40000000f00 */
.L_x_114:
        /* <DEDUP_REMOVED lines=219> */
.L_x_118:
[----:B------:R-:W-:-:S05]  /*1b60*/  IMAD.WIDE.U32 R22, R31, 0x3ff801, RZ ;  /* 0x003ff8011f167825 */ /* 0x000fca00078e00ff */
[----:B------:R-:W-:-:S05]  /*1b70*/  SHF.R.U32.HI R22, RZ, 0x1, R23 ;  /* 0x00000001ff167819 */ /* 0x000fca0000011617 */
[----:B------:R-:W-:Y:S01]  /*1b80*/  IMAD R31, R22, -0x801, R31 ;  /* 0xfffff7ff161f7824 */ /* 0x000fe200078e021f */
[----:B------:R-:W-:-:S05]  /*1b90*/  IADD3 R22, P0, R33, c[0x0][0x320], RZ ;  /* 0x0000c80021167a10 */ /* 0x000fca0007f1e0ff */
[----:B------:R-:W0:Y:S01]  /*1ba0*/  I2F.U32 R31, R31 ;  /* 0x0000001f001f7306 */ /* 0x000e220000201000 */
[----:B------:R-:W-:Y:S01]  /*1bb0*/  IMAD.X R23, RZ, RZ, c[0x0][0x324], P0 ;  /* 0x0000c900ff177624 */ /* 0x000fe200000e06ff */
[----:B0-----:R-:W-:-:S05]  /*1bc0*/  F2FP.PACK_AB R32, RZ, R31 ;  /* 0x0000001fff20723e */ /* 0x001fca00000000ff */
[----:B------:R0:W-:Y:S02]  /*1bd0*/  STG.E.U16 [R22.64], R32 ;  /* 0x0000002016007986 */ /* 0x0001e4000c101508 */
.L_x_117:
[----:B------:R-:W-:Y:S05]  /*1be0*/  BSYNC B0 ;  /* 0x0000000000007941 */ /* 0x000fea0003800000 */
.L_x_116:
        /* <DEDUP_REMOVED lines=222> */
.L_x_121:
[----:B------:R-:W-:Y:S01]  /*29d0*/  IMAD.WIDE.U32 R22, R28, 0x3ff801, RZ ;  /* 0x003ff8011c167825 */ /* 0x000fe200078e00ff */
[----:B------:R-:W-:-:S04]  /*29e0*/  IADD3 R22, P0, R33, c[0x0][0x320], RZ ;  /* 0x0000c80021167a10 */ /* 0x000fc80007f1e0ff */
[----:B------:R-:W-:-:S05]  /*29f0*/  SHF.R.U32.HI R23, RZ, 0x1, R23 ;  /* 0x00000001ff177819 */ /* 0x000fca0000011617 */
[----:B------:R-:W-:Y:S02]  /*2a00*/  IMAD R28, R23, -0x801, R28 ;  /* 0xfffff7ff171c7824 */ /* 0x000fe400078e021c */
[----:B------:R-:W-:-:S04]  /*2a10*/  IMAD.X R23, RZ, RZ, c[0x0][0x324], P0 ;  /* 0x0000c900ff177624 */ /* 0x000fc800000e06ff */
[----:B------:R-:W0:Y:S02]  /*2a20*/  I2F.U32 R28, R28 ;  /* 0x0000001c001c7306 */ /* 0x000e240000201000 */
[----:B0-----:R-:W-:-:S05]  /*2a30*/  F2FP.PACK_AB R32, RZ, R28 ;  /* 0x0000001cff20723e */ /* 0x001fca00000000ff */
[----:B------:R0:W-:Y:S02]  /*2a40*/  STG.E.U16 [R22.64], R32 ;  /* 0x0000002016007986 */ /* 0x0001e4000c101508 */
.L_x_120:
[----:B------:R-:W-:Y:S05]  /*2a50*/  BSYNC B0 ;  /* 0x0000000000007941 */ /* 0x000fea0003800000 */
.L_x_119:
        /* <DEDUP_REMOVED lines=219> */
.L_x_124:
[----:B------:R-:W-:Y:S01]  /*3810*/  IMAD.WIDE.U32 R22, R29, 0x3ff801, RZ ;  /* 0x003ff8011d167825 */ /* 0x000fe200078e00ff */
[----:B------:R-:W-:-:S04]  /*3820*/  IADD3 R32, P0, R32, c[0x0][0x320], RZ ;  /* 0x0000c80020207a10 */ /* 0x000fc80007f1e0ff */
[----:B------:R-:W-:Y:S02]  /*3830*/  SHF.R.U32.HI R22, RZ, 0x1, R23 ;  /* 0x00000001ff167819 */ /* 0x000fe40000011617 */
[----:B------:R-:W-:-:S03]  /*3840*/  IADD3.X R33, RZ, c[0x0][0x324], RZ, P0, !PT ;  /* 0x0000c900ff217a10 */ /* 0x000fc600007fe4ff */
[----:B------:R-:W-:-:S06]  /*3850*/  IMAD R22, R22, -0x801, R29 ;  /* 0xfffff7ff16167824 */ /* 0x000fcc00078e021d */
[----:B------:R-:W0:Y:S02]  /*3860*/  I2F.U32 R22, R22 ;  /* 0x0000001600167306 */ /* 0x000e240000201000 */
[----:B0-----:R-:W-:-:S05]  /*3870*/  F2FP.PACK_AB R23, RZ, R22 ;  /* 0x00000016ff17723e */ /* 0x001fca00000000ff */
[----:B------:R0:W-:Y:S02]  /*3880*/  STG.E.U16 [R32.64], R23 ;  /* 0x0000001720007986 */ /* 0x0001e4000c101508 */
.L_x_123:
[----:B------:R-:W-:Y:S05]  /*3890*/  BSYNC B0 ;  /* 0x0000000000007941 */ /* 0x000fea0003800000 */
.L_x_122:
        /* <DEDUP_REMOVED lines=219> */
.L_x_126:
[----:B------:R-:W-:Y:S01]  /*4650*/  IMAD.WIDE.U32 R22, R30, 0x3ff801, RZ ;  /* 0x003ff8011e167825 */ /* 0x000fe200078e00ff */
[----:B------:R-:W-:-:S04]  /*4660*/  IADD3 R22, P0, R29, c[0x0][0x320], RZ ;  /* 0x0000c8001d167a10 */ /* 0x000fc80007f1e0ff */
[----:B------:R-:W-:-:S05]  /*4670*/  SHF.R.U32.HI R23, RZ, 0x1, R23 ;  /* 0x00000001ff177819 */ /* 0x000fca0000011617 */
[----:B------:R-:W-:Y:S01]  /*4680*/  IMAD R28, R23, -0x801, R30 ;  /* 0xfffff7ff171c7824 */ /* 0x000fe200078e021e */
[----:B------:R-:W-:-:S05]  /*4690*/  IADD3.X R23, RZ, c[0x0][0x324], RZ, P0, !PT ;  /* 0x0000c900ff177a10 */ /* 0x000fca00007fe4ff */
[----:B------:R-:W0:Y:S02]  /*46a0*/  I2F.U32 R28, R28 ;  /* 0x0000001c001c7306 */ /* 0x000e240000201000 */
[----:B0-----:R-:W-:-:S05]  /*46b0*/  F2FP.PACK_AB R29, RZ, R28 ;  /* 0x0000001cff1d723e */ /* 0x001fca00000000ff */
[----:B------:R0:W-:Y:S02]  /*46c0*/  STG.E.U16 [R22.64], R29 ;  /* 0x0000001d16007986 */ /* 0x0001e4000c101508 */
.L_x_125:
        /* <DEDUP_REMOVED lines=11> */
.L_x_127:
[----:B------:R-:W-:Y:S05]  /*4780*/  EXIT ;  /* 0x000000000000794d */ /* 0x000fea0003800000 */
        .weak           $__internal_8_$__cuda_sm20_div_s64
        .type           $__internal_8_$__cuda_sm20_div_s64,@function
        .size           $__internal_8_$__cuda_sm20_div_s64,(.L_x_1882 - $__internal_8_$__cuda_sm20_div_s64)
$__internal_8_$__cuda_sm20_div_s64:
        /* <DEDUP_REMOVED lines=73> */
[----:B------:R-:W-:Y:S06]  /*4c20*/  RET.REL.NODEC R24 `(_ZN2at6native60_GLOBAL__N__fdc43544_27_DistributionRandomKernel_cu_f88cee4443distribution_elementwise_grid_stride_kernelIjLi4EZZZNS0_9templates4cuda13random_kernelIPNS_17CUDAGeneratorImplEEEvRNS_18TensorIteratorBaseET_ENKUlvE_clEvENKUlvE6_clEvEUlP24curandStatePhilox4_32_10E0_ZNS1_27distribution_nullary_kernelIN3c104HalfEj5uint4S7_SF_ZZZS5_IS7_EvS9_SA_ENKSB_clEvENKSC_clEvEUljE_EEvS9_T2_RKT3_T4_EUlijE0_EEvlNS_15PhiloxCudaStateET1_SL_) ;  /* 0xffffb3d018007950 */ /* 0x000fec0003c3ffff */
.L_x_129:
        /* <DEDUP_REMOVED lines=13> */
.L_x_1882:


//--------------------- .text._ZN2at6native60_GLOBAL__N__fdc43544_27_DistributionRandomKernel_cu_f88cee4443distribution_elementwise_grid_stride_kernelIjLi4EZZZNS0_9templates4cuda13random_kernelIPNS_17CUDAGeneratorImplEEEvRNS_18TensorIteratorBaseET_ENKUlvE_clEvENKUlvE6_clEvEUlP24curandStatePhilox4_32_10E0_ZNS1_27distribution_nullary_kernelIN3c104HalfEj5uint4S7_SF_ZZZS5_IS7_EvS9_SA_ENKSB_clEvENKSC_clEvEUljE_EEvS9_T2_RKT3_T4_EUlijE_EEvlNS_15PhiloxCudaStateET1_SL_ --------------------------
	.section	.text._ZN2at6native60_GLOBAL__N__fdc43544_27_DistributionRandomKernel_cu_f88cee4443distribution_elementwise_grid_stride_kernelIjLi4EZZZNS0_9templates4cuda13random_kernelIPNS_17CUDAGeneratorImplEEEvRNS_18TensorIteratorBaseET_ENKUlvE_clEvENKUlvE6_clEvEUlP24curandStatePhilox4_32_10E0_ZNS1_27distribution_nullary_kernelIN3c104HalfEj5uint4S7_SF_ZZZS5_IS7_EvS9_SA_ENKSB_clEvENKSC_clEvEUljE_EEvS9_T2_RKT3_T4_EUlijE_EEvlNS_15PhiloxCudaStateET1_SL_,"ax",@progbits
	.sectioninfo	@"SHI_REGISTERS=48"
	.align	128
.text._ZN2at6native60_GLOBAL__N__fdc43544_27_DistributionRandomKernel_cu_f88cee4443distribution_elementwise_grid_stride_kernelIjLi4EZZZNS0_9templates4cuda13random_kernelIPNS_17CUDAGeneratorImplEEEvRNS_18TensorIteratorBaseET_ENKUlvE_clEvENKUlvE6_clEvEUlP24curandStatePhilox4_32_10E0_ZNS1_27distribution_nullary_kernelIN3c104HalfEj5uint4S7_SF_ZZZS5_IS7_EvS9_SA_ENKSB_clEvENKSC_clEvEUljE_EEvS9_T2_RKT3_T4_EUlijE_EEvlNS_15PhiloxCudaStateET1_SL_:
        .type           _ZN2at6native60_GLOBAL__N__fdc43544_27_DistributionRandomKernel_cu_f88cee4443distribution_elementwise_grid_stride_kernelIjLi4EZZZNS0_9templates4cuda13random_kernelIPNS_17CUDAGeneratorImplEEEvRNS_18TensorIteratorBaseET_ENKUlvE_clEvENKUlvE6_clEvEUlP24curandStatePhilox4_32_10E0_ZNS1_27distribution_nullary_kernelIN3c104HalfEj5uint4S7_SF_ZZZS5_IS7_EvS9_SA_ENKSB_clEvENKSC_clEvEUljE_EEvS9_T2_RKT3_T4_EUlijE_EEvlNS_15PhiloxCudaStateET1_SL_,@function
        .size           _ZN2at6native60_GLOBAL__N__fdc43544_27_DistributionRandomKernel_cu_f88cee4443distribution_elementwise_grid_stride_kernelIjLi4EZZZNS0_9templates4cuda13random_kernelIPNS_17CUDAGeneratorImplEEEvRNS_18TensorIteratorBaseET_ENKUlvE_clEvENKUlvE6_clEvEUlP24curandStatePhilox4_32_10E0_ZNS1_27distribution_nullary_kernelIN3c104HalfEj5uint4S7_SF_ZZZS5_IS7_EvS9_SA_ENKSB_clEvENKSC_clEvEUljE_EEvS9_T2_RKT3_T4_EUlijE_EEvlNS_15PhiloxCudaStateET1_SL_,(.L_x_1884 - _ZN2at6native60_GLOBAL__N__fdc43544_27_DistributionRandomKernel_cu_f88cee4443distribution_elementwise_grid_stride_kernelIjLi4EZZZNS0_9templates4cuda13random_kernelIPNS_17CUDAGeneratorImplEEEvRNS_18TensorIteratorBaseET_ENKUlvE_clEvENKUlvE6_clEvEUlP24curandStatePhilox4_32_10E0_ZNS1_27distribution_nullary_kernelIN3c104HalfEj5uint4S7_SF_ZZZS5_IS7_EvS9_SA_ENKSB_clEvENKSC_clEvEUljE_EEvS9_T2_RKT3_T4_EUlijE_EEvlNS_15PhiloxCudaStateET1_SL_)
        .other          _ZN2at6native60_GLOBAL__N__fdc43544_27_DistributionRandomKernel_cu_f88cee4443distribution_elementwise_grid_stride_kernelIjLi4EZZZNS0_9templates4cuda13random_kernelIPNS_17CUDAGeneratorImplEEEvRNS_18TensorIteratorBaseET_ENKUlvE_clEvENKUlvE6_clEvEUlP24curandStatePhilox4_32_10E0_ZNS1_27distribution_nullary_kernelIN3c104HalfEj5uint4S7_SF_ZZZS5_IS7_EvS9_SA_ENKSB_clEvENKSC_clEvEUljE_EEvS9_T2_RKT3_T4_EUlijE_EEvlNS_15PhiloxCudaStateET1_SL_,@"STO_CUDA_ENTRY STV_DEFAULT"
_ZN2at6native60_GLOBAL__N__fdc43544_27_DistributionRandomKernel_cu_f88cee4443distribution_elementwise_grid_stride_kernelIjLi4EZZZNS0_9templates4cuda13random_kernelIPNS_17CUDAGeneratorImplEEEvRNS_18TensorIteratorBaseET_ENKUlvE_clEvENKUlvE6_clEvEUlP24curandStatePhilox4_32_10E0_ZNS1_27distribution_nullary_kernelIN3c104HalfEj5uint4S7_SF_ZZZS5_IS7_EvS9_SA_ENKSB_clEvENKSC_clEvEUljE_EEvS9_T2_RKT3_T4_EUlijE_EEvlNS_15PhiloxCudaStateET1_SL_:
        /* <DEDUP_REMOVED lines=91> */
[----:B------:R-:W-:Y:S05]  /*05b0*/  CALL.REL.NOINC `($__internal_9_$__cuda_sm20_div_s64) ;  /* 0x00000c3000007944 */ /* 0x000fea0003c00000 */
[----:B------:R-:W-:Y:S02]  /*05c0*/  IMAD.MOV.U32 R22, RZ, RZ, R30 ;  /* 0x000000ffff167224 */ /* 0x000fe400078e001e */
[----:B------:R-:W-:Y:S01]  /*05d0*/  IMAD.MOV.U32 R23, RZ, RZ, R31 ;  /* 0x000000ffff177224 */ /* 0x000fe200078e001f */
[----:B------:R-:W-:Y:S05]  /*05e0*/  BRA `(.L_x_131) ;  /* 0x0000016000007947 */ /* 0x000fea0003800000 */
.L_x_130:
        /* <DEDUP_REMOVED lines=22> */
.L_x_131:
        /* <DEDUP_REMOVED lines=18> */
.L_x_143:
        /* <DEDUP_REMOVED lines=13> */
.L_x_133:
[----:B------:R-:W-:Y:S05]  /*0940*/  BSYNC B0 ;  /* 0x0000000000007941 */ /* 0x000fea0003800000 */
.L_x_132:
        /* <DEDUP_REMOVED lines=60> */
.L_x_135:
[----:B------:R-:W-:Y:S02]  /*0d10*/  IMAD.MOV.U32 R44, RZ, RZ, R25 ;  /* 0x000000ffff2c7224 */ /* 0x000fe400078e0019 */
[----:B------:R-:W-:Y:S02]  /*0d20*/  IMAD.MOV.U32 R37, RZ, RZ, R24 ;  /* 0x000000ffff257224 */ /* 0x000fe400078e0018 */
[----:B------:R-:W-:-:S02]  /*0d30*/  IMAD.MOV.U32 R38, RZ, RZ, R35 ;  /* 0x000000ffff267224 */ /* 0x000fc400078e0023 */
[----:B------:R-:W-:Y:S02]  /*0d40*/  IMAD.MOV.U32 R39, RZ, RZ, R22 ;  /* 0x000000ffff277224 */ /* 0x000fe400078e0016 */
.L_x_134:
        /* <DEDUP_REMOVED lines=19> */
[----:B------:R-:W-:-:S05]  /*0e80*/  IMAD.WIDE.U32 R24, R44, 0x3ff801, RZ ;  /* 0x003ff8012c187825 */ /* 0x000fca00078e00ff */
[----:B------:R-:W-:-:S05]  /*0e90*/  SHF.R.U32.HI R25, RZ, 0x1, R25 ;  /* 0x00000001ff197819 */ /* 0x000fca0000011619 */
[----:B------:R-:W-:Y:S02]  /*0ea0*/  IMAD R44, R25, -0x801, R44 ;  /* 0xfffff7ff192c7824 */ /* 0x000fe400078e022c */
[----:B------:R-:W-:-:S04]  /*0eb0*/  IMAD R25, R18, c[0x0][0x190], RZ ;  /* 0x0000640012197a24 */ /* 0x000fc800078e02ff */
[----:B------:R-:W0:Y:S01]  /*0ec0*/  I2F.U32 R44, R44 ;  /* 0x0000002c002c7306 */ /* 0x000e220000201000 */
[----:B------:R-:W-:-:S04]  /*0ed0*/  IADD3 R24, P2, R25, c[0x0][0x188], RZ ;  /* 0x0000620019187a10 */ /* 0x000fc80007f5e0ff */
[----:B------:R-:W-:Y:S02]  /*0ee0*/  LEA.HI.X.SX32 R25, R25, c[0x0][0x18c], 0x1, P2 ;  /* 0x0000630019197a11 */ /* 0x000fe400010f0eff */
[----:B0-----:R-:W-:-:S05]  /*0ef0*/  F2FP.PACK_AB R45, RZ, R44 ;  /* 0x0000002cff2d723e */ /* 0x001fca00000000ff */
[----:B------:R0:W-:Y:S02]  /*0f00*/  STG.E.U16 [R24.64], R45 ;  /* 0x0000002d18007986 */ /* 0x0001e4000c101508 */
.L_x_137:
[----:B------:R-:W-:Y:S05]  /*0f10*/  BSYNC B0 ;  /* 0x0000000000007941 */ /* 0x000fea0003800000 */
.L_x_136:
[----:B------:R-:W-:Y:S01]  /*0f20*/  BSSY B0, `(.L_x_138) ;  /* 0x000000b000007945 */ /* 0x000fe20003800000 */
[----:B------:R-:W-:Y:S05]  /*0f30*/  @P0 BRA `(.L_x_139) ;  /* 0x0000009000000947 */ /* 0x000fea0003800000 */
[----:B0-----:R-:W-:-:S04]  /*0f40*/  IMAD.WIDE.U32 R24, R37, 0x3ff801, RZ ;  /* 0x003ff80125187825 */ /* 0x001fc800078e00ff */
[----:B------:R-:W-:Y:S01]  /*0f50*/  IMAD R40, R40, c[0x0][0x190], RZ ;  /* 0x0000640028287a24 */ /* 0x000fe200078e02ff */
[----:B------:R-:W-:-:S05]  /*0f60*/  SHF.R.U32.HI R24, RZ, 0x1, R25 ;  /* 0x00000001ff187819 */ /* 0x000fca0000011619 */
[----:B------:R-:W-:Y:S01]  /*0f70*/  IMAD R37, R24, -0x801, R37 ;  /* 0xfffff7ff18257824 */ /* 0x000fe200078e0225 */
[----:B------:R-:W-:-:S04]  /*0f80*/  IADD3 R24, P0, R40, c[0x0][0x188], RZ ;  /* 0x0000620028187a10 */ /* 0x000fc80007f1e0ff */
[----:B------:R-:W-:Y:S01]  /*0f90*/  LEA.HI.X.SX32 R25, R40, c[0x0][0x18c], 0x1, P0 ;  /* 0x0000630028197a11 */ /* 0x000fe200000f0eff */
[----:B------:R-:W0:Y:S02]  /*0fa0*/  I2F.U32 R37, R37 ;  /* 0x0000002500257306 */ /* 0x000e240000201000 */
[----:B0-----:R-:W-:-:S05]  /*0fb0*/  F2FP.PACK_AB R44, RZ, R37 ;  /* 0x00000025ff2c723e */ /* 0x001fca00000000ff */
[----:B------:R0:W-:Y:S02]  /*0fc0*/  STG.E.U16 [R24.64], R44 ;  /* 0x0000002c18007986 */ /* 0x0001e4000c101508 */
.L_x_139:
[----:B------:R-:W-:Y:S05]  /*0fd0*/  BSYNC B0 ;  /* 0x0000000000007941 */ /* 0x000fea0003800000 */
.L_x_138:
[----:B------:R-:W-:Y:S01]  /*0fe0*/  BSSY B0, `(.L_x_140) ;  /* 0x000000b000007945 */ /* 0x000fe20003800000 */
[----:B------:R-:W-:Y:S05]  /*0ff0*/  @P3 BRA `(.L_x_141) ;  /* 0x0000009000003947 */ /* 0x000fea0003800000 */
[----:B0-----:R-:W-:-:S04]  /*1000*/  IMAD.WIDE.U32 R24, R38, 0x3ff801, RZ ;  /* 0x003ff80126187825 */ /* 0x001fc800078e00ff */
[----:B------:R-:W-:Y:S01]  /*1010*/  IMAD R42, R42, c[0x0][0x190], RZ ;  /* 0x000064002a2a7a24 */ /* 0x000fe200078e02ff */
[----:B------:R-:W-:-:S04]  /*1020*/  SHF.R.U32.HI R25, RZ, 0x1, R25 ;  /* 0x00000001ff197819 */ /* 0x000fc80000011619 */
[----:B------:R-:W-:Y:S01]  /*1030*/  IADD3 R24, P0, R42, c[0x0][0x188], RZ ;  /* 0x000062002a187a10 */ /* 0x000fe20007f1e0ff */
[----:B------:R-:W-:-:S03]  /*1040*/  IMAD R37, R25, -0x801, R38 ;  /* 0xfffff7ff19257824 */ /* 0x000fc600078e0226 */
[----:B------:R-:W-:-:S03]  /*1050*/  LEA.HI.X.SX32 R25, R42, c[0x0][0x18c], 0x1, P0 ;  /* 0x000063002a197a11 */ /* 0x000fc600000f0eff */
[----:B------:R-:W0:Y:S02]  /*1060*/  I2F.U32 R37, R37 ;  /* 0x0000002500257306 */ /* 0x000e240000201000 */
[----:B0-----:R-:W-:-:S05]  /*1070*/  F2FP.PACK_AB R38, RZ, R37 ;  /* 0x00000025ff26723e */ /* 0x001fca00000000ff */
[----:B------:R0:W-:Y:S02]  /*1080*/  STG.E.U16 [R24.64], R38 ;  /* 0x0000002618007986 */ /* 0x0001e4000c101508 */
.L_x_141:
[----:B------:R-:W-:Y:S05]  /*1090*/  BSYNC B0 ;  /* 0x0000000000007941 */ /* 0x000fea0003800000 */
.L_x_140:
        /* <DEDUP_REMOVED lines=10> */
.L_x_142:
        /* <DEDUP_REMOVED lines=11> */
        .weak           $__internal_9_$__cuda_sm20_div_s64
        .type           $__internal_9_$__cuda_sm20_div_s64,@function
        .size           $__internal_9_$__cuda_sm20_div_s64,(.L_x_1884 - $__internal_9_$__cuda_sm20_div_s64)
$__internal_9_$__cuda_sm20_div_s64:
        /* <DEDUP_REMOVED lines=74> */
[----:B------:R-:W-:Y:S06]  /*1690*/  RET.REL.NODEC R22 `(_ZN2at6native60_GLOBAL__N__fdc43544_27_DistributionRandomKernel_cu_f88cee4443distribution_elementwise_grid_stride_kernelIjLi4EZZZNS0_9templates4cuda13random_kernelIPNS_17CUDAGeneratorImplEEEvRNS_18TensorIteratorBaseET_ENKUlvE_clEvENKUlvE6_clEvEUlP24curandStatePhilox4_32_10E0_ZNS1_27distribution_nullary_kernelIN3c104HalfEj5uint4S7_SF_ZZZS5_IS7_EvS9_SA_ENKSB_clEvENKSC_clEvEUljE_EEvS9_T2_RKT3_T4_EUlijE_EEvlNS_15PhiloxCudaStateET1_SL_) ;  /* 0xffffe96016007950 */ /* 0x000fec0003c3ffff */
.L_x_144:
        /* <DEDUP_REMOVED lines=14> */
.L_x_1884:


//--------------------- .text._ZN2at6native60_GLOBAL__N__fdc43544_27_DistributionRandomKernel_cu_f88cee4443distribution_elementwise_grid_stride_kernelImLi2EZZZNS0_9templates4cuda13random_kernelIPNS_17CUDAGeneratorImplEEEvRNS_18TensorIteratorBaseET_ENKUlvE_clEvENKUlvE6_clEvEUlP24curandStatePhilox4_32_10E_ZNS1_27distribution_nullary_kernelIN3c104HalfEm10ulonglong2S7_SF_ZZZS5_IS7_EvS9_SA_ENKSB_clEvENKSC_clEvEUlmE_EEvS9_T2_RKT3_T4_EUlimE0_EEvlNS_15PhiloxCudaStateET1_SL_ --------------------------
	.section	.text._ZN2at6native60_GLOBAL__N__fdc43544_27_DistributionRandomKernel_cu_f88cee4443distribution_elementwise_grid_stride_kernelImLi2EZZZNS0_9templates4cuda13random_kernelIPNS_17CUDAGeneratorImplEEEvRNS_18TensorIteratorBaseET_ENKUlvE_clEvENKUlvE6_clEvEUlP24curandStatePhilox4_32_10E_ZNS1_27distribution_nullary_kernelIN3c104HalfEm10ulonglong2S7_SF_ZZZS5_IS7_EvS9_SA_ENKSB_clEvENKSC_clEvEUlmE_EEvS9_T2_RKT3_T4_EUlimE0_EEvlNS_15PhiloxCudaStateET1_SL_,"ax",@progbits
	.sectioninfo	@"SHI_REGISTERS=40"
	.align	128
.text._ZN2at6native60_GLOBAL__N__fdc43544_27_DistributionRandomKernel_cu_f88cee4443distribution_elementwise_grid_stride_kernelImLi2EZZZNS0_9templates4cuda13random_kernelIPNS_17CUDAGeneratorImplEEEvRNS_18TensorIteratorBaseET_ENKUlvE_clEvENKUlvE6_clEvEUlP24curandStatePhilox4_32_10E_ZNS1_27distribution_nullary_kernelIN3c104HalfEm10ulonglong2S7_SF_ZZZS5_IS7_EvS9_SA_ENKSB_clEvENKSC_clEvEUlmE_EEvS9_T2_RKT3_T4_EUlimE0_EEvlNS_15PhiloxCudaStateET1_SL_:
        .type           _ZN2at6native60_GLOBAL__N__fdc43544_27_DistributionRandomKernel_cu_f88cee4443distribution_elementwise_grid_stride_kernelImLi2EZZZNS0_9templates4cuda13random_kernelIPNS_17CUDAGeneratorImplEEEvRNS_18TensorIteratorBaseET_ENKUlvE_clEvENKUlvE6_clEvEUlP24curandStatePhilox4_32_10E_ZNS1_27distribution_nullary_kernelIN3c104HalfEm10ulonglong2S7_SF_ZZZS5_IS7_EvS9_SA_ENKSB_clEvENKSC_clEvEUlmE_EEvS9_T2_RKT3_T4_EUlimE0_EEvlNS_15PhiloxCudaStateET1_SL_,@function
        .size           _ZN2at6native60_GLOBAL__N__fdc43544_27_DistributionRandomKernel_cu_f88cee4443distribution_elementwise_grid_stride_kernelImLi2EZZZNS0_9templates4cuda13random_kernelIPNS_17CUDAGeneratorImplEEEvRNS_18TensorIteratorBaseET_ENKUlvE_clEvENKUlvE6_clEvEUlP24curandStatePhilox4_32_10E_ZNS1_27distribution_nullary_kernelIN3c104HalfEm10ulonglong2S7_SF_ZZZS5_IS7_EvS9_SA_ENKSB_clEvENKSC_clEvEUlmE_EEvS9_T2_RKT3_T4_EUlimE0_EEvlNS_15PhiloxCudaStateET1_SL_,(.L_x_1886 - _ZN2at6native60_GLOBAL__N__fdc43544_27_DistributionRandomKernel_cu_f88cee4443distribution_elementwise_grid_stride_kernelImLi2EZZZNS0_9templates4cuda13random_kernelIPNS_17CUDAGeneratorImplEEEvRNS_18TensorIteratorBaseET_ENKUlvE_clEvENKUlvE6_clEvEUlP24curandStatePhilox4_32_10E_ZNS1_27distribution_nullary_kernelIN3c104HalfEm10ulonglong2S7_SF_ZZZS5_IS7_EvS9_SA_ENKSB_clEvENKSC_clEvEUlmE_EEvS9_T2_RKT3_T4_EUlimE0_EEvlNS_15PhiloxCudaStateET1_SL_)
        .other          _ZN2at6native60_GLOBAL__N__fdc43544_27_DistributionRandomKernel_cu_f88cee4443distribution_elementwise_grid_stride_kernelImLi2EZZZNS0_9templates4cuda13random_kernelIPNS_17CUDAGeneratorImplEEEvRNS_18TensorIteratorBaseET_ENKUlvE_clEvENKUlvE6_clEvEUlP24curandStatePhilox4_32_10E_ZNS1_27distribution_nullary_kernelIN3c104HalfEm10ulonglong2S7_SF_ZZZS5_IS7_EvS9_SA_ENKSB_clEvENKSC_clEvEUlmE_EEvS9_T2_RKT3_T4_EUlimE0_EEvlNS_15PhiloxCudaStateET1_SL_,@"STO_CUDA_ENTRY STV_DEFAULT"
_ZN2at6native60_GLOBAL__N__fdc43544_27_DistributionRandomKernel_cu_f88cee4443distribution_elementwise_grid_stride_kernelImLi2EZZZNS0_9templates4cuda13random_kernelIPNS_17CUDAGeneratorImplEEEvRNS_18TensorIteratorBaseET_ENKUlvE_clEvENKUlvE6_clEvEUlP24curandStatePhilox4_32_10E_ZNS1_27distribution_nullary_kernelIN3c104HalfEm10ulonglong2S7_SF_ZZZS5_IS7_EvS9_SA_ENKSB_clEvENKSC_clEvEUlmE_EEvS9_T2_RKT3_T4_EUlimE0_EEvlNS_15PhiloxCudaStateET1_SL_:
        /* <DEDUP_REMOVED lines=92> */
[----:B------:R-:W-:Y:S05]  /*05c0*/  CALL.REL.NOINC `($__internal_10_$__cuda_sm20_div_s64) ;  /* 0x0000265000007944 */ /* 0x000fea0003c00000 */
[----:B------:R-:W-:Y:S05]  /*05d0*/  BRA `(.L_x_146) ;  /* 0x0000016000007947 */ /* 0x000fea0003800000 */
.L_x_145:
        /* <DEDUP_REMOVED lines=22> */
.L_x_146:
        /* <DEDUP_REMOVED lines=16> */
.L_x_157:
        /* <DEDUP_REMOVED lines=13> */
.L_x_148:
[----:B------:R-:W-:Y:S05]  /*0910*/  BSYNC B0 ;  /* 0x0000000000007941 */ /* 0x000fea0003800000 */
.L_x_147:
        /* <DEDUP_REMOVED lines=69> */
.L_x_150:
[----:B------:R-:W-:Y:S01]  /*0d70*/  MOV R33, R20 ;  /* 0x0000001400217202 */ /* 0x000fe20000000f00 */
[----:B------:R-:W-:Y:S01]  /*0d80*/  IMAD.MOV.U32 R32, RZ, RZ, R19 ;  /* 0x000000ffff207224 */ /* 0x000fe200078e0013 */
[----:B------:R-:W-:Y:S01]  /*0d90*/  MOV R35, R30 ;  /* 0x0000001e00237202 */ /* 0x000fe20000000f00 */
[----:B------:R-:W-:Y:S02]  /*0da0*/  IMAD.MOV.U32 R34, RZ, RZ, R16 ;  /* 0x000000ffff227224 */ /* 0x000fe400078e0010 */
.L_x_149:
        /* <DEDUP_REMOVED lines=219> */
.L_x_153:
        /* <DEDUP_REMOVED lines=15> */
[----:B0-----:R-:W-:-:S05]  /*1c50*/  F2FP.PACK_AB R19, RZ, R18 ;  /* 0x00000012ff13723e */ /* 0x001fca00000000ff */
[----:B------:R0:W-:Y:S02]  /*1c60*/  STG.E.U16 [R36.64], R19 ;  /* 0x0000001324007986 */ /* 0x0001e4000c101508 */
.L_x_152:
[----:B------:R-:W-:Y:S05]  /*1c70*/  BSYNC B0 ;  /* 0x0000000000007941 */ /* 0x000fea0003800000 */
.L_x_151:
        /* <DEDUP_REMOVED lines=221> */
.L_x_155:
        /* <DEDUP_REMOVED lines=15> */
[----:B0-----:R-:W-:-:S05]  /*2b40*/  F2FP.PACK_AB R19, RZ, R18 ;  /* 0x00000012ff13723e */ /* 0x001fca00000000ff */
[----:B------:R0:W-:Y:S02]  /*2b50*/  STG.E.U16 [R20.64], R19 ;  /* 0x0000001314007986 */ /* 0x0001e4000c101508 */
.L_x_154:
        /* <DEDUP_REMOVED lines=11> */
.L_x_156:
[----:B------:R-:W-:Y:S05]  /*2c10*/  EXIT ;  /* 0x000000000000794d */ /* 0x000fea0003800000 */
        .weak           $__internal_10_$__cuda_sm20_div_s64
        .type           $__internal_10_$__cuda_sm20_div_s64,@function
        .size           $__internal_10_$__cuda_sm20_div_s64,(.L_x_1886 - $__internal_10_$__cuda_sm20_div_s64)
$__internal_10_$__cuda_sm20_div_s64:
        /* <DEDUP_REMOVED lines=73> */
[----:B------:R-:W-:Y:S06]  /*30b0*/  RET.REL.NODEC R28 `(_ZN2at6native60_GLOBAL__N__fdc43544_27_DistributionRandomKernel_cu_f88cee4443distribution_elementwise_grid_stride_kernelImLi2EZZZNS0_9templates4cuda13random_kernelIPNS_17CUDAGeneratorImplEEEvRNS_18TensorIteratorBaseET_ENKUlvE_clEvENKUlvE6_clEvEUlP24curandStatePhilox4_32_10E_ZNS1_27distribution_nullary_kernelIN3c104HalfEm10ulonglong2S7_SF_ZZZS5_IS7_EvS9_SA_ENKSB_clEvENKSC_clEvEUlmE_EEvS9_T2_RKT3_T4_EUlimE0_EEvlNS_15PhiloxCudaStateET1_SL_) ;  /* 0xffffcf401c007950 */ /* 0x000fec0003c3ffff */
.L_x_158:
        /* <DEDUP_REMOVED lines=12> */
.L_x_1886:


//--------------------- .text._ZN2at6native60_GLOBAL__N__fdc43544_27_DistributionRandomKernel_cu_f88cee4443distribution_elementwise_grid_stride_kernelImLi2EZZZNS0_9templates4cuda13random_kernelIPNS_17CUDAGeneratorImplEEEvRNS_18TensorIteratorBaseET_ENKUlvE_clEvENKUlvE6_clEvEUlP24curandStatePhilox4_32_10E_ZNS1_27distribution_nullary_kernelIN3c104HalfEm10ulonglong2S7_SF_ZZZS5_IS7_EvS9_SA_ENKSB_clEvENKSC_clEvEUlmE_EEvS9_T2_RKT3_T4_EUlimE_EEvlNS_15PhiloxCudaStateET1_SL_ --------------------------
	.section	.text._ZN2at6native60_GLOBAL__N__fdc43544_27_DistributionRandomKernel_cu_f88cee4443distribution_elementwise_grid_stride_kernelImLi2EZZZNS0_9templates4cuda13random_kernelIPNS_17CUDAGeneratorImplEEEvRNS_18TensorIteratorBaseET_ENKUlvE_clEvENKUlvE6_clEvEUlP24curandStatePhilox4_32_10E_ZNS1_27distribution_nullary_kernelIN3c104HalfEm10ulonglong2S7_SF_ZZZS5_IS7_EvS9_SA_ENKSB_clEvENKSC_clEvEUlmE_EEvS9_T2_RKT3_T4_EUlimE_EEvlNS_15PhiloxCudaStateET1_SL_,"ax",@progbits
	.sectioninfo	@"SHI_REGISTERS=50"
	.align	128
.text._ZN2at6native60_GLOBAL__N__fdc43544_27_DistributionRandomKernel_cu_f88cee4443distribution_elementwise_grid_stride_kernelImLi2EZZZNS0_9templates4cuda13random_kernelIPNS_17CUDAGeneratorImplEEEvRNS_18TensorIteratorBaseET_ENKUlvE_clEvENKUlvE6_clEvEUlP24curandStatePhilox4_32_10E_ZNS1_27distribution_nullary_kernelIN3c104HalfEm10ulonglong2S7_SF_ZZZS5_IS7_EvS9_SA_ENKSB_clEvENKSC_clEvEUlmE_EEvS9_T2_RKT3_T4_EUlimE_EEvlNS_15PhiloxCudaStateET1_SL_:
        .type           _ZN2at6native60_GLOBAL__N__fdc43544_27_DistributionRandomKernel_cu_f88cee4443distribution_elementwise_grid_stride_kernelImLi2EZZZNS0_9templates4cuda13random_kernelIPNS_17CUDAGeneratorImplEEEvRNS_18TensorIteratorBaseET_ENKUlvE_clEvENKUlvE6_clEvEUlP24curandStatePhilox4_32_10E_ZNS1_27distribution_nullary_kernelIN3c104HalfEm10ulonglong2S7_SF_ZZZS5_IS7_EvS9_SA_ENKSB_clEvENKSC_clEvEUlmE_EEvS9_T2_RKT3_T4_EUlimE_EEvlNS_15PhiloxCudaStateET1_SL_,@function
        .size           _ZN2at6native60_GLOBAL__N__fdc43544_27_DistributionRandomKernel_cu_f88cee4443distribution_elementwise_grid_stride_kernelImLi2EZZZNS0_9templates4cuda13random_kernelIPNS_17CUDAGeneratorImplEEEvRNS_18TensorIteratorBaseET_ENKUlvE_clEvENKUlvE6_clEvEUlP24curandStatePhilox4_32_10E_ZNS1_27distribution_nullary_kernelIN3c104HalfEm10ulonglong2S7_SF_ZZZS5_IS7_EvS9_SA_ENKSB_clEvENKSC_clEvEUlmE_EEvS9_T2_RKT3_T4_EUlimE_EEvlNS_15PhiloxCudaStateET1_SL_,(.L_x_1888 - _ZN2at6native60_GLOBAL__N__fdc43544_27_DistributionRandomKernel_cu_f88cee4443distribution_elementwise_grid_stride_kernelImLi2EZZZNS0_9templates4cuda13random_kernelIPNS_17CUDAGeneratorImplEEEvRNS_18TensorIteratorBaseET_ENKUlvE_clEvENKUlvE6_clEvEUlP24curandStatePhilox4_32_10E_ZNS1_27distribution_nullary_kernelIN3c104HalfEm10ulonglong2S7_SF_ZZZS5_IS7_EvS9_SA_ENKSB_clEvENKSC_clEvEUlmE_EEvS9_T2_RKT3_T4_EUlimE_EEvlNS_15PhiloxCudaStateET1_SL_)
        .other          _ZN2at6native60_GLOBAL__N__fdc43544_27_DistributionRandomKernel_cu_f88cee4443distribution_elementwise_grid_stride_kernelImLi2EZZZNS0_9templates4cuda13random_kernelIPNS_17CUDAGeneratorImplEEEvRNS_18TensorIteratorBaseET_ENKUlvE_clEvENKUlvE6_clEvEUlP24curandStatePhilox4_32_10E_ZNS1_27distribution_nullary_kernelIN3c104HalfEm10ulonglong2S7_SF_ZZZS5_IS7_EvS9_SA_ENKSB_clEvENKSC_clEvEUlmE_EEvS9_T2_RKT3_T4_EUlimE_EEvlNS_15PhiloxCudaStateET1_SL_,@"STO_CUDA_ENTRY STV_DEFAULT"
_ZN2at6native60_GLOBAL__N__fdc43544_27_DistributionRandomKernel_cu_f88cee4443distribution_elementwise_grid_stride_kernelImLi2EZZZNS0_9templates4cuda13random_kernelIPNS_17CUDAGeneratorImplEEEvRNS_18TensorIteratorBaseET_ENKUlvE_clEvENKUlvE6_clEvEUlP24curandStatePhilox4_32_10E_ZNS1_27distribution_nullary_kernelIN3c104HalfEm10ulonglong2S7_SF_ZZZS5_IS7_EvS9_SA_ENKSB_clEvENKSC_clEvEUlmE_EEvS9_T2_RKT3_T4_EUlimE_EEvlNS_15PhiloxCudaStateET1_SL_:
        /* <DEDUP_REMOVED lines=91> */
[----:B------:R-:W-:Y:S05]  /*05b0*/  CALL.REL.NOINC `($__internal_11_$__cuda_sm20_div_s64) ;  /* 0x00000b8000007944 */ /* 0x000fea0003c00000 */
[----:B------:R-:W-:Y:S02]  /*05c0*/  IMAD.MOV.U32 R20, RZ, RZ, R26 ;  /* 0x000000ffff147224 */ /* 0x000fe400078e001a */
[----:B------:R-:W-:Y:S01]  /*05d0*/  IMAD.MOV.U32 R21, RZ, RZ, R27 ;  /* 0x000000ffff157224 */ /* 0x000fe200078e001b */
[----:B------:R-:W-:Y:S05]  /*05e0*/  BRA `(.L_x_160) ;  /* 0x0000016000007947 */ /* 0x000fea0003800000 */
.L_x_159:
        /* <DEDUP_REMOVED lines=22> */
.L_x_160:
        /* <DEDUP_REMOVED lines=18> */
.L_x_168:
        /* <DEDUP_REMOVED lines=13> */
.L_x_162:
[----:B------:R-:W-:Y:S05]  /*0940*/  BSYNC B0 ;  /* 0x0000000000007941 */ /* 0x000fea0003800000 */
.L_x_161:
        /* <DEDUP_REMOVED lines=60> */
.L_x_164:
[----:B------:R-:W-:Y:S02]  /*0d10*/  IMAD.MOV.U32 R39, RZ, RZ, R23 ;  /* 0x000000ffff277224 */ /* 0x000fe400078e0017 */
[----:B------:R-:W-:Y:S02]  /*0d20*/  IMAD.MOV.U32 R40, RZ, RZ, R22 ;  /* 0x000000ffff287224 */ /* 0x000fe400078e0016 */
[----:B------:R-:W-:Y:S02]  /*0d30*/  IMAD.MOV.U32 R41, RZ, RZ, R37 ;  /* 0x000000ffff297224 */ /* 0x000fe400078e0025 */
[----:B------:R-:W-:-:S02]  /*0d40*/  IMAD.MOV.U32 R42, RZ, RZ, R20 ;  /* 0x000000ffff2a7224 */ /* 0x000fc400078e0014 */
.L_x_163:
        /* <DEDUP_REMOVED lines=29> */
[----:B0-----:R-:W-:-:S05]  /*0f20*/  F2FP.PACK_AB R25, RZ, R24 ;  /* 0x00000018ff19723e */ /* 0x001fca00000000ff */
[----:B------:R0:W-:Y:S02]  /*0f30*/  STG.E.U16 [R22.64], R25 ;  /* 0x0000001916007986 */ /* 0x0001e4000c101508 */
.L_x_166:
[----:B------:R-:W-:Y:S05]  /*0f40*/  BSYNC B0 ;  /* 0x0000000000007941 */ /* 0x000fea0003800000 */
.L_x_165:
        /* <DEDUP_REMOVED lines=18> */
[----:B0-----:R-:W-:-:S05]  /*1070*/  F2FP.PACK_AB R23, RZ, R22 ;  /* 0x00000016ff17723e */ /* 0x001fca00000000ff */
[----:B------:R0:W-:Y:S02]  /*1080*/  STG.E.U16 [R24.64], R23 ;  /* 0x0000001718007986 */ /* 0x0001e4000c101508 */
.L_x_167:
        /* <DEDUP_REMOVED lines=11> */
        .weak           $__internal_11_$__cuda_sm20_div_s64
        .type           $__internal_11_$__cuda_sm20_div_s64,@function
        .size           $__internal_11_$__cuda_sm20_div_s64,(.L_x_1888 - $__internal_11_$__cuda_sm20_div_s64)
$__internal_11_$__cuda_sm20_div_s64:
        /* <DEDUP_REMOVED lines=74> */
[----:B------:R-:W-:Y:S06]  /*15e0*/  RET.REL.NODEC R20 `(_ZN2at6native60_GLOBAL__N__fdc43544_27_DistributionRandomKernel_cu_f88cee4443distribution_elementwise_grid_stride_kernelImLi2EZZZNS0_9templates4cuda13random_kernelIPNS_17CUDAGeneratorImplEEEvRNS_18TensorIteratorBaseET_ENKUlvE_clEvENKUlvE6_clEvEUlP24curandStatePhilox4_32_10E_ZNS1_27distribution_nullary_kernelIN3c104HalfEm10ulonglong2S7_SF_ZZZS5_IS7_EvS9_SA_ENKSB_clEvENKSC_clEvEUlmE_EEvS9_T2_RKT3_T4_EUlimE_EEvlNS_15PhiloxCudaStateET1_SL_) ;  /* 0xffffea1014007950 */ /* 0x000fec0003c3ffff */
.L_x_169:
        /* <DEDUP_REMOVED lines=9> */
.L_x_1888:


//--------------------- .text._ZN2at6native60_GLOBAL__N__fdc43544_27_DistributionRandomKernel_cu_f88cee4443distribution_elementwise_grid_stride_kernelIjLi4EZZZNS0_9templates4cuda13random_kernelIPNS_17CUDAGeneratorImplEEEvRNS_18TensorIteratorBaseET_ENKUlvE_clEvENKUlvE5_clEvEUlP24curandStatePhilox4_32_10E0_ZNS1_27distribution_nullary_kernelIfj5uint4S7_SF_ZZZS5_IS7_EvS9_SA_ENKSB_clEvENKSC_clEvEUljE_EEvS9_T2_RKT3_T4_EUlijE0_EEvlNS_15PhiloxCudaStateET1_SJ_ --------------------------
	.section	.text._ZN2at6native60_GLOBAL__N__fdc43544_27_DistributionRandomKernel_cu_f88cee4443distribution_elementwise_grid_stride_kernelIjLi4EZZZNS0_9templates4cuda13random_kernelIPNS_17CUDAGeneratorImplEEEvRNS_18TensorIteratorBaseET_ENKUlvE_clEvENKUlvE5_clEvEUlP24curandStatePhilox4_32_10E0_ZNS1_27distribution_nullary_kernelIfj5uint4S7_SF_ZZZS5_IS7_EvS9_SA_ENKSB_clEvENKSC_clEvEUljE_EEvS9_T2_RKT3_T4_EUlijE0_EEvlNS_15PhiloxCudaStateET1_SJ_,"ax",@progbits
	.sectioninfo	@"SHI_REGISTERS=40"
	.align	128
.text._ZN2at6native60_GLOBAL__N__fdc43544_27_DistributionRandomKernel_cu_f88cee4443distribution_elementwise_grid_stride_kernelIjLi4EZZZNS0_9templates4cuda13random_kernelIPNS_17CUDAGeneratorImplEEEvRNS_18TensorIteratorBaseET_ENKUlvE_clEvENKUlvE5_clEvEUlP24curandStatePhilox4_32_10E0_ZNS1_27distribution_nullary_kernelIfj5uint4S7_SF_ZZZS5_IS7_EvS9_SA_ENKSB_clEvENKSC_clEvEUljE_EEvS9_T2_RKT3_T4_EUlijE0_EEvlNS_15PhiloxCudaStateET1_SJ_:
        .type           _ZN2at6native60_GLOBAL__N__fdc43544_27_DistributionRandomKernel_cu_f88cee4443distribution_elementwise_grid_stride_kernelIjLi4EZZZNS0_9templates4cuda13random_kernelIPNS_17CUDAGeneratorImplEEEvRNS_18TensorIteratorBaseET_ENKUlvE_clEvENKUlvE5_clEvEUlP24curandStatePhilox4_32_10E0_ZNS1_27distribution_nullary_kernelIfj5uint4S7_SF_ZZZS5_IS7_EvS9_SA_ENKSB_clEvENKSC_clEvEUljE_EEvS9_T2_RKT3_T4_EUlijE0_EEvlNS_15PhiloxCudaStateET1_SJ_,@function
        .size           _ZN2at6native60_GLOBAL__N__fdc43544_27_DistributionRandomKernel_cu_f88cee4443distribution_elementwise_grid_stride_kernelIjLi4EZZZNS0_9templates4cuda13random_kernelIPNS_17CUDAGeneratorImplEEEvRNS_18TensorIteratorBaseET_ENKUlvE_clEvENKUlvE5_clEvEUlP24curandStatePhilox4_32_10E0_ZNS1_27distribution_nullary_kernelIfj5uint4S7_SF_ZZZS5_IS7_EvS9_SA_ENKSB_clEvENKSC_clEvEUljE_EEvS9_T2_RKT3_T4_EUlijE0_EEvlNS_15PhiloxCudaStateET1_SJ_,(.L_x_1890 - _ZN2at6native60_GLOBAL__N__fdc43544_27_DistributionRandomKernel_cu_f88cee4443distribution_elementwise_grid_stride_kernelIjLi4EZZZNS0_9templates4cuda13random_kernelIPNS_17CUDAGeneratorImplEEEvRNS_18TensorIteratorBaseET_ENKUlvE_clEvENKUlvE5_clEvEUlP24curandStatePhilox4_32_10E0_ZNS1_27distribution_nullary_kernelIfj5uint4S7_SF_ZZZS5_IS7_EvS9_SA_ENKSB_clEvENKSC_clEvEUljE_EEvS9_T2_RKT3_T4_EUlijE0_EEvlNS_15PhiloxCudaStateET1_SJ_)
        .other          _ZN2at6native60_GLOBAL__N__fdc43544_27_DistributionRandomKernel_cu_f88cee4443distribution_elementwise_grid_stride_kernelIjLi4EZZZNS0_9templates4cuda13random_kernelIPNS_17CUDAGeneratorImplEEEvRNS_18TensorIteratorBaseET_ENKUlvE_clEvENKUlvE5_clEvEUlP24curandStatePhilox4_32_10E0_ZNS1_27distribution_nullary_kernelIfj5uint4S7_SF_ZZZS5_IS7_EvS9_SA_ENKSB_clEvENKSC_clEvEUljE_EEvS9_T2_RKT3_T4_EUlijE0_EEvlNS_15PhiloxCudaStateET1_SJ_,@"STO_CUDA_ENTRY STV_DEFAULT"
_ZN2at6native60_GLOBAL__N__fdc43544_27_DistributionRandomKernel_cu_f88cee4443distribution_elementwise_grid_stride_kernelIjLi4EZZZNS0_9templates4cuda13random_kernelIPNS_17CUDAGeneratorImplEEEvRNS_18TensorIteratorBaseET_ENKUlvE_clEvENKUlvE5_clEvEUlP24curandStatePhilox4_32_10E0_ZNS1_27distribution_nullary_kernelIfj5uint4S7_SF_ZZZS5_IS7_EvS9_SA_ENKSB_clEvENKSC_clEvEUljE_EEvS9_T2_RKT3_T4_EUlijE0_EEvlNS_15PhiloxCudaStateET1_SJ_:
        /* <DEDUP_REMOVED lines=92> */
[----:B------:R-:W-:Y:S05]  /*05c0*/  CALL.REL.NOINC `($__internal_12_$__cuda_sm20_div_s64) ;  /* 0x0000418000007944 */ /* 0x000fea0003c00000 */
[----:B------:R-:W-:Y:S05]  /*05d0*/  BRA `(.L_x_171) ;  /* 0x0000016000007947 */ /* 0x000fea0003800000 */
.L_x_170:
        /* <DEDUP_REMOVED lines=22> */
.L_x_171:
        /* <DEDUP_REMOVED lines=16> */
.L_x_188:
        /* <DEDUP_REMOVED lines=13> */
.L_x_173:
[----:B------:R-:W-:Y:S05]  /*0910*/  BSYNC B0 ;  /* 0x0000000000007941 */ /* 0x000fea0003800000 */
.L_x_172:
        /* <DEDUP_REMOVED lines=69> */
.L_x_175:
[----:B------:R-:W-:Y:S01]  /*0d70*/  IMAD.MOV.U32 R31, RZ, RZ, R32 ;  /* 0x000000ffff1f7224 */ /* 0x000fe200078e0020 */
[----:B------:R-:W-:Y:S01]  /*0d80*/  MOV R28, R23 ;  /* 0x00000017001c7202 */ /* 0x000fe20000000f00 */
[----:B------:R-:W-:Y:S01]  /*0d90*/  IMAD.MOV.U32 R29, RZ, RZ, R26 ;  /* 0x000000ffff1d7224 */ /* 0x000fe200078e001a */
[----:B------:R-:W-:Y:S02]  /*0da0*/  MOV R30, R20 ;  /* 0x00000014001e7202 */ /* 0x000fe40000000f00 */
.L_x_174:
        /* <DEDUP_REMOVED lines=219> */
.L_x_178:
[----:B------:R-:W-:-:S05]  /*1b60*/  IMAD.WIDE.U32 R22, R31, -0xff, RZ ;  /* 0xffffff011f167825 */ /* 0x000fca00078e00ff */
[----:B------:R-:W-:-:S05]  /*1b70*/  SHF.R.U32.HI R22, RZ, 0x18, R23 ;  /* 0x00000018ff167819 */ /* 0x000fca0000011617 */
[----:B------:R-:W-:Y:S01]  /*1b80*/  IMAD R31, R22, -0x1000001, R31 ;  /* 0xfeffffff161f7824 */ /* 0x000fe200078e021f */
[----:B------:R-:W-:-:S05]  /*1b90*/  IADD3 R22, P0, R33, c[0x0][0x320], RZ ;  /* 0x0000c80021167a10 */ /* 0x000fca0007f1e0ff */
[----:B------:R-:W0:Y:S01]  /*1ba0*/  I2F.U32 R31, R31 ;  /* 0x0000001f001f7306 */ /* 0x000e220000201000 */
[----:B------:R-:W-:-:S05]  /*1bb0*/  IMAD.X R23, RZ, RZ, c[0x0][0x324], P0 ;  /* 0x0000c900ff177624 */ /* 0x000fca00000e06ff */
[----:B0-----:R0:W-:Y:S02]  /*1bc0*/  STG.E [R22.64], R31 ;  /* 0x0000001f16007986 */ /* 0x0011e4000c101908 */
.L_x_177:
[----:B------:R-:W-:Y:S05]  /*1bd0*/  BSYNC B0 ;  /* 0x0000000000007941 */ /* 0x000fea0003800000 */
.L_x_176:
        /* <DEDUP_REMOVED lines=222> */
.L_x_181:
[----:B------:R-:W-:Y:S01]  /*29c0*/  IMAD.WIDE.U32 R22, R28, -0xff, RZ ;  /* 0xffffff011c167825 */ /* 0x000fe200078e00ff */
[----:B------:R-:W-:-:S04]  /*29d0*/  IADD3 R22, P0, R33, c[0x0][0x320], RZ ;  /* 0x0000c80021167a10 */ /* 0x000fc80007f1e0ff */
[----:B------:R-:W-:-:S05]  /*29e0*/  SHF.R.U32.HI R23, RZ, 0x18, R23 ;  /* 0x00000018ff177819 */ /* 0x000fca0000011617 */
[----:B------:R-:W-:Y:S02]  /*29f0*/  IMAD R28, R23, -0x1000001, R28 ;  /* 0xfeffffff171c7824 */ /* 0x000fe400078e021c */
[----:B------:R-:W-:Y:S02]  /*2a00*/  IMAD.X R23, RZ, RZ, c[0x0][0x324], P0 ;  /* 0x0000c900ff177624 */ /* 0x000fe400000e06ff */
[----:B------:R-:W0:Y:S03]  /*2a10*/  I2F.U32 R35, R28 ;  /* 0x0000001c00237306 */ /* 0x000e260000201000 */
[----:B0-----:R0:W-:Y:S02]  /*2a20*/  STG.E [R22.64], R35 ;  /* 0x0000002316007986 */ /* 0x0011e4000c101908 */
.L_x_180:
[----:B------:R-:W-:Y:S05]  /*2a30*/  BSYNC B0 ;  /* 0x0000000000007941 */ /* 0x000fea0003800000 */
.L_x_179:
[----:B0-----:R-:W-:Y:S01]  /*2a40*/  LEA R23, P1, R31, R12, 0x1 ;  /* 0x0000000c1f177211 */ /* 0x001fe200078208ff */
[----:B------:R-:W-:Y:S03]  /*2a50*/  BSSY B0, `(.L_x_182) ;  /* 0x00000e1000007945 */ /* 0x000fe60003800000 */
[----:B------:R-:W-:-:S02]  /*2a60*/  ISETP.GE.U32.AND P0, PT, R23, c[0x0][0x160], PT ;  /* 0x0000580017007a0c */ /* 0x000fc40003f06070 */
        /* <DEDUP_REMOVED lines=216> */
.L_x_184:
[----:B------:R-:W-:Y:S01]  /*37f0*/  IMAD.WIDE.U32 R22, R29, -0xff, RZ ;  /* 0xffffff011d167825 */ /* 0x000fe200078e00ff */
[----:B------:R-:W-:-:S04]  /*3800*/  IADD3 R32, P0, R32, c[0x0][0x320], RZ ;  /* 0x0000c80020207a10 */ /* 0x000fc80007f1e0ff */
[----:B------:R-:W-:Y:S02]  /*3810*/  SHF.R.U32.HI R22, RZ, 0x18, R23 ;  /* 0x00000018ff167819 */ /* 0x000fe40000011617 */
[----:B------:R-:W-:-:S03]  /*3820*/  IADD3.X R33, RZ, c[0x0][0x324], RZ, P0, !PT ;  /* 0x0000c900ff217a10 */ /* 0x000fc600007fe4ff */
[----:B------:R-:W-:-:S04]  /*3830*/  IMAD R22, R22, -0x1000001, R29 ;  /* 0xfeffffff16167824 */ /* 0x000fc800078e021d */
[----:B------:R-:W0:Y:S02]  /*3840*/  I2F.U32 R23, R22 ;  /* 0x0000001600177306 */ /* 0x000e240000201000 */
[----:B0-----:R0:W-:Y:S02]  /*3850*/  STG.E [R32.64], R23 ;  /* 0x0000001720007986 */ /* 0x0011e4000c101908 */
.L_x_183:
[----:B------:R-:W-:Y:S05]  /*3860*/  BSYNC B0 ;  /* 0x0000000000007941 */ /* 0x000fea0003800000 */
.L_x_182:
[----:B0-----:R-:W-:-:S05]  /*3870*/  IMAD R23, R31, 0x3, RZ ;  /* 0x000000031f177824 */ /* 0x001fca00078e02ff */
        /* <DEDUP_REMOVED lines=218> */
.L_x_186:
[----:B------:R-:W-:Y:S01]  /*4620*/  IMAD.WIDE.U32 R22, R30, -0xff, RZ ;  /* 0xffffff011e167825 */ /* 0x000fe200078e00ff */
[----:B------:R-:W-:-:S04]  /*4630*/  IADD3 R22, P0, R29, c[0x0][0x320], RZ ;  /* 0x0000c8001d167a10 */ /* 0x000fc80007f1e0ff */
[----:B------:R-:W-:-:S05]  /*4640*/  SHF.R.U32.HI R23, RZ, 0x18, R23 ;  /* 0x00000018ff177819 */ /* 0x000fca0000011617 */
[----:B------:R-:W-:Y:S01]  /*4650*/  IMAD R28, R23, -0x1000001, R30 ;  /* 0xfeffffff171c7824 */ /* 0x000fe200078e021e */
[----:B------:R-:W-:-:S03]  /*4660*/  IADD3.X R23, RZ, c[0x0][0x324], RZ, P0, !PT ;  /* 0x0000c900ff177a10 */ /* 0x000fc600007fe4ff */
[----:B------:R-:W0:Y:S02]  /*4670*/  I2F.U32 R33, R28 ;  /* 0x0000001c00217306 */ /* 0x000e240000201000 */
[----:B0-----:R0:W-:Y:S02]  /*4680*/  STG.E [R22.64], R33 ;  /* 0x0000002116007986 */ /* 0x0011e4000c101908 */
.L_x_185:
[----:B------:R-:W-:Y:S01]  /*4690*/  LEA R12, P0, R31, R12, 0x2 ;  /* 0x0000000c1f0c7211 */ /* 0x000fe200078010ff */
[----:B------:R-:W-:Y:S01]  /*46a0*/  WARPSYNC 0xffffffff ;  /* 0xffffffff00007948 */ /* 0x000fe20003800000 */
[----:B------:R-:W-:Y:S01]  /*46b0*/  BAR.SYNC.DEFER_BLOCKING 0x0 ;  /* 0x0000000000007b1d */ /* 0x000fe20000010000 */
[----:B------:R-:W-:Y:S01]  /*46c0*/  MOV R34, R20 ;  /* 0x0000001400227202 */ /* 0x000fe20000000f00 */
[----:B------:R-:W-:Y:S01]  /*46d0*/  IMAD.MOV.U32 R32, RZ, RZ, R27 ;  /* 0x000000ffff207224 */ /* 0x000fe200078e001b */
[----:B0-----:R-:W-:Y:S01]  /*46e0*/  MOV R33, R26 ;  /* 0x0000001a00217202 */ /* 0x001fe20000000f00 */
[----:B------:R-:W-:Y:S01]  /*46f0*/  IMAD.X R13, RZ, RZ, R13, P0 ;  /* 0x000000ffff0d7224 */ /* 0x000fe200000e060d */
[----:B------:R-:W-:-:S04]  /*4700*/  ISETP.GE.U32.AND P0, PT, R12, R17, PT ;  /* 0x000000110c00720c */ /* 0x000fc80003f06070 */
[----:B------:R-:W-:-:S13]  /*4710*/  ISETP.GE.AND.EX P0, PT, R13, R24, PT, P0 ;  /* 0x000000180d00720c */ /* 0x000fda0003f06300 */
[----:B------:R-:W-:Y:S01]  /*4720*/  @P0 CALL.REL.NOINC `(.L_x_187) ;  /* 0x0000001000000944 */ /* 0x000fe20003c00000 */
[----:B------:R-:W-:Y:S05]  /*4730*/  BRA `(.L_x_188) ;  /* 0xffffc10000007947 */ /* 0x000fea000383ffff */
.L_x_187:
[----:B------:R-:W-:Y:S05]  /*4740*/  EXIT ;  /* 0x000000000000794d */ /* 0x000fea0003800000 */
        .weak           $__internal_12_$__cuda_sm20_div_s64
        .type           $__internal_12_$__cuda_sm20_div_s64,@function
        .size           $__internal_12_$__cuda_sm20_div_s64,(.L_x_1890 - $__internal_12_$__cuda_sm20_div_s64)
$__internal_12_$__cuda_sm20_div_s64:
        /* <DEDUP_REMOVED lines=73> */
[----:B------:R-:W-:Y:S06]  /*4be0*/  RET.REL.NODEC R24 `(_ZN2at6native60_GLOBAL__N__fdc43544_27_DistributionRandomKernel_cu_f88cee4443distribution_elementwise_grid_stride_kernelIjLi4EZZZNS0_9templates4cuda13random_kernelIPNS_17CUDAGeneratorImplEEEvRNS_18TensorIteratorBaseET_ENKUlvE_clEvENKUlvE5_clEvEUlP24curandStatePhilox4_32_10E0_ZNS1_27distribution_nullary_kernelIfj5uint4S7_SF_ZZZS5_IS7_EvS9_SA_ENKSB_clEvENKSC_clEvEUljE_EEvS9_T2_RKT3_T4_EUlijE0_EEvlNS_15PhiloxCudaStateET1_SJ_) ;  /* 0xffffb41018007950 */ /* 0x000fec0003c3ffff */
.L_x_189:
        /* <DEDUP_REMOVED lines=9> */
.L_x_1890:


//--------------------- .text._ZN2at6native60_GLOBAL__N__fdc43544_27_DistributionRandomKernel_cu_f88cee4443distribution_elementwise_grid_stride_kernelIjLi4EZZZNS0_9templates4cuda13random_kernelIPNS_17CUDAGeneratorImplEEEvRNS_18TensorIteratorBaseET_ENKUlvE_clEvENKUlvE5_clEvEUlP24curandStatePhilox4_32_10E0_ZNS1_27distribution_nullary_kernelIfj5uint4S7_SF_ZZZS5_IS7_EvS9_SA_ENKSB_clEvENKSC_clEvEUljE_EEvS9_T2_RKT3_T4_EUlijE_EEvlNS_15PhiloxCudaStateET1_SJ_ --------------------------
	.section	.text._ZN2at6native60_GLOBAL__N__fdc43544_27_DistributionRandomKernel_cu_f88cee4443distribution_elementwise_grid_stride_kernelIjLi4EZZZNS0_9templates4cuda13random_kernelIPNS_17CUDAGeneratorImplEEEvRNS_18TensorIteratorBaseET_ENKUlvE_clEvENKUlvE5_clEvEUlP24curandStatePhilox4_32_10E0_ZNS1_27distribution_nullary_kernelIfj5uint4S7_SF_ZZZS5_IS7_EvS9_SA_ENKSB_clEvENKSC_clEvEUljE_EEvS9_T2_RKT3_T4_EUlijE_EEvlNS_15PhiloxCudaStateET1_SJ_,"ax",@progbits
	.sectioninfo	@"SHI_REGISTERS=48"
	.align	128
.text._ZN2at6native60_GLOBAL__N__fdc43544_27_DistributionRandomKernel_cu_f88cee4443distribution_elementwise_grid_stride_kernelIjLi4EZZZNS0_9templates4cuda13random_kernelIPNS_17CUDAGeneratorImplEEEvRNS_18TensorIteratorBaseET_ENKUlvE_clEvENKUlvE5_clEvEUlP24curandStatePhilox4_32_10E0_ZNS1_27distribution_nullary_kernelIfj5uint4S7_SF_ZZZS5_IS7_EvS9_SA_ENKSB_clEvENKSC_clEvEUljE_EEvS9_T2_RKT3_T4_EUlijE_EEvlNS_15PhiloxCudaStateET1_SJ_:
        .type           _ZN2at6native60_GLOBAL__N__fdc43544_27_DistributionRandomKernel_cu_f88cee4443distribution_elementwise_grid_stride_kernelIjLi4EZZZNS0_9templates4cuda13random_kernelIPNS_17CUDAGeneratorImplEEEvRNS_18TensorIteratorBaseET_ENKUlvE_clEvENKUlvE5_clEvEUlP24curandStatePhilox4_32_10E0_ZNS1_27distribution_nullary_kernelIfj5uint4S7_SF_ZZZS5_IS7_EvS9_SA_ENKSB_clEvENKSC_clEvEUljE_EEvS9_T2_RKT3_T4_EUlijE_EEvlNS_15PhiloxCudaStateET1_SJ_,@function
        .size           _ZN2at6native60_GLOBAL__N__fdc43544_27_DistributionRandomKernel_cu_f88cee4443distribution_elementwise_grid_stride_kernelIjLi4EZZZNS0_9templates4cuda13random_kernelIPNS_17CUDAGeneratorImplEEEvRNS_18TensorIteratorBaseET_ENKUlvE_clEvENKUlvE5_clEvEUlP24curandStatePhilox4_32_10E0_ZNS1_27distribution_nullary_kernelIfj5uint4S7_SF_ZZZS5_IS7_EvS9_SA_ENKSB_clEvENKSC_clEvEUljE_EEvS9_T2_RKT3_T4_EUlijE_EEvlNS_15PhiloxCudaStateET1_SJ_,(.L_x_1892 - _ZN2at6native60_GLOBAL__N__fdc43544_27_DistributionRandomKernel_cu_f88cee4443distribution_elementwise_grid_stride_kernelIjLi4EZZZNS0_9templates4cuda13random_kernelIPNS_17CUDAGeneratorImplEEEvRNS_18TensorIteratorBaseET_ENKUlvE_clEvENKUlvE5_clEvEUlP24curandStatePhilox4_32_10E0_ZNS1_27distribution_nullary_kernelIfj5uint4S7_SF_ZZZS5_IS7_EvS9_SA_ENKSB_clEvENKSC_clEvEUljE_EEvS9_T2_RKT3_T4_EUlijE_EEvlNS_15PhiloxCudaStateET1_SJ_)
        .other          _ZN2at6native60_GLOBAL__N__fdc43544_27_DistributionRandomKernel_cu_f88cee4443distribution_elementwise_grid_stride_kernelIjLi4EZZZNS0_9templates4cuda13random_kernelIPNS_17CUDAGeneratorImplEEEvRNS_18TensorIteratorBaseET_ENKUlvE_clEvENKUlvE5_clEvEUlP24curandStatePhilox4_32_10E0_ZNS1_27distribution_nullary_kernelIfj5uint4S7_SF_ZZZS5_IS7_EvS9_SA_ENKSB_clEvENKSC_clEvEUljE_EEvS9_T2_RKT3_T4_EUlijE_EEvlNS_15PhiloxCudaStateET1_SJ_,@"STO_CUDA_ENTRY STV_DEFAULT"
_ZN2at6native60_GLOBAL__N__fdc43544_27_DistributionRandomKernel_cu_f88cee4443distribution_elementwise_grid_stride_kernelIjLi4EZZZNS0_9templates4cuda13random_kernelIPNS_17CUDAGeneratorImplEEEvRNS_18TensorIteratorBaseET_ENKUlvE_clEvENKUlvE5_clEvEUlP24curandStatePhilox4_32_10E0_ZNS1_27distribution_nullary_kernelIfj5uint4S7_SF_ZZZS5_IS7_EvS9_SA_ENKSB_clEvENKSC_clEvEUljE_EEvS9_T2_RKT3_T4_EUlijE_EEvlNS_15PhiloxCudaStateET1_SJ_:
        /* <DEDUP_REMOVED lines=91> */
[----:B------:R-:W-:Y:S05]  /*05b0*/  CALL.REL.NOINC `($__internal_13_$__cuda_sm20_div_s64) ;  /* 0x00000bf000007944 */ /* 0x000fea0003c00000 */
[----:B------:R-:W-:Y:S02]  /*05c0*/  IMAD.MOV.U32 R22, RZ, RZ, R30 ;  /* 0x000000ffff167224 */ /* 0x000fe400078e001e */
[----:B------:R-:W-:Y:S01]  /*05d0*/  IMAD.MOV.U32 R23, RZ, RZ, R31 ;  /* 0x000000ffff177224 */ /* 0x000fe200078e001f */
[----:B------:R-:W-:Y:S05]  /*05e0*/  BRA `(.L_x_191) ;  /* 0x0000016000007947 */ /* 0x000fea0003800000 */
.L_x_190:
        /* <DEDUP_REMOVED lines=9> */
[----:B0-----:R-:W-:Y:S01]  /*0680*/  HFMA2.MMA R22, -RZ, RZ, 0, 0 ;  /* 0x00000000ff167435 */ /* 0x001fe200000001ff */
[----:B-1----:R-:W-:-:S09]  /*0690*/  IMAD R31, R31, R23, RZ ;  /* 0x000000171f1f7224 */ /* 0x002fd200078e02ff */
        /* <DEDUP_REMOVED lines=11> */
.L_x_191:
        /* <DEDUP_REMOVED lines=18> */
.L_x_203:
        /* <DEDUP_REMOVED lines=13> */
.L_x_193:
[----:B------:R-:W-:Y:S05]  /*0940*/  BSYNC B0 ;  /* 0x0000000000007941 */ /* 0x000fea0003800000 */
.L_x_192:
        /* <DEDUP_REMOVED lines=45> */
[----:B------:R-:W-:Y:S01]  /*0c20*/  IMAD.MOV.U32 R37, RZ, RZ, R25 ;  /* 0x000000ffff257224 */ /* 0x000fe200078e0019 */
[----:B------:R-:W-:Y:S01]  /*0c30*/  MOV R39, R35 ;  /* 0x0000002300277202 */ /* 0x000fe20000000f00 */
        /* <DEDUP_REMOVED lines=13> */
.L_x_195:
[----:B------:R-:W-:Y:S02]  /*0d10*/  IMAD.MOV.U32 R44, RZ, RZ, R25 ;  /* 0x000000ffff2c7224 */ /* 0x000fe400078e0019 */
[----:B------:R-:W-:Y:S02]  /*0d20*/  IMAD.MOV.U32 R37, RZ, RZ, R24 ;  /* 0x000000ffff257224 */ /* 0x000fe400078e0018 */
[----:B------:R-:W-:-:S02]  /*0d30*/  IMAD.MOV.U32 R38, RZ, RZ, R35 ;  /* 0x000000ffff267224 */ /* 0x000fc400078e0023 */
[----:B------:R-:W-:Y:S02]  /*0d40*/  IMAD.MOV.U32 R39, RZ, RZ, R22 ;  /* 0x000000ffff277224 */ /* 0x000fe400078e0016 */
.L_x_194:
[----:B------:R-:W-:Y:S01]  /*0d50*/  MOV R41, c[0x0][0x0] ;  /* 0x0000000000297a02 */ /* 0x000fe20000000f00 */
[----:B------:R-:W-:Y:S01]  /*0d60*/  BSSY B0, `(.L_x_196) ;  /* 0x000001a000007945 */ /* 0x000fe20003800000 */
[----:B------:R-:W-:-:S03]  /*0d70*/  ISETP.GE.U32.AND P2, PT, R18, c[0x0][0x160], PT ;  /* 0x0000580012007a0c */ /* 0x000fc60003f46070 */
        /* <DEDUP_REMOVED lines=19> */
[----:B------:R-:W-:Y:S02]  /*0eb0*/  IMAD R25, R18, c[0x0][0x190], RZ ;  /* 0x0000640012197a24 */ /* 0x000fe400078e02ff */
[----:B------:R-:W0:Y:S03]  /*0ec0*/  I2F.U32 R45, R44 ;  /* 0x0000002c002d7306 */ /* 0x000e260000201000 */
[----:B------:R-:W-:-:S04]  /*0ed0*/  IADD3 R24, P2, R25, c[0x0][0x188], RZ ;  /* 0x0000620019187a10 */ /* 0x000fc80007f5e0ff */
[----:B------:R-:W-:-:S05]  /*0ee0*/  LEA.HI.X.SX32 R25, R25, c[0x0][0x18c], 0x1, P2 ;  /* 0x0000630019197a11 */ /* 0x000fca00010f0eff */
[----:B0-----:R0:W-:Y:S04]  /*0ef0*/  STG.E [R24.64], R45 ;  /* 0x0000002d18007986 */ /* 0x0011e8000c101908 */
.L_x_197:
[----:B------:R-:W-:Y:S05]  /*0f00*/  BSYNC B0 ;  /* 0x0000000000007941 */ /* 0x000fea0003800000 */
.L_x_196:
        /* <DEDUP_REMOVED lines=8> */
[----:B------:R-:W0:Y:S04]  /*0f90*/  I2F.U32 R37, R37 ;  /* 0x0000002500257306 */ /* 0x000e280000201000 */
[----:B0-----:R0:W-:Y:S04]  /*0fa0*/  STG.E [R24.64], R37 ;  /* 0x0000002518007986 */ /* 0x0011e8000c101908 */
.L_x_199:
[----:B------:R-:W-:Y:S05]  /*0fb0*/  BSYNC B0 ;  /* 0x0000000000007941 */ /* 0x000fea0003800000 */
.L_x_198:
        /* <DEDUP_REMOVED lines=9> */
[----:B0-----:R0:W-:Y:S04]  /*1050*/  STG.E [R24.64], R37 ;  /* 0x0000002518007986 */ /* 0x0011e8000c101908 */
.L_x_201:
[----:B------:R-:W-:Y:S05]  /*1060*/  BSYNC B0 ;  /* 0x0000000000007941 */ /* 0x000fea0003800000 */
.L_x_200:
        /* <DEDUP_REMOVED lines=9> */
.L_x_202:
[----:B------:R-:W-:Y:S01]  /*1100*/  LEA R18, P0, R41, R18, 0x2 ;  /* 0x0000001229127211 */ /* 0x000fe200078010ff */
[----:B------:R-:W-:Y:S01]  /*1110*/  WARPSYNC 0xffffffff ;  /* 0xffffffff00007948 */ /* 0x000fe20003800000 */
[----:B------:R-:W-:Y:S01]  /*1120*/  BAR.SYNC.DEFER_BLOCKING 0x0 ;  /* 0x0000000000007b1d */ /* 0x000fe20000010000 */
[----:B------:R-:W-:Y:S02]  /*1130*/  IMAD.MOV.U32 R41, RZ, RZ, R22 ;  /* 0x000000ffff297224 */ /* 0x000fe400078e0016 */
[----:B------:R-:W-:Y:S01]  /*1140*/  IMAD.X R19, RZ, RZ, R19, P0 ;  /* 0x000000ffff137224 */ /* 0x000fe200000e0613 */
[----:B------:R-:W-:Y:S01]  /*1150*/  ISETP.GE.U32.AND P0, PT, R18, R31, PT ;  /* 0x0000001f1200720c */ /* 0x000fe20003f06070 */
[----:B------:R-:W-:-:S02]  /*1160*/  IMAD.MOV.U32 R40, RZ, RZ, R35 ;  /* 0x000000ffff287224 */ /* 0x000fc400078e0023 */
[----:B0-----:R-:W-:Y:S01]  /*1170*/  IMAD.MOV.U32 R25, RZ, RZ, R36 ;  /* 0x000000ffff197224 */ /* 0x001fe200078e0024 */
[----:B------:R-:W-:-:S13]  /*1180*/  ISETP.GE.AND.EX P0, PT, R19, R30, PT, P0 ;  /* 0x0000001e1300720c */ /* 0x000fda0003f06300 */
[----:B------:R-:W-:Y:S05]  /*1190*/  @!P0 BRA `(.L_x_203) ;  /* 0xfffff6d000008947 */ /* 0x000fea000383ffff */
[----:B------:R-:W-:Y:S05]  /*11a0*/  EXIT ;  /* 0x000000000000794d */ /* 0x000fea0003800000 */
        .weak           $__internal_13_$__cuda_sm20_div_s64
        .type           $__internal_13_$__cuda_sm20_div_s64,@function
        .size           $__internal_13_$__cuda_sm20_div_s64,(.L_x_1892 - $__internal_13_$__cuda_sm20_div_s64)
$__internal_13_$__cuda_sm20_div_s64:
        /* <DEDUP_REMOVED lines=25> */
[----:B------:R-:W-:Y:S01]  /*1340*/  IMAD.X R30, RZ, RZ, ~R30, P0 ;  /* 0x000000ffff1e7224 */ /* 0x000fe200000e0e1e */
[----:B------:R-:W-:-:S03]  /*1350*/  IADD3.X R32, RZ, ~UR7, RZ, P4, !PT ;  /* 0x80000007ff207c10 */ /* 0x000fc6000a7fe4ff */
        /* <DEDUP_REMOVED lines=47> */
[----:B------:R-:W-:Y:S06]  /*1650*/  RET.REL.NODEC R22 `(_ZN2at6native60_GLOBAL__N__fdc43544_27_DistributionRandomKernel_cu_f88cee4443distribution_elementwise_grid_stride_kernelIjLi4EZZZNS0_9templates4cuda13random_kernelIPNS_17CUDAGeneratorImplEEEvRNS_18TensorIteratorBaseET_ENKUlvE_clEvENKUlvE5_clEvEUlP24curandStatePhilox4_32_10E0_ZNS1_27distribution_nullary_kernelIfj5uint4S7_SF_ZZZS5_IS7_EvS9_SA_ENKSB_clEvENKSC_clEvEUljE_EEvS9_T2_RKT3_T4_EUlijE_EEvlNS_15PhiloxCudaStateET1_SJ_) ;  /* 0xffffe9a016007950 */ /* 0x000fec0003c3ffff */
.L_x_204:
        /* <DEDUP_REMOVED lines=10> */
.L_x_1892:


//--------------------- .text._ZN2at6native60_GLOBAL__N__fdc43544_27_DistributionRandomKernel_cu_f88cee4443distribution_elementwise_grid_stride_kernelImLi2EZZZNS0_9templates4cuda13random_kernelIPNS_17CUDAGeneratorImplEEEvRNS_18TensorIteratorBaseET_ENKUlvE_clEvENKUlvE5_clEvEUlP24curandStatePhilox4_32_10E_ZNS1_27distribution_nullary_kernelIfm10ulonglong2S7_SF_ZZZS5_IS7_EvS9_SA_ENKSB_clEvENKSC_clEvEUlmE_EEvS9_T2_RKT3_T4_EUlimE0_EEvlNS_15PhiloxCudaStateET1_SJ_ --------------------------
	.section	.text._ZN2at6native60_GLOBAL__N__fdc43544_27_DistributionRandomKernel_cu_f88cee4443distribution_elementwise_grid_stride_kernelImLi2EZZZNS0_9templates4cuda13random_kernelIPNS_17CUDAGeneratorImplEEEvRNS_18TensorIteratorBaseET_ENKUlvE_clEvENKUlvE5_clEvEUlP24curandStatePhilox4_32_10E_ZNS1_27distribution_nullary_kernelIfm10ulonglong2S7_SF_ZZZS5_IS7_EvS9_SA_ENKSB_clEvENKSC_clEvEUlmE_EEvS9_T2_RKT3_T4_EUlimE0_EEvlNS_15PhiloxCudaStateET1_SJ_,"ax",@progbits
	.sectioninfo	@"SHI_REGISTERS=40"
	.align	128
.text._ZN2at6native60_GLOBAL__N__fdc43544_27_DistributionRandomKernel_cu_f88cee4443distribution_elementwise_grid_stride_kernelImLi2EZZZNS0_9templates4cuda13random_kernelIPNS_17CUDAGeneratorImplEEEvRNS_18TensorIteratorBaseET_ENKUlvE_clEvENKUlvE5_clEvEUlP24curandStatePhilox4_32_10E_ZNS1_27distribution_nullary_kernelIfm10ulonglong2S7_SF_ZZZS5_IS7_EvS9_SA_ENKSB_clEvENKSC_clEvEUlmE_EEvS9_T2_RKT3_T4_EUlimE0_EEvlNS_15PhiloxCudaStateET1_SJ_:
        .type           _ZN2at6native60_GLOBAL__N__fdc43544_27_DistributionRandomKernel_cu_f88cee4443distribution_elementwise_grid_stride_kernelImLi2EZZZNS0_9templates4cuda13random_kernelIPNS_17CUDAGeneratorImplEEEvRNS_18TensorIteratorBaseET_ENKUlvE_clEvENKUlvE5_clEvEUlP24curandStatePhilox4_32_10E_ZNS1_27distribution_nullary_kernelIfm10ulonglong2S7_SF_ZZZS5_IS7_EvS9_SA_ENKSB_clEvENKSC_clEvEUlmE_EEvS9_T2_RKT3_T4_EUlimE0_EEvlNS_15PhiloxCudaStateET1_SJ_,@function
        .size           _ZN2at6native60_GLOBAL__N__fdc43544_27_DistributionRandomKernel_cu_f88cee4443distribution_elementwise_grid_stride_kernelImLi2EZZZNS0_9templates4cuda13random_kernelIPNS_17CUDAGeneratorImplEEEvRNS_18TensorIteratorBaseET_ENKUlvE_clEvENKUlvE5_clEvEUlP24curandStatePhilox4_32_10E_ZNS1_27distribution_nullary_kernelIfm10ulonglong2S7_SF_ZZZS5_IS7_EvS9_SA_ENKSB_clEvENKSC_clEvEUlmE_EEvS9_T2_RKT3_T4_EUlimE0_EEvlNS_15PhiloxCudaStateET1_SJ_,(.L_x_1894 - _ZN2at6native60_GLOBAL__N__fdc43544_27_DistributionRandomKernel_cu_f88cee4443distribution_elementwise_grid_stride_kernelImLi2EZZZNS0_9templates4cuda13random_kernelIPNS_17CUDAGeneratorImplEEEvRNS_18TensorIteratorBaseET_ENKUlvE_clEvENKUlvE5_clEvEUlP24curandStatePhilox4_32_10E_ZNS1_27distribution_nullary_kernelIfm10ulonglong2S7_SF_ZZZS5_IS7_EvS9_SA_ENKSB_clEvENKSC_clEvEUlmE_EEvS9_T2_RKT3_T4_EUlimE0_EEvlNS_15PhiloxCudaStateET1_SJ_)
        .other          _ZN2at6native60_GLOBAL__N__fdc43544_27_DistributionRandomKernel_cu_f88cee4443distribution_elementwise_grid_stride_kernelImLi2EZZZNS0_9templates4cuda13random_kernelIPNS_17CUDAGeneratorImplEEEvRNS_18TensorIteratorBaseET_ENKUlvE_clEvENKUlvE5_clEvEUlP24curandStatePhilox4_32_10E_ZNS1_27distribution_nullary_kernelIfm10ulonglong2S7_SF_ZZZS5_IS7_EvS9_SA_ENKSB_clEvENKSC_clEvEUlmE_EEvS9_T2_RKT3_T4_EUlimE0_EEvlNS_15PhiloxCudaStateET1_SJ_,@"STO_CUDA_ENTRY STV_DEFAULT"
_ZN2at6native60_GLOBAL__N__fdc43544_27_DistributionRandomKernel_cu_f88cee4443distribution_elementwise_grid_stride_kernelImLi2EZZZNS0_9templates4cuda13random_kernelIPNS_17CUDAGeneratorImplEEEvRNS_18TensorIteratorBaseET_ENKUlvE_clEvENKUlvE5_clEvEUlP24curandStatePhilox4_32_10E_ZNS1_27distribution_nullary_kernelIfm10ulonglong2S7_SF_ZZZS5_IS7_EvS9_SA_ENKSB_clEvENKSC_clEvEUlmE_EEvS9_T2_RKT3_T4_EUlimE0_EEvlNS_15PhiloxCudaStateET1_SJ_:
        /* <DEDUP_REMOVED lines=92> */
[----:B------:R-:W-:Y:S05]  /*05c0*/  CALL.REL.NOINC `($__internal_14_$__cuda_sm20_div_s64) ;  /* 0x0000263000007944 */ /* 0x000fea0003c00000 */
[----:B------:R-:W-:Y:S05]  /*05d0*/  BRA `(.L_x_206) ;  /* 0x0000016000007947 */ /* 0x000fea0003800000 */
.L_x_205:
        /* <DEDUP_REMOVED lines=22> */
.L_x_206:
        /* <DEDUP_REMOVED lines=16> */
.L_x_217:
        /* <DEDUP_REMOVED lines=13> */
.L_x_208:
[----:B------:R-:W-:Y:S05]  /*0910*/  BSYNC B0 ;  /* 0x0000000000007941 */ /* 0x000fea0003800000 */
.L_x_207:
        /* <DEDUP_REMOVED lines=43> */
[----:B------:R-:W-:-:S03]  /*0bd0*/  MOV R33, R22 ;  /* 0x0000001600217202 */ /* 0x000fc60000000f00 */
[----:B------:R-:W-:Y:S01]  /*0be0*/  IMAD.WIDE.U32 R30, R30, -0x326172a9, RZ ;  /* 0xcd9e8d571e1e7825 */ /* 0x000fe200078e00ff */
[----:B------:R-:W-:-:S03]  /*0bf0*/  LOP3.LUT R17, R19, R32, R10, 0x96, !PT ;  /* 0x0000002013117212 */ /* 0x000fc600078e960a */
[----:B------:R-:W-:Y:S01]  /*0c00*/  IMAD R19, R11, -0x2daee0ad, RZ ;  /* 0xd2511f530b137824 */ /* 0x000fe200078e02ff */
[----:B------:R-:W-:Y:S01]  /*0c10*/  LOP3.LUT R11, R31, R16, R23, 0x96, !PT ;  /* 0x000000101f0b7212 */ /* 0x000fe200078e9617 */
[----:B------:R-:W-:Y:S01]  /*0c20*/  IMAD.WIDE.U32 R16, R17, -0x326172a9, RZ ;  /* 0xcd9e8d5711107825 */ /* 0x000fe200078e00ff */
[----:B------:R-:W-:Y:S02]  /*0c30*/  IADD3 R23, R14, -0x700cb87f, RZ ;  /* 0x8ff347810e177810 */ /* 0x000fe40007ffe0ff */
[----:B------:R-:W-:Y:S01]  /*0c40*/  MOV R35, R19 ;  /* 0x0000001300237202 */ /* 0x000fe20000000f00 */
[----:B------:R-:W-:Y:S01]  /*0c50*/  IMAD.HI.U32 R31, R11, -0x2daee0ad, RZ ;  /* 0xd2511f530b1f7827 */ /* 0x000fe200078e00ff */
[----:B------:R-:W-:-:S03]  /*0c60*/  LOP3.LUT R30, R17, R30, R23, 0x96, !PT ;  /* 0x0000001e111e7212 */ /* 0x000fc600078e9617 */
[----:B------:R-:W-:Y:S01]  /*0c70*/  IMAD.MOV.U32 R32, RZ, RZ, R20 ;  /* 0x000000ffff207224 */ /* 0x000fe200078e0014 */
[----:B------:R-:W-:Y:S01]  /*0c80*/  LOP3.LUT R31, R31, R18, R24, 0x96, !PT ;  /* 0x000000121f1f7212 */ /* 0x000fe200078e9618 */
        /* <DEDUP_REMOVED lines=14> */
.L_x_210:
[----:B------:R-:W-:Y:S01]  /*0d70*/  MOV R33, R20 ;  /* 0x0000001400217202 */ /* 0x000fe20000000f00 */
[----:B------:R-:W-:Y:S01]  /*0d80*/  IMAD.MOV.U32 R32, RZ, RZ, R19 ;  /* 0x000000ffff207224 */ /* 0x000fe200078e0013 */
[----:B------:R-:W-:Y:S01]  /*0d90*/  MOV R35, R30 ;  /* 0x0000001e00237202 */ /* 0x000fe20000000f00 */
[----:B------:R-:W-:Y:S02]  /*0da0*/  IMAD.MOV.U32 R34, RZ, RZ, R16 ;  /* 0x000000ffff227224 */ /* 0x000fe400078e0010 */
.L_x_209:
        /* <DEDUP_REMOVED lines=219> */
.L_x_213:
[----:B------:R-:W-:-:S04]  /*1b60*/  IMAD.WIDE.U32 R18, R33, -0xffffff, RZ ;  /* 0xff00000121127825 */ /* 0x000fc800078e00ff */
[----:B------:R-:W-:-:S04]  /*1b70*/  IMAD.WIDE.U32 R20, R32, -0xffffff, RZ ;  /* 0xff00000120147825 */ /* 0x000fc800078e00ff */
[----:B------:R-:W-:-:S04]  /*1b80*/  IMAD.WIDE.U32 R18, P0, R32, 0xffff, R18 ;  /* 0x0000ffff20127825 */ /* 0x000fc80007800012 */
[----:B------:R-:W-:Y:S01]  /*1b90*/  IMAD.MOV.U32 R22, RZ, RZ, R19 ;  /* 0x000000ffff167224 */ /* 0x000fe200078e0013 */
[----:B------:R-:W-:Y:S02]  /*1ba0*/  IADD3.X R23, RZ, RZ, RZ, P0, !PT ;  /* 0x000000ffff177210 */ /* 0x000fe400007fe4ff */
[----:B------:R-:W-:-:S05]  /*1bb0*/  IADD3 RZ, P0, R21, R18, RZ ;  /* 0x0000001215ff7210 */ /* 0x000fca0007f1e0ff */
[----:B------:R-:W-:Y:S01]  /*1bc0*/  IMAD.WIDE.U32.X R22, R33, 0xffff, R22, P0 ;  /* 0x0000ffff21167825 */ /* 0x000fe200000e0416 */
[----:B------:R-:W-:-:S04]  /*1bd0*/  IADD3 R36, P0, R36, c[0x0][0x320], RZ ;  /* 0x0000c80024247a10 */ /* 0x000fc80007f1e0ff */
[--C-:B------:R-:W-:Y:S02]  /*1be0*/  SHF.R.U64 R21, R22, 0x8, R23.reuse ;  /* 0x0000000816157819 */ /* 0x100fe40000001217 */
[----:B------:R-:W-:Y:S02]  /*1bf0*/  SHF.R.U32.HI R22, RZ, 0x8, R23 ;  /* 0x00000008ff167819 */ /* 0x000fe40000011617 */
[----:B------:R-:W-:Y:S01]  /*1c00*/  IADD3.X R37, RZ, c[0x0][0x324], RZ, P0, !PT ;  /* 0x0000c900ff257a10 */ /* 0x000fe200007fe4ff */
[----:B------:R-:W-:-:S04]  /*1c10*/  IMAD.WIDE.U32 R18, R21, -0x1000001, R32 ;  /* 0xfeffffff15127825 */ /* 0x000fc800078e0020 */
[----:B------:R-:W-:-:S05]  /*1c20*/  IMAD R22, R22, -0x1000001, RZ ;  /* 0xfeffffff16167824 */ /* 0x000fca00078e02ff */
[----:B------:R-:W-:-:S06]  /*1c30*/  IADD3 R19, R19, -R21, R22 ;  /* 0x8000001513137210 */ /* 0x000fcc0007ffe016 */
[----:B------:R-:W0:Y:S02]  /*1c40*/  I2F.U64 R19, R18 ;  /* 0x0000001200137312 */ /* 0x000e240000301000 */
[----:B0-----:R0:W-:Y:S02]  /*1c50*/  STG.E [R36.64], R19 ;  /* 0x0000001324007986 */ /* 0x0011e4000c101908 */
.L_x_212:
[----:B------:R-:W-:Y:S05]  /*1c60*/  BSYNC B0 ;  /* 0x0000000000007941 */ /* 0x000fea0003800000 */
.L_x_211:
        /* <DEDUP_REMOVED lines=221> */
.L_x_215:
[----:B------:R-:W-:-:S04]  /*2a40*/  IMAD.WIDE.U32 R20, R35, -0xffffff, RZ ;  /* 0xff00000123147825 */ /* 0x000fc800078e00ff */
[----:B------:R-:W-:-:S04]  /*2a50*/  IMAD.WIDE.U32 R22, R34, -0xffffff, RZ ;  /* 0xff00000122167825 */ /* 0x000fc800078e00ff */
[----:B------:R-:W-:-:S04]  /*2a60*/  IMAD.WIDE.U32 R20, P0, R34, 0xffff, R20 ;  /* 0x0000ffff22147825 */ /* 0x000fc80007800014 */
[----:B------:R-:W-:Y:S01]  /*2a70*/  IMAD.MOV.U32 R18, RZ, RZ, R21 ;  /* 0x000000ffff127224 */ /* 0x000fe200078e0015 */
[----:B0-----:R-:W-:Y:S02]  /*2a80*/  IADD3.X R19, RZ, RZ, RZ, P0, !PT ;  /* 0x000000ffff137210 */ /* 0x001fe400007fe4ff */
[----:B------:R-:W-:-:S05]  /*2a90*/  IADD3 RZ, P0, R23, R20, RZ ;  /* 0x0000001417ff7210 */ /* 0x000fca0007f1e0ff */
[----:B------:R-:W-:-:S05]  /*2aa0*/  IMAD.WIDE.U32.X R18, R35, 0xffff, R18, P0 ;  /* 0x0000ffff23127825 */ /* 0x000fca00000e0412 */
[--C-:B------:R-:W-:Y:S02]  /*2ab0*/  SHF.R.U64 R21, R18, 0x8, R19.reuse ;  /* 0x0000000812157819 */ /* 0x100fe40000001213 */
[----:B------:R-:W-:-:S03]  /*2ac0*/  SHF.R.U32.HI R20, RZ, 0x8, R19 ;  /* 0x00000008ff147819 */ /* 0x000fc60000011613 */
[----:B------:R-:W-:-:S04]  /*2ad0*/  IMAD.WIDE.U32 R18, R21, -0x1000001, R34 ;  /* 0xfeffffff15127825 */ /* 0x000fc800078e0022 */
[----:B------:R-:W-:-:S05]  /*2ae0*/  IMAD R20, R20, -0x1000001, RZ ;  /* 0xfeffffff14147824 */ /* 0x000fca00078e02ff */
[----:B------:R-:W-:Y:S02]  /*2af0*/  IADD3 R19, R19, -R21, R20 ;  /* 0x8000001513137210 */ /* 0x000fe40007ffe014 */
[----:B------:R-:W-:-:S04]  /*2b00*/  IADD3 R20, P0, R32, c[0x0][0x320], RZ ;  /* 0x0000c80020147a10 */ /* 0x000fc80007f1e0ff */
[----:B------:R-:W0:Y:S01]  /*2b10*/  I2F.U64 R19, R18 ;  /* 0x0000001200137312 */ /* 0x000e220000301000 */
[----:B------:R-:W-:-:S05]  /*2b20*/  IADD3.X R21, RZ, c[0x0][0x324], RZ, P0, !PT ;  /* 0x0000c900ff157a10 */ /* 0x000fca00007fe4ff */
[----:B0-----:R0:W-:Y:S03]  /*2b30*/  STG.E [R20.64], R19 ;  /* 0x0000001314007986 */ /* 0x0011e6000c101908 */
.L_x_214:
        /* <DEDUP_REMOVED lines=11> */
.L_x_216:
[----:B------:R-:W-:Y:S05]  /*2bf0*/  EXIT ;  /* 0x000000000000794d */ /* 0x000fea0003800000 */
        .weak           $__internal_14_$__cuda_sm20_div_s64
        .type           $__internal_14_$__cuda_sm20_div_s64,@function
        .size           $__internal_14_$__cuda_sm20_div_s64,(.L_x_1894 - $__internal_14_$__cuda_sm20_div_s64)
$__internal_14_$__cuda_sm20_div_s64:
        /* <DEDUP_REMOVED lines=73> */
[----:B------:R-:W-:Y:S06]  /*3090*/  RET.REL.NODEC R28 `(_ZN2at6native60_GLOBAL__N__fdc43544_27_DistributionRandomKernel_cu_f88cee4443distribution_elementwise_grid_stride_kernelImLi2EZZZNS0_9templates4cuda13random_kernelIPNS_17CUDAGeneratorImplEEEvRNS_18TensorIteratorBaseET_ENKUlvE_clEvENKUlvE5_clEvEUlP24curandStatePhilox4_32_10E_ZNS1_27distribution_nullary_kernelIfm10ulonglong2S7_SF_ZZZS5_IS7_EvS9_SA_ENKSB_clEvENKSC_clEvEUlmE_EEvS9_T2_RKT3_T4_EUlimE0_EEvlNS_15PhiloxCudaStateET1_SJ_) ;  /* 0xffffcf601c007950 */ /* 0x000fec0003c3ffff */
.L_x_218:
        /* <DEDUP_REMOVED lines=14> */
.L_x_1894:


//--------------------- .text._ZN2at6native60_GLOBAL__N__fdc43544_27_DistributionRandomKernel_cu_f88cee4443distribution_elementwise_grid_stride_kernelImLi2EZZZNS0_9templates4cuda13random_kernelIPNS_17CUDAGeneratorImplEEEvRNS_18TensorIteratorBaseET_ENKUlvE_clEvENKUlvE5_clEvEUlP24curandStatePhilox4_32_10E_ZNS1_27distribution_nullary_kernelIfm10ulonglong2S7_SF_ZZZS5_IS7_EvS9_SA_ENKSB_clEvENKSC_clEvEUlmE_EEvS9_T2_RKT3_T4_EUlimE_EEvlNS_15PhiloxCudaStateET1_SJ_ --------------------------
	.section	.text._ZN2at6native60_GLOBAL__N__fdc43544_27_DistributionRandomKernel_cu_f88cee4443distribution_elementwise_grid_stride_kernelImLi2EZZZNS0_9templates4cuda13random_kernelIPNS_17CUDAGeneratorImplEEEvRNS_18TensorIteratorBaseET_ENKUlvE_clEvENKUlvE5_clEvEUlP24curandStatePhilox4_32_10E_ZNS1_27distribution_nullary_kernelIfm10ulonglong2S7_SF_ZZZS5_IS7_EvS9_SA_ENKSB_clEvENKSC_clEvEUlmE_EEvS9_T2_RKT3_T4_EUlimE_EEvlNS_15PhiloxCudaStateET1_SJ_,"ax",@progbits
	.sectioninfo	@"SHI_REGISTERS=50"
	.align	128
.text._ZN2at6native60_GLOBAL__N__fdc43544_27_DistributionRandomKernel_cu_f88cee4443distribution_elementwise_grid_stride_kernelImLi2EZZZNS0_9templates4cuda13random_kernelIPNS_17CUDAGeneratorImplEEEvRNS_18TensorIteratorBaseET_ENKUlvE_clEvENKUlvE5_clEvEUlP24curandStatePhilox4_32_10E_ZNS1_27distribution_nullary_kernelIfm10ulonglong2S7_SF_ZZZS5_IS7_EvS9_SA_ENKSB_clEvENKSC_clEvEUlmE_EEvS9_T2_RKT3_T4_EUlimE_EEvlNS_15PhiloxCudaStateET1_SJ_:
        .type           _ZN2at6native60_GLOBAL__N__fdc43544_27_DistributionRandomKernel_cu_f88cee4443distribution_elementwise_grid_stride_kernelImLi2EZZZNS0_9templates4cuda13random_kernelIPNS_17CUDAGeneratorImplEEEvRNS_18TensorIteratorBaseET_ENKUlvE_clEvENKUlvE5_clEvEUlP24curandStatePhilox4_32_10E_ZNS1_27distribution_nullary_kernelIfm10ulonglong2S7_SF_ZZZS5_IS7_EvS9_SA_ENKSB_clEvENKSC_clEvEUlmE_EEvS9_T2_RKT3_T4_EUlimE_EEvlNS_15PhiloxCudaStateET1_SJ_,@function
        .size           _ZN2at6native60_GLOBAL__N__fdc43544_27_DistributionRandomKernel_cu_f88cee4443distribution_elementwise_grid_stride_kernelImLi2EZZZNS0_9templates4cuda13random_kernelIPNS_17CUDAGeneratorImplEEEvRNS_18TensorIteratorBaseET_ENKUlvE_clEvENKUlvE5_clEvEUlP24curandStatePhilox4_32_10E_ZNS1_27distribution_nullary_kernelIfm10ulonglong2S7_SF_ZZZS5_IS7_EvS9_SA_ENKSB_clEvENKSC_clEvEUlmE_EEvS9_T2_RKT3_T4_EUlimE_EEvlNS_15PhiloxCudaStateET1_SJ_,(.L_x_1896 - _ZN2at6native60_GLOBAL__N__fdc43544_27_DistributionRandomKernel_cu_f88cee4443distribution_elementwise_grid_stride_kernelImLi2EZZZNS0_9templates4cuda13random_kernelIPNS_17CUDAGeneratorImplEEEvRNS_18TensorIteratorBaseET_ENKUlvE_clEvENKUlvE5_clEvEUlP24curandStatePhilox4_32_10E_ZNS1_27distribution_nullary_kernelIfm10ulonglong2S7_SF_ZZZS5_IS7_EvS9_SA_ENKSB_clEvENKSC_clEvEUlmE_EEvS9_T2_RKT3_T4_EUlimE_EEvlNS_15PhiloxCudaStateET1_SJ_)
        .other          _ZN2at6native60_GLOBAL__N__fdc43544_27_DistributionRandomKernel_cu_f88cee4443distribution_elementwise_grid_stride_kernelImLi2EZZZNS0_9templates4cuda13random_kernelIPNS_17CUDAGeneratorImplEEEvRNS_18TensorIteratorBaseET_ENKUlvE_clEvENKUlvE5_clEvEUlP24curandStatePhilox4_32_10E_ZNS1_27distribution_nullary_kernelIfm10ulonglong2S7_SF_ZZZS5_IS7_EvS9_SA_ENKSB_clEvENKSC_clEvEUlmE_EEvS9_T2_RKT3_T4_EUlimE_EEvlNS_15PhiloxCudaStateET1_SJ_,@"STO_CUDA_ENTRY STV_DEFAULT"
_ZN2at6native60_GLOBAL__N__fdc43544_27_DistributionRandomKernel_cu_f88cee4443distribution_elementwise_grid_stride_kernelImLi2EZZZNS0_9templates4cuda13random_kernelIPNS_17CUDAGeneratorImplEEEvRNS_18TensorIteratorBaseET_ENKUlvE_clEvENKUlvE5_clEvEUlP24curandStatePhilox4_32_10E_ZNS1_27distribution_nullary_kernelIfm10ulonglong2S7_SF_ZZZS5_IS7_EvS9_SA_ENKSB_clEvENKSC_clEvEUlmE_EEvS9_T2_RKT3_T4_EUlimE_EEvlNS_15PhiloxCudaStateET1_SJ_:
        /* <DEDUP_REMOVED lines=91> */
[----:B------:R-:W-:Y:S05]  /*05b0*/  CALL.REL.NOINC `($__internal_15_$__cuda_sm20_div_s64) ;  /* 0x00000b6000007944 */ /* 0x000fea0003c00000 */
[----:B------:R-:W-:Y:S02]  /*05c0*/  IMAD.MOV.U32 R20, RZ, RZ, R26 ;  /* 0x000000ffff147224 */ /* 0x000fe400078e001a */
[----:B------:R-:W-:Y:S01]  /*05d0*/  IMAD.MOV.U32 R21, RZ, RZ, R27 ;  /* 0x000000ffff157224 */ /* 0x000fe200078e001b */
[----:B------:R-:W-:Y:S05]  /*05e0*/  BRA `(.L_x_220) ;  /* 0x0000016000007947 */ /* 0x000fea0003800000 */
.L_x_219:
[----:B------:R-:W-:-:S04]  /*05f0*/  IMAD.MOV.U32 R20, RZ, RZ, c[0x0][0x0] ;  /* 0x00000000ff147624 */ /* 0x000fc800078e00ff */
[----:B------:R-:W-:-:S05]  /*0600*/  IMAD R20, R20, c[0x0][0xc], RZ ;  /* 0x0000030014147a24 */ /* 0x000fca00078e02ff */
[----:B------:R-:W-:-:S04]  /*0610*/  SHF.L.U32 R26, R20, 0x1, RZ ;  /* 0x00000001141a7819 */ /* 0x000fc800000006ff */
        /* <DEDUP_REMOVED lines=19> */
.L_x_220:
        /* <DEDUP_REMOVED lines=14> */
[C-C-:B------:R-:W-:Y:S01]  /*0830*/  SHF.R.U64 R35, R36.reuse, 0x2, R37.reuse ;  /* 0x0000000224237819 */ /* 0x140fe20000001225 */
[----:B------:R-:W-:Y:S01]  /*0840*/  IMAD R25, R25, -0x326172a9, RZ ;  /* 0xcd9e8d5719197824 */ /* 0x000fe200078e02ff */
[----:B------:R-:W-:Y:S02]  /*0850*/  SHF.R.U32.HI R34, RZ, 0x2, R37 ;  /* 0x00000002ff227819 */ /* 0x000fe40000011625 */
[----:B------:R-:W-:Y:S02]  /*0860*/  LOP3.LUT R36, R36, 0x3, RZ, 0xc0, !PT ;  /* 0x0000000324247812 */ /* 0x000fe400078ec0ff */
.L_x_228:
        /* <DEDUP_REMOVED lines=13> */
.L_x_222:
[----:B------:R-:W-:Y:S05]  /*0940*/  BSYNC B0 ;  /* 0x0000000000007941 */ /* 0x000fea0003800000 */
.L_x_221:
        /* <DEDUP_REMOVED lines=36> */
[----:B------:R-:W-:-:S03]  /*0b90*/  MOV R41, R22 ;  /* 0x0000001600297202 */ /* 0x000fc60000000f00 */
        /* <DEDUP_REMOVED lines=18> */
[----:B------:R-:W-:Y:S01]  /*0cc0*/  @P0 IMAD.MOV.U32 R39, RZ, RZ, R24 ;  /* 0x000000ffff270224 */ /* 0x000fe200078e0018 */
[----:B------:R-:W-:Y:S01]  /*0cd0*/  @P0 MOV R40, R25 ;  /* 0x0000001900280202 */ /* 0x000fe20000000f00 */
[----:B------:R-:W-:Y:S02]  /*0ce0*/  @P0 IMAD.MOV.U32 R41, RZ, RZ, R23 ;  /* 0x000000ffff290224 */ /* 0x000fe400078e0017 */
[----:B------:R-:W-:Y:S01]  /*0cf0*/  @P0 IMAD.MOV.U32 R42, RZ, RZ, R22 ;  /* 0x000000ffff2a0224 */ /* 0x000fe200078e0016 */
[----:B------:R-:W-:Y:S05]  /*0d00*/  BRA `(.L_x_223) ;  /* 0x0000004000007947 */ /* 0x000fea0003800000 */
.L_x_224:
[----:B------:R-:W-:Y:S02]  /*0d10*/  IMAD.MOV.U32 R39, RZ, RZ, R23 ;  /* 0x000000ffff277224 */ /* 0x000fe400078e0017 */
[----:B------:R-:W-:Y:S02]  /*0d20*/  IMAD.MOV.U32 R40, RZ, RZ, R22 ;  /* 0x000000ffff287224 */ /* 0x000fe400078e0016 */
[----:B------:R-:W-:Y:S02]  /*0d30*/  IMAD.MOV.U32 R41, RZ, RZ, R37 ;  /* 0x000000ffff297224 */ /* 0x000fe400078e0025 */
[----:B------:R-:W-:-:S02]  /*0d40*/  IMAD.MOV.U32 R42, RZ, RZ, R20 ;  /* 0x000000ffff2a7224 */ /* 0x000fc400078e0014 */
.L_x_223:
[----:B------:R-:W-:Y:S01]  /*0d50*/  MOV R43, c[0x0][0x0] ;  /* 0x00000000002b7a02 */ /* 0x000fe20000000f00 */
[----:B------:R-:W-:Y:S01]  /*0d60*/  BSSY B0, `(.L_x_225) ;  /* 0x000001d000007945 */ /* 0x000fe20003800000 */
[----:B------:R-:W-:-:S03]  /*0d70*/  ISETP.GE.U32.AND P0, PT, R18, c[0x0][0x160], PT ;  /* 0x0000580012007a0c */ /* 0x000fc60003f06070 */
        /* <DEDUP_REMOVED lines=9> */
[----:B------:R-:W-:-:S04]  /*0e10*/  IMAD.WIDE.U32 R22, P0, R40, 0xffff, R22 ;  /* 0x0000ffff28167825 */ /* 0x000fc80007800016 */
[----:B------:R-:W-:Y:S01]  /*0e20*/  IMAD.X R27, RZ, RZ, RZ, P0 ;  /* 0x000000ffff1b7224 */ /* 0x000fe200000e06ff */
[----:B------:R-:W-:Y:S01]  /*0e30*/  IADD3 RZ, P0, R25, R22, RZ ;  /* 0x0000001619ff7210 */ /* 0x000fe20007f1e0ff */
[----:B------:R-:W-:Y:S02]  /*0e40*/  IMAD.MOV.U32 R26, RZ, RZ, R23 ;  /* 0x000000ffff1a7224 */ /* 0x000fe400078e0017 */
[----:B------:R-:W-:Y:S02]  /*0e50*/  IMAD.MOV.U32 R22, RZ, RZ, R40 ;  /* 0x000000ffff167224 */ /* 0x000fe400078e0028 */
[----:B------:R-:W-:-:S04]  /*0e60*/  IMAD.WIDE.U32.X R26, R39, 0xffff, R26, P0 ;  /* 0x0000ffff271a7825 */ /* 0x000fc800000e041a */
[----:B------:R-:W-:Y:S01]  /*0e70*/  IMAD.MOV.U32 R23, RZ, RZ, R39 ;  /* 0x000000ffff177224 */ /* 0x000fe200078e0027 */
[--C-:B------:R-:W-:Y:S02]  /*0e80*/  SHF.R.U64 R25, R26, 0x8, R27.reuse ;  /* 0x000000081a197819 */ /* 0x100fe4000000121b */
[----:B------:R-:W-:-:S03]  /*0e90*/  SHF.R.U32.HI R26, RZ, 0x8, R27 ;  /* 0x00000008ff1a7819 */ /* 0x000fc6000001161b */
[----:B------:R-:W-:-:S04]  /*0ea0*/  IMAD.WIDE.U32 R22, R25, -0x1000001, R22 ;  /* 0xfeffffff19167825 */ /* 0x000fc800078e0016 */
[----:B------:R-:W-:Y:S01]  /*0eb0*/  IMAD R26, R26, -0x1000001, RZ ;  /* 0xfeffffff1a1a7824 */ /* 0x000fe200078e02ff */
[----:B------:R-:W-:-:S04]  /*0ec0*/  MOV R24, R22 ;  /* 0x0000001600187202 */ /* 0x000fc80000000f00 */
[----:B------:R-:W-:Y:S01]  /*0ed0*/  IADD3 R25, R23, -R25, R26 ;  /* 0x8000001917197210 */ /* 0x000fe20007ffe01a */
[----:B------:R-:W-:-:S05]  /*0ee0*/  IMAD R23, R18, c[0x0][0x190], RZ ;  /* 0x0000640012177a24 */ /* 0x000fca00078e02ff */
[----:B------:R-:W0:Y:S01]  /*0ef0*/  I2F.U64 R25, R24 ;  /* 0x0000001800197312 */ /* 0x000e220000301000 */
[----:B------:R-:W-:-:S04]  /*0f00*/  IADD3 R22, P0, R23, c[0x0][0x188], RZ ;  /* 0x0000620017167a10 */ /* 0x000fc80007f1e0ff */
[----:B------:R-:W-:-:S05]  /*0f10*/  LEA.HI.X.SX32 R23, R23, c[0x0][0x18c], 0x1, P0 ;  /* 0x0000630017177a11 */ /* 0x000fca00000f0eff */
[----:B0-----:R0:W-:Y:S04]  /*0f20*/  STG.E [R22.64], R25 ;  /* 0x0000001916007986 */ /* 0x0011e8000c101908 */
.L_x_226:
[----:B------:R-:W-:Y:S05]  /*0f30*/  BSYNC B0 ;  /* 0x0000000000007941 */ /* 0x000fea0003800000 */
.L_x_225:
[----:B------:R-:W-:Y:S05]  /*0f40*/  @P1 BRA `(.L_x_227) ;  /* 0x0000012000001947 */ /* 0x000fea0003800000 */
[----:B0-----:R-:W-:-:S04]  /*0f50*/  IMAD.WIDE.U32 R24, R41, -0xffffff, RZ ;  /* 0xff00000129187825 */ /* 0x001fc800078e00ff */
[----:B------:R-:W-:-:S04]  /*0f60*/  IMAD.WIDE.U32 R26, R42, -0xffffff, RZ ;  /* 0xff0000012a1a7825 */ /* 0x000fc800078e00ff */
[----:B------:R-:W-:-:S04]  /*0f70*/  IMAD.WIDE.U32 R24, P0, R42, 0xffff, R24 ;  /* 0x0000ffff2a187825 */ /* 0x000fc80007800018 */
[----:B------:R-:W-:Y:S01]  /*0f80*/  IMAD.X R23, RZ, RZ, RZ, P0 ;  /* 0x000000ffff177224 */ /* 0x000fe200000e06ff */
[----:B------:R-:W-:Y:S01]  /*0f90*/  IADD3 RZ, P0, R27, R24, RZ ;  /* 0x000000181bff7210 */ /* 0x000fe20007f1e0ff */
[----:B------:R-:W-:Y:S02]  /*0fa0*/  IMAD.MOV.U32 R22, RZ, RZ, R25 ;  /* 0x000000ffff167224 */ /* 0x000fe400078e0019 */
[----:B------:R-:W-:Y:S02]  /*0fb0*/  IMAD.MOV.U32 R40, RZ, RZ, R42 ;  /* 0x000000ffff287224 */ /* 0x000fe400078e002a */
[----:B------:R-:W-:-:S04]  /*0fc0*/  IMAD.WIDE.U32.X R22, R41, 0xffff, R22, P0 ;  /* 0x0000ffff29167825 */ /* 0x000fc800000e0416 */
[----:B------:R-:W-:Y:S01]  /*0fd0*/  IMAD R44, R44, c[0x0][0x190], RZ ;  /* 0x000064002c2c7a24 */ /* 0x000fe200078e02ff */
[--C-:B------:R-:W-:Y:S02]  /*0fe0*/  SHF.R.U64 R25, R22, 0x8, R23.reuse ;  /* 0x0000000816197819 */ /* 0x100fe40000001217 */
[----:B------:R-:W-:-:S03]  /*0ff0*/  SHF.R.U32.HI R24, RZ, 0x8, R23 ;  /* 0x00000008ff187819 */ /* 0x000fc60000011617 */
[----:B------:R-:W-:-:S04]  /*1000*/  IMAD.WIDE.U32 R22, R25, -0x1000001, R40 ;  /* 0xfeffffff19167825 */ /* 0x000fc800078e0028 */
[----:B------:R-:W-:-:S05]  /*1010*/  IMAD R24, R24, -0x1000001, RZ ;  /* 0xfeffffff18187824 */ /* 0x000fca00078e02ff */
[----:B------:R-:W-:Y:S02]  /*1020*/  IADD3 R23, R23, -R25, R24 ;  /* 0x8000001917177210 */ /* 0x000fe40007ffe018 */
[----:B------:R-:W-:-:S04]  /*1030*/  IADD3 R24, P0, R44, c[0x0][0x188], RZ ;  /* 0x000062002c187a10 */ /* 0x000fc80007f1e0ff */
[----:B------:R-:W0:Y:S01]  /*1040*/  I2F.U64 R23, R22 ;  /* 0x0000001600177312 */ /* 0x000e220000301000 */
[----:B------:R-:W-:-:S05]  /*1050*/  LEA.HI.X.SX32 R25, R44, c[0x0][0x18c], 0x1, P0 ;  /* 0x000063002c197a11 */ /* 0x000fca00000f0eff */
[----:B0-----:R0:W-:Y:S03]  /*1060*/  STG.E [R24.64], R23 ;  /* 0x0000001718007986 */ /* 0x0011e6000c101908 */
.L_x_227:
[----:B------:R-:W-:Y:S01]  /*1070*/  LEA R18, P0, R43, R18, 0x1 ;  /* 0x000000122b127211 */ /* 0x000fe200078008ff */
[----:B------:R-:W-:Y:S01]  /*1080*/  WARPSYNC 0xffffffff ;  /* 0xffffffff00007948 */ /* 0x000fe20003800000 */
[----:B------:R-:W-:Y:S01]  /*1090*/  BAR.SYNC.DEFER_BLOCKING 0x0 ;  /* 0x0000000000007b1d */ /* 0x000fe20000010000 */
[----:B0-----:R-:W-:Y:S01]  /*10a0*/  IMAD.MOV.U32 R25, RZ, RZ, R20 ;  /* 0x000000ffff197224 */ /* 0x001fe200078e0014 */
[----:B------:R-:W-:Y:S01]  /*10b0*/  MOV R24, R37 ;  /* 0x0000002500187202 */ /* 0x000fe20000000f00 */
[----:B------:R-:W-:Y:S01]  /*10c0*/  IMAD.X R19, RZ, RZ, R19, P0 ;  /* 0x000000ffff137224 */ /* 0x000fe200000e0613 */
[----:B------:R-:W-:Y:S01]  /*10d0*/  ISETP.GE.U32.AND P0, PT, R18, R33, PT ;  /* 0x000000211200720c */ /* 0x000fe20003f06070 */
[----:B------:R-:W-:-:S03]  /*10e0*/  IMAD.MOV.U32 R23, RZ, RZ, R38 ;  /* 0x000000ffff177224 */ /* 0x000fc600078e0026 */
[----:B------:R-:W-:-:S13]  /*10f0*/  ISETP.GE.AND.EX P0, PT, R19, R32, PT, P0 ;  /* 0x000000201300720c */ /* 0x000fda0003f06300 */
[----:B------:R-:W-:Y:S05]  /*1100*/  @!P0 BRA `(.L_x_228) ;  /* 0xfffff76000008947 */ /* 0x000fea000383ffff */
[----:B------:R-:W-:Y:S05]  /*1110*/  EXIT ;  /* 0x000000000000794d */ /* 0x000fea0003800000 */
        .weak           $__internal_15_$__cuda_sm20_div_s64
        .type           $__internal_15_$__cuda_sm20_div_s64,@function
        .size           $__internal_15_$__cuda_sm20_div_s64,(.L_x_1896 - $__internal_15_$__cuda_sm20_div_s64)
$__internal_15_$__cuda_sm20_div_s64:
        /* <DEDUP_REMOVED lines=53> */
[----:B------:R-:W-:Y:S02]  /*1470*/  SEL R27, R27, R20, P0 ;  /* 0x000000141b1b7207 */ /* 0x000fe40000000000 */
[----:B------:R-:W-:Y:S02]  /*1480*/  IADD3.X R20, RZ, R35, RZ, P3, !PT ;  /* 0x00000023ff147210 */ /* 0x000fe40001ffe4ff */
[----:B------:R-:W-:Y:S02]  /*1490*/  SEL R21, R21, R26, P0 ;  /* 0x0000001a15157207 */ /* 0x000fe40000000000 */
[----:B------:R-:W-:-:S02]  /*14a0*/  SEL R32, R32, R33, P0 ;  /* 0x0000002120207207 */ /* 0x000fc40000000000 */
[----:B------:R-:W-:Y:S02]  /*14b0*/  ISETP.GE.U32.AND P2, PT, R27, UR4, PT ;  /* 0x000000041b007c0c */ /* 0x000fe4000bf46070 */
        /* <DEDUP_REMOVED lines=16> */
[----:B------:R-:W-:Y:S06]  /*15c0*/  RET.REL.NODEC R20 `(_ZN2at6native60_GLOBAL__N__fdc43544_27_DistributionRandomKernel_cu_f88cee4443distribution_elementwise_grid_stride_kernelImLi2EZZZNS0_9templates4cuda13random_kernelIPNS_17CUDAGeneratorImplEEEvRNS_18TensorIteratorBaseET_ENKUlvE_clEvENKUlvE5_clEvEUlP24curandStatePhilox4_32_10E_ZNS1_27distribution_nullary_kernelIfm10ulonglong2S7_SF_ZZZS5_IS7_EvS9_SA_ENKSB_clEvENKSC_clEvEUlmE_EEvS9_T2_RKT3_T4_EUlimE_EEvlNS_15PhiloxCudaStateET1_SJ_) ;  /* 0xffffea3014007950 */ /* 0x000fec0003c3ffff */
.L_x_229:
        /* <DEDUP_REMOVED lines=11> */
.L_x_1896:


//--------------------- .text._ZN2at6native60_GLOBAL__N__fdc43544_27_DistributionRandomKernel_cu_f88cee4443distribution_elementwise_grid_stride_kernelIjLi4EZZZNS0_9templates4cuda13random_kernelIPNS_17CUDAGeneratorImplEEEvRNS_18TensorIteratorBaseET_ENKUlvE_clEvENKUlvE4_clEvEUlP24curandStatePhilox4_32_10E0_ZNS1_27distribution_nullary_kernelIdj5uint4S7_SF_ZZZS5_IS7_EvS9_SA_ENKSB_clEvENKSC_clEvEUljE_EEvS9_T2_RKT3_T4_EUlijE0_EEvlNS_15PhiloxCudaStateET1_SJ_ --------------------------
	.section	.text._ZN2at6native60_GLOBAL__N__fdc43544_27_DistributionRandomKernel_cu_f88cee4443distribution_elementwise_grid_stride_kernelIjLi4EZZZNS0_9templates4cuda13random_kernelIPNS_17CUDAGeneratorImplEEEvRNS_18TensorIteratorBaseET_ENKUlvE_clEvENKUlvE4_clEvEUlP24curandStatePhilox4_32_10E0_ZNS1_27distribution_nullary_kernelIdj5uint4S7_SF_ZZZS5_IS7_EvS9_SA_ENKSB_clEvENKSC_clEvEUljE_EEvS9_T2_RKT3_T4_EUlijE0_EEvlNS_15PhiloxCudaStateET1_SJ_,"ax",@progbits
	.sectioninfo	@"SHI_REGISTERS=40"
	.align	128
.text._ZN2at6native60_GLOBAL__N__fdc43544_27_DistributionRandomKernel_cu_f88cee4443distribution_elementwise_grid_stride_kernelIjLi4EZZZNS0_9templates4cuda13random_kernelIPNS_17CUDAGeneratorImplEEEvRNS_18TensorIteratorBaseET_ENKUlvE_clEvENKUlvE4_clEvEUlP24curandStatePhilox4_32_10E0_ZNS1_27distribution_nullary_kernelIdj5uint4S7_SF_ZZZS5_IS7_EvS9_SA_ENKSB_clEvENKSC_clEvEUljE_EEvS9_T2_RKT3_T4_EUlijE0_EEvlNS_15PhiloxCudaStateET1_SJ_:
        .type           _ZN2at6native60_GLOBAL__N__fdc43544_27_DistributionRandomKernel_cu_f88cee4443distribution_elementwise_grid_stride_kernelIjLi4EZZZNS0_9templates4cuda13random_kernelIPNS_17CUDAGeneratorImplEEEvRNS_18TensorIteratorBaseET_ENKUlvE_clEvENKUlvE4_clEvEUlP24curandStatePhilox4_32_10E0_ZNS1_27distribution_nullary_kernelIdj5uint4S7_SF_ZZZS5_IS7_EvS9_SA_ENKSB_clEvENKSC_clEvEUljE_EEvS9_T2_RKT3_T4_EUlijE0_EEvlNS_15PhiloxCudaStateET1_SJ_,@function
        .size           _ZN2at6native60_GLOBAL__N__fdc43544_27_DistributionRandomKernel_cu_f88cee4443distribution_elementwise_grid_stride_kernelIjLi4EZZZNS0_9templates4cuda13random_kernelIPNS_17CUDAGeneratorImplEEEvRNS_18TensorIteratorBaseET_ENKUlvE_clEvENKUlvE4_clEvEUlP24curandStatePhilox4_32_10E0_ZNS1_27distribution_nullary_kernelIdj5uint4S7_SF_ZZZS5_IS7_EvS9_SA_ENKSB_clEvENKSC_clEvEUljE_EEvS9_T2_RKT3_T4_EUlijE0_EEvlNS_15PhiloxCudaStateET1_SJ_,(.L_x_1898 - _ZN2at6native60_GLOBAL__N__fdc43544_27_DistributionRandomKernel_cu_f88cee4443distribution_elementwise_grid_stride_kernelIjLi4EZZZNS0_9templates4cuda13random_kernelIPNS_17CUDAGeneratorImplEEEvRNS_18TensorIteratorBaseET_ENKUlvE_clEvENKUlvE4_clEvEUlP24curandStatePhilox4_32_10E0_ZNS1_27distribution_nullary_kernelIdj5uint4S7_SF_ZZZS5_IS7_EvS9_SA_ENKSB_clEvENKSC_clEvEUljE_EEvS9_T2_RKT3_T4_EUlijE0_EEvlNS_15PhiloxCudaStateET1_SJ_)
        .other          _ZN2at6native60_GLOBAL__N__fdc43544_27_DistributionRandomKernel_cu_f88cee4443distribution_elementwise_grid_stride_kernelIjLi4EZZZNS0_9templates4cuda13random_kernelIPNS_17CUDAGeneratorImplEEEvRNS_18TensorIteratorBaseET_ENKUlvE_clEvENKUlvE4_clEvEUlP24curandStatePhilox4_32_10E0_ZNS1_27distribution_nullary_kernelIdj5uint4S7_SF_ZZZS5_IS7_EvS9_SA_ENKSB_clEvENKSC_clEvEUljE_EEvS9_T2_RKT3_T4_EUlijE0_EEvlNS_15PhiloxCudaStateET1_SJ_,@"STO_CUDA_ENTRY STV_DEFAULT"
_ZN2at6native60_GLOBAL__N__fdc43544_27_DistributionRandomKernel_cu_f88cee4443distribution_elementwise_grid_stride_kernelIjLi4EZZZNS0_9templates4cuda13random_kernelIPNS_17CUDAGeneratorImplEEEvRNS_18TensorIteratorBaseET_ENKUlvE_clEvENKUlvE4_clEvEUlP24curandStatePhilox4_32_10E0_ZNS1_27distribution_nullary_kernelIdj5uint4S7_SF_ZZZS5_IS7_EvS9_SA_ENKSB_clEvENKSC_clEvEUljE_EEvS9_T2_RKT3_T4_EUlijE0_EEvlNS_15PhiloxCudaStateET1_SJ_:
        /* <DEDUP_REMOVED lines=92> */
[----:B------:R-:W-:Y:S05]  /*05c0*/  CALL.REL.NOINC `($__internal_16_$__cuda_sm20_div_s64) ;  /* 0x000040c000007944 */ /* 0x000fea0003c00000 */
[----:B------:R-:W-:Y:S05]  /*05d0*/  BRA `(.L_x_231) ;  /* 0x0000016000007947 */ /* 0x000fea0003800000 */
.L_x_230:
        /* <DEDUP_REMOVED lines=22> */
.L_x_231:
        /* <DEDUP_REMOVED lines=16> */
.L_x_248:
        /* <DEDUP_REMOVED lines=13> */
.L_x_233:
[----:B------:R-:W-:Y:S05]  /*0910*/  BSYNC B0 ;  /* 0x0000000000007941 */ /* 0x000fea0003800000 */
.L_x_232:
        /* <DEDUP_REMOVED lines=69> */
.L_x_235:
[----:B------:R-:W-:Y:S01]  /*0d70*/  IMAD.MOV.U32 R31, RZ, RZ, R32 ;  /* 0x000000ffff1f7224 */ /* 0x000fe200078e0020 */
[----:B------:R-:W-:Y:S01]  /*0d80*/  MOV R28, R23 ;  /* 0x00000017001c7202 */ /* 0x000fe20000000f00 */
[----:B------:R-:W-:Y:S01]  /*0d90*/  IMAD.MOV.U32 R29, RZ, RZ, R26 ;  /* 0x000000ffff1d7224 */ /* 0x000fe200078e001a */
[----:B------:R-:W-:Y:S02]  /*0da0*/  MOV R30, R20 ;  /* 0x00000014001e7202 */ /* 0x000fe40000000f00 */
.L_x_234:
        /* <DEDUP_REMOVED lines=219> */
.L_x_238:
[----:B------:R-:W0:Y:S01]  /*1b60*/  I2F.F64.U32 R22, R31 ;  /* 0x0000001f00167312 */ /* 0x000e220000201800 */
[----:B------:R-:W-:-:S05]  /*1b70*/  IADD3 R32, P0, R33, c[0x0][0x320], RZ ;  /* 0x0000c80021207a10 */ /* 0x000fca0007f1e0ff */
[----:B------:R-:W-:-:S05]  /*1b80*/  IMAD.X R33, RZ, RZ, c[0x0][0x324], P0 ;  /* 0x0000c900ff217624 */ /* 0x000fca00000e06ff */
[----:B0-----:R0:W-:Y:S03]  /*1b90*/  STG.E.64 [R32.64], R22 ;  /* 0x0000001620007986 */ /* 0x0011e6000c101b08 */
.L_x_237:
[----:B------:R-:W-:Y:S05]  /*1ba0*/  BSYNC B0 ;  /* 0x0000000000007941 */ /* 0x000fea0003800000 */
.L_x_236:
        /* <DEDUP_REMOVED lines=222> */
.L_x_241:
[----:B------:R-:W0:Y:S01]  /*2990*/  I2F.F64.U32 R22, R28 ;  /* 0x0000001c00167312 */ /* 0x000e220000201800 */
[----:B------:R-:W-:-:S05]  /*29a0*/  IADD3 R32, P0, R33, c[0x0][0x320], RZ ;  /* 0x0000c80021207a10 */ /* 0x000fca0007f1e0ff */
[----:B------:R-:W-:-:S05]  /*29b0*/  IMAD.X R33, RZ, RZ, c[0x0][0x324], P0 ;  /* 0x0000c900ff217624 */ /* 0x000fca00000e06ff */
[----:B0-----:R0:W-:Y:S03]  /*29c0*/  STG.E.64 [R32.64], R22 ;  /* 0x0000001620007986 */ /* 0x0011e6000c101b08 */
.L_x_240:
[----:B------:R-:W-:Y:S05]  /*29d0*/  BSYNC B0 ;  /* 0x0000000000007941 */ /* 0x000fea0003800000 */
.L_x_239:
        /* <DEDUP_REMOVED lines=219> */
.L_x_244:
[----:B------:R-:W0:Y:S01]  /*3790*/  I2F.F64.U32 R22, R29 ;  /* 0x0000001d00167312 */ /* 0x000e220000201800 */
[----:B------:R-:W-:-:S04]  /*37a0*/  IADD3 R32, P0, R32, c[0x0][0x320], RZ ;  /* 0x0000c80020207a10 */ /* 0x000fc80007f1e0ff */
[----:B------:R-:W-:-:S05]  /*37b0*/  IADD3.X R33, RZ, c[0x0][0x324], RZ, P0, !PT ;  /* 0x0000c900ff217a10 */ /* 0x000fca00007fe4ff */
[----:B0-----:R0:W-:Y:S04]  /*37c0*/  STG.E.64 [R32.64], R22 ;  /* 0x0000001620007986 */ /* 0x0011e8000c101b08 */
.L_x_243:
[----:B------:R-:W-:Y:S05]  /*37d0*/  BSYNC B0 ;  /* 0x0000000000007941 */ /* 0x000fea0003800000 */
.L_x_242:
        /* <DEDUP_REMOVED lines=219> */
.L_x_246:
[----:B------:R-:W0:Y:S01]  /*4590*/  I2F.F64.U32 R22, R30 ;  /* 0x0000001e00167312 */ /* 0x000e220000201800 */
[----:B------:R-:W-:-:S04]  /*45a0*/  IADD3 R28, P0, R29, c[0x0][0x320], RZ ;  /* 0x0000c8001d1c7a10 */ /* 0x000fc80007f1e0ff */
[----:B------:R-:W-:-:S05]  /*45b0*/  IADD3.X R29, RZ, c[0x0][0x324], RZ, P0, !PT ;  /* 0x0000c900ff1d7a10 */ /* 0x000fca00007fe4ff */
[----:B0-----:R0:W-:Y:S04]  /*45c0*/  STG.E.64 [R28.64], R22 ;  /* 0x000000161c007986 */ /* 0x0011e8000c101b08 */
.L_x_245:
        /* <DEDUP_REMOVED lines=11> */
.L_x_247:
[----:B------:R-:W-:Y:S05]  /*4680*/  EXIT ;  /* 0x000000000000794d */ /* 0x000fea0003800000 */
        .weak           $__internal_16_$__cuda_sm20_div_s64
        .type           $__internal_16_$__cuda_sm20_div_s64,@function
        .size           $__internal_16_$__cuda_sm20_div_s64,(.L_x_1898 - $__internal_16_$__cuda_sm20_div_s64)
$__internal_16_$__cuda_sm20_div_s64:
        /* <DEDUP_REMOVED lines=73> */
[----:B------:R-:W-:Y:S06]  /*4b20*/  RET.REL.NODEC R24 `(_ZN2at6native60_GLOBAL__N__fdc43544_27_DistributionRandomKernel_cu_f88cee4443distribution_elementwise_grid_stride_kernelIjLi4EZZZNS0_9templates4cuda13random_kernelIPNS_17CUDAGeneratorImplEEEvRNS_18TensorIteratorBaseET_ENKUlvE_clEvENKUlvE4_clEvEUlP24curandStatePhilox4_32_10E0_ZNS1_27distribution_nullary_kernelIdj5uint4S7_SF_ZZZS5_IS7_EvS9_SA_ENKSB_clEvENKSC_clEvEUljE_EEvS9_T2_RKT3_T4_EUlijE0_EEvlNS_15PhiloxCudaStateET1_SJ_) ;  /* 0xffffb4d018007950 */ /* 0x000fec0003c3ffff */
.L_x_249:
        /* <DEDUP_REMOVED lines=13> */
.L_x_1898:


//--------------------- .text._ZN2at6native60_GLOBAL__N__fdc43544_27_DistributionRandomKernel_cu_f88cee4443distribution_elementwise_grid_stride_kernelIjLi4EZZZNS0_9templates4cuda13random_kernelIPNS_17CUDAGeneratorImplEEEvRNS_18TensorIteratorBaseET_ENKUlvE_clEvENKUlvE4_clEvEUlP24curandStatePhilox4_32_10E0_ZNS1_27distribution_nullary_kernelIdj5uint4S7_SF_ZZZS5_IS7_EvS9_SA_ENKSB_clEvENKSC_clEvEUljE_EEvS9_T2_RKT3_T4_EUlijE_EEvlNS_15PhiloxCudaStateET1_SJ_ --------------------------
	.section	.text._ZN2at6native60_GLOBAL__N__fdc43544_27_DistributionRandomKernel_cu_f88cee4443distribution_elementwise_grid_stride_kernelIjLi4EZZZNS0_9templates4cuda13random_kernelIPNS_17CUDAGeneratorImplEEEvRNS_18TensorIteratorBaseET_ENKUlvE_clEvENKUlvE4_clEvEUlP24curandStatePhilox4_32_10E0_ZNS1_27distribution_nullary_kernelIdj5uint4S7_SF_ZZZS5_IS7_EvS9_SA_ENKSB_clEvENKSC_clEvEUljE_EEvS9_T2_RKT3_T4_EUlijE_EEvlNS_15PhiloxCudaStateET1_SJ_,"ax",@progbits
	.sectioninfo	@"SHI_REGISTERS=54"
	.align	128
.text._ZN2at6native60_GLOBAL__N__fdc43544_27_DistributionRandomKernel_cu_f88cee4443distribution_elementwise_grid_stride_kernelIjLi4EZZZNS0_9templates4cuda13random_kernelIPNS_17CUDAGeneratorImplEEEvRNS_18TensorIteratorBaseET_ENKUlvE_clEvENKUlvE4_clEvEUlP24curandStatePhilox4_32_10E0_ZNS1_27distribution_nullary_kernelIdj5uint4S7_SF_ZZZS5_IS7_EvS9_SA_ENKSB_clEvENKSC_clEvEUljE_EEvS9_T2_RKT3_T4_EUlijE_EEvlNS_15PhiloxCudaStateET1_SJ_:
        .type           _ZN2at6native60_GLOBAL__N__fdc43544_27_DistributionRandomKernel_cu_f88cee4443distribution_elementwise_grid_stride_kernelIjLi4EZZZNS0_9templates4cuda13random_kernelIPNS_17CUDAGeneratorImplEEEvRNS_18TensorIteratorBaseET_ENKUlvE_clEvENKUlvE4_clEvEUlP24curandStatePhilox4_32_10E0_ZNS1_27distribution_nullary_kernelIdj5uint4S7_SF_ZZZS5_IS7_EvS9_SA_ENKSB_clEvENKSC_clEvEUljE_EEvS9_T2_RKT3_T4_EUlijE_EEvlNS_15PhiloxCudaStateET1_SJ_,@function
        .size           _ZN2at6native60_GLOBAL__N__fdc43544_27_DistributionRandomKernel_cu_f88cee4443distribution_elementwise_grid_stride_kernelIjLi4EZZZNS0_9templates4cuda13random_kernelIPNS_17CUDAGeneratorImplEEEvRNS_18TensorIteratorBaseET_ENKUlvE_clEvENKUlvE4_clEvEUlP24curandStatePhilox4_32_10E0_ZNS1_27distribution_nullary_kernelIdj5uint4S7_SF_ZZZS5_IS7_EvS9_SA_ENKSB_clEvENKSC_clEvEUljE_EEvS9_T2_RKT3_T4_EUlijE_EEvlNS_15PhiloxCudaStateET1_SJ_,(.L_x_1900 - _ZN2at6native60_GLOBAL__N__fdc43544_27_DistributionRandomKernel_cu_f88cee4443distribution_elementwise_grid_stride_kernelIjLi4EZZZNS0_9templates4cuda13random_kernelIPNS_17CUDAGeneratorImplEEEvRNS_18TensorIteratorBaseET_ENKUlvE_clEvENKUlvE4_clEvEUlP24curandStatePhilox4_32_10E0_ZNS1_27distribution_nullary_kernelIdj5uint4S7_SF_ZZZS5_IS7_EvS9_SA_ENKSB_clEvENKSC_clEvEUljE_EEvS9_T2_RKT3_T4_EUlijE_EEvlNS_15PhiloxCudaStateET1_SJ_)
        .other          _ZN2at6native60_GLOBAL__N__fdc43544_27_DistributionRandomKernel_cu_f88cee4443distribution_elementwise_grid_stride_kernelIjLi4EZZZNS0_9templates4cuda13random_kernelIPNS_17CUDAGeneratorImplEEEvRNS_18TensorIteratorBaseET_ENKUlvE_clEvENKUlvE4_clEvEUlP24curandStatePhilox4_32_10E0_ZNS1_27distribution_nullary_kernelIdj5uint4S7_SF_ZZZS5_IS7_EvS9_SA_ENKSB_clEvENKSC_clEvEUljE_EEvS9_T2_RKT3_T4_EUlijE_EEvlNS_15PhiloxCudaStateET1_SJ_,@"STO_CUDA_ENTRY STV_DEFAULT"
_ZN2at6native60_GLOBAL__N__fdc43544_27_DistributionRandomKernel_cu_f88cee4443distribution_elementwise_grid_stride_kernelIjLi4EZZZNS0_9templates4cuda13random_kernelIPNS_17CUDAGeneratorImplEEEvRNS_18TensorIteratorBaseET_ENKUlvE_clEvENKUlvE4_clEvEUlP24curandStatePhilox4_32_10E0_ZNS1_27distribution_nullary_kernelIdj5uint4S7_SF_ZZZS5_IS7_EvS9_SA_ENKSB_clEvENKSC_clEvEUljE_EEvS9_T2_RKT3_T4_EUlijE_EEvlNS_15PhiloxCudaStateET1_SJ_:
        /* <DEDUP_REMOVED lines=22> */
[----:B------:R-:W-:Y:S01]  /*0160*/  IMAD.MOV.U32 R40, RZ, RZ, R42 ;  /* 0x000000ffff287224 */ /* 0x000fe200078e002a */
        /* <DEDUP_REMOVED lines=63> */
[----:B------:R-:W-:Y:S05]  /*0560*/  @!P0 BRA `(.L_x_250) ;  /* 0x0000009000008947 */ /* 0x000fea0003800000 */
[----:B------:R-:W-:Y:S01]  /*0570*/  ULDC UR4, c[0x0][0x0] ;  /* 0x0000000000047ab9 */ /* 0x000fe20000000800 */
[----:B------:R-:W-:Y:S01]  /*0580*/  MOV R24, 0x5d0 ;  /* 0x000005d000187802 */ /* 0x000fe20000000f00 */
[----:B------:R-:W-:Y:S02]  /*0590*/  ULDC UR5, c[0x0][0xc] ;  /* 0x0000030000057ab9 */ /* 0x000fe40000000800 */
[----:B------:R-:W-:-:S04]  /*05a0*/  UIMAD UR4, UR4, UR5, URZ ;  /* 0x00000005040472a4 */ /* 0x000fc8000f8e023f */
[----:B------:R-:W-:-:S07]  /*05b0*/  USHF.L.U32 UR4, UR4, 0x2, URZ ;  /* 0x0000000204047899 */ /* 0x000fce000800063f */
[----:B------:R-:W-:Y:S05]  /*05c0*/  CALL.REL.NOINC `($__internal_17_$__cuda_sm20_div_s64) ;  /* 0x00000a9000007944 */ /* 0x000fea0003c00000 */
[----:B------:R-:W-:Y:S02]  /*05d0*/  IMAD.MOV.U32 R20, RZ, RZ, R22 ;  /* 0x000000ffff147224 */ /* 0x000fe400078e0016 */
[----:B------:R-:W-:Y:S01]  /*05e0*/  IMAD.MOV.U32 R21, RZ, RZ, R23 ;  /* 0x000000ffff157224 */ /* 0x000fe200078e0017 */
[----:B------:R-:W-:Y:S05]  /*05f0*/  BRA `(.L_x_251) ;  /* 0x0000016000007947 */ /* 0x000fea0003800000 */
.L_x_250:
        /* <DEDUP_REMOVED lines=22> */
.L_x_251:
        /* <DEDUP_REMOVED lines=18> */
.L_x_256:
        /* <DEDUP_REMOVED lines=13> */
.L_x_253:
[----:B------:R-:W-:Y:S05]  /*0950*/  BSYNC B0 ;  /* 0x0000000000007941 */ /* 0x000fea0003800000 */
.L_x_252:
        /* <DEDUP_REMOVED lines=40> */
[----:B------:R-:W-:Y:S01]  /*0be0*/  IMAD.HI.U32 R51, R48, -0x2daee0ad, RZ ;  /* 0xd2511f5330337827 */ /* 0x000fe200078e00ff */
[----:B------:R-:W-:-:S03]  /*0bf0*/  LOP3.LUT R49, R21, R24, R41, 0x96, !PT ;  /* 0x0000001815317212 */ /* 0x000fc600078e9629 */
[----:B------:R-:W-:Y:S01]  /*0c00*/  IMAD.MOV.U32 R24, RZ, RZ, R28 ;  /* 0x000000ffff187224 */ /* 0x000fe200078e001c */
[----:B------:R-:W-:Y:S01]  /*0c10*/  LOP3.LUT R51, R51, R22, R39, 0x96, !PT ;  /* 0x0000001633337212 */ /* 0x000fe200078e9627 */
[----:B------:R-:W-:Y:S02]  /*0c20*/  IMAD.MOV.U32 R22, RZ, RZ, R50 ;  /* 0x000000ffff167224 */ /* 0x000fe400078e0032 */
        /* <DEDUP_REMOVED lines=15> */
.L_x_255:
[----:B------:R-:W-:Y:S02]  /*0d20*/  IMAD.MOV.U32 R22, RZ, RZ, R28 ;  /* 0x000000ffff167224 */ /* 0x000fe400078e001c */
[----:B------:R-:W-:Y:S02]  /*0d30*/  IMAD.MOV.U32 R24, RZ, RZ, R27 ;  /* 0x000000ffff187224 */ /* 0x000fe400078e001b */
[----:B------:R-:W-:-:S02]  /*0d40*/  IMAD.MOV.U32 R26, RZ, RZ, R49 ;  /* 0x000000ffff1a7224 */ /* 0x000fc400078e0031 */
[----:B------:R-:W-:Y:S02]  /*0d50*/  IMAD.MOV.U32 R32, RZ, RZ, R20 ;  /* 0x000000ffff207224 */ /* 0x000fe400078e0014 */
.L_x_254:
[----:B------:R-:W-:Y:S01]  /*0d60*/  IMAD.MOV.U32 R21, RZ, RZ, c[0x0][0x0] ;  /* 0x00000000ff157624 */ /* 0x000fe200078e00ff */
[----:B------:R-:W-:Y:S01]  /*0d70*/  ISETP.GE.U32.AND P0, PT, R38, c[0x0][0x160], PT ;  /* 0x0000580026007a0c */ /* 0x000fe20003f06070 */
[----:B------:R-:W-:Y:S01]  /*0d80*/  WARPSYNC 0xffffffff ;  /* 0xffffffff00007948 */ /* 0x000fe20003800000 */
[----:B------:R-:W-:Y:S02]  /*0d90*/  IMAD.MOV.U32 R50, RZ, RZ, R20 ;  /* 0x000000ffff327224 */ /* 0x000fe400078e0014 */
[----:B------:R-:W-:Y:S01]  /*0da0*/  IMAD R21, R21, c[0x0][0xc], RZ ;  /* 0x0000030015157a24 */ /* 0x000fe200078e02ff */
[----:B------:R-:W-:-:S03]  /*0db0*/  ISETP.GE.AND.EX P0, PT, R17, c[0x0][0x164], PT, P0 ;  /* 0x0000590011007a0c */ /* 0x000fc60003f06300 */
[C---:B------:R-:W-:Y:S01]  /*0dc0*/  IMAD R37, R21.reuse, 0x3, RZ ;  /* 0x0000000315257824 */ /* 0x040fe200078e02ff */
[CC--:B------:R-:W-:Y:S02]  /*0dd0*/  IADD3 R31, P2, R21.reuse, R38.reuse, RZ ;  /* 0x00000026151f7210 */ /* 0x0c0fe40007f5e0ff */
[-C--:B------:R-:W-:Y:S02]  /*0de0*/  LEA R35, P3, R21, R38.reuse, 0x1 ;  /* 0x0000002615237211 */ /* 0x080fe400078608ff */
[----:B------:R-:W-:Y:S01]  /*0df0*/  ISETP.GE.U32.AND P1, PT, R31, c[0x0][0x160], PT ;  /* 0x000058001f007a0c */ /* 0x000fe20003f26070 */
[--C-:B------:R-:W-:Y:S01]  /*0e00*/  IMAD.X R23, RZ, RZ, R17.reuse, P2 ;  /* 0x000000ffff177224 */ /* 0x100fe200010e0611 */
[----:B------:R-:W-:Y:S01]  /*0e10*/  IADD3 R37, P4, R37, R38, RZ ;  /* 0x0000002625257210 */ /* 0x000fe20007f9e0ff */
[--C-:B------:R-:W-:Y:S01]  /*0e20*/  IMAD.X R25, RZ, RZ, R17.reuse, P3 ;  /* 0x000000ffff197224 */ /* 0x100fe200018e0611 */
[----:B------:R-:W-:Y:S01]  /*0e30*/  ISETP.GE.U32.AND P2, PT, R35, c[0x0][0x160], PT ;  /* 0x0000580023007a0c */ /* 0x000fe20003f46070 */
[----:B------:R-:W-:Y:S01]  /*0e40*/  @!P0 IMAD R29, R38, c[0x0][0x190], RZ ;  /* 0x00006400261d8a24 */ /* 0x000fe200078e02ff */
[----:B------:R-:W-:Y:S01]  /*0e50*/  ISETP.GE.AND.EX P1, PT, R23, c[0x0][0x164], PT, P1 ;  /* 0x0000590017007a0c */ /* 0x000fe20003f26310 */
[----:B------:R-:W-:Y:S01]  /*0e60*/  IMAD.X R27, RZ, RZ, R17, P4 ;  /* 0x000000ffff1b7224 */ /* 0x000fe200020e0611 */
[----:B------:R-:W0:Y:S01]  /*0e70*/  @!P0 I2F.F64.U32 R22, R22 ;  /* 0x0000001600168312 */ /* 0x000e220000201800 */
[----:B------:R-:W-:-:S02]  /*0e80*/  ISETP.GE.U32.AND P3, PT, R37, c[0x0][0x160], PT ;  /* 0x0000580025007a0c */ /* 0x000fc40003f66070 */
[----:B------:R-:W-:Y:S02]  /*0e90*/  @!P0 IADD3 R28, P4, R29, c[0x0][0x188], RZ ;  /* 0x000062001d1c8a10 */ /* 0x000fe40007f9e0ff */
[----:B------:R-:W-:Y:S02]  /*0ea0*/  ISETP.GE.AND.EX P2, PT, R25, c[0x0][0x164], PT, P2 ;  /* 0x0000590019007a0c */ /* 0x000fe40003f46320 */
[----:B------:R-:W-:Y:S02]  /*0eb0*/  ISETP.GE.AND.EX P3, PT, R27, c[0x0][0x164], PT, P3 ;  /* 0x000059001b007a0c */ /* 0x000fe40003f66330 */
[----:B------:R-:W-:Y:S02]  /*0ec0*/  @!P0 LEA.HI.X.SX32 R29, R29, c[0x0][0x18c], 0x1, P4 ;  /* 0x000063001d1d8a11 */ /* 0x000fe400020f0eff */
[----:B------:R-:W-:Y:S01]  /*0ed0*/  @!P1 IMAD R31, R31, c[0x0][0x190], RZ ;  /* 0x000064001f1f9a24 */ /* 0x000fe200078e02ff */
[----:B------:R-:W1:Y:S02]  /*0ee0*/  @!P1 I2F.F64.U32 R24, R24 ;  /* 0x0000001800189312 */ /* 0x000e640000201800 */
[----:B0-----:R0:W-:Y:S01]  /*0ef0*/  @!P0 STG.E.64 [R28.64], R22 ;  /* 0x000000161c008986 */ /* 0x0011e2000c101b08 */
[----:B------:R-:W-:-:S03]  /*0f00*/  LEA R38, P0, R21, R38, 0x2 ;  /* 0x0000002615267211 */ /* 0x000fc600078010ff */
[----:B------:R-:W-:Y:S01]  /*0f10*/  @!P2 IMAD R35, R35, c[0x0][0x190], RZ ;  /* 0x000064002323aa24 */ /* 0x000fe200078e02ff */
[----:B------:R-:W-:Y:S01]  /*0f20*/  @!P1 IADD3 R30, P5, R31, c[0x0][0x188], RZ ;  /* 0x000062001f1e9a10 */ /* 0x000fe20007fbe0ff */
[----:B------:R-:W2:Y:S01]  /*0f30*/  @!P2 I2F.F64.U32 R26, R26 ;  /* 0x0000001a001aa312 */ /* 0x000ea20000201800 */
[----:B------:R-:W-:Y:S02]  /*0f40*/  @!P3 IMAD R37, R37, c[0x0][0x190], RZ ;  /* 0x000064002525ba24 */ /* 0x000fe400078e02ff */
[----:B------:R-:W-:Y:S01]  /*0f50*/  IMAD.X R17, RZ, RZ, R17, P0 ;  /* 0x000000ffff117224 */ /* 0x000fe200000e0611 */
[----:B------:R-:W-:Y:S02]  /*0f60*/  ISETP.GE.U32.AND P0, PT, R38, R45, PT ;  /* 0x0000002d2600720c */ /* 0x000fe40003f06070 */
[----:B------:R-:W-:Y:S02]  /*0f70*/  @!P2 IADD3 R34, P4, R35, c[0x0][0x188], RZ ;  /* 0x000062002322aa10 */ /* 0x000fe40007f9e0ff */
[----:B------:R-:W3:Y:S01]  /*0f80*/  @!P3 I2F.F64.U32 R32, R32 ;  /* 0x000000200020b312 */ /* 0x000ee20000201800 */
[----:B------:R-:W-:Y:S01]  /*0f90*/  ISETP.GE.AND.EX P0, PT, R17, R42, PT, P0 ;  /* 0x0000002a1100720c */ /* 0x000fe20003f06300 */
[----:B0-----:R-:W-:Y:S01]  /*0fa0*/  IMAD.MOV.U32 R29, RZ, RZ, R49 ;  /* 0x000000ffff1d7224 */ /* 0x001fe200078e0031 */
[----:B------:R-:W-:-:S02]  /*0fb0*/  @!P1 LEA.HI.X.SX32 R31, R31, c[0x0][0x18c], 0x1, P5 ;  /* 0x000063001f1f9a11 */ /* 0x000fc400028f0eff */
[----:B------:R-:W-:Y:S02]  /*0fc0*/  @!P3 IADD3 R36, P5, R37, c[0x0][0x188], RZ ;  /* 0x000062002524ba10 */ /* 0x000fe40007fbe0ff */
[----:B------:R-:W-:Y:S01]  /*0fd0*/  @!P2 LEA.HI.X.SX32 R35, R35, c[0x0][0x18c], 0x1, P4 ;  /* 0x000063002323aa11 */ /* 0x000fe200020f0eff */
[----:B-1----:R0:W-:Y:S01]  /*0fe0*/  @!P1 STG.E.64 [R30.64], R24 ;  /* 0x000000181e009986 */ /* 0x0021e2000c101b08 */
[----:B------:R-:W-:Y:S02]  /*0ff0*/  @!P3 LEA.HI.X.SX32 R37, R37, c[0x0][0x18c], 0x1, P5 ;  /* 0x000063002525ba11 */ /* 0x000fe400028f0eff */
[----:B------:R-:W-:Y:S01]  /*1000*/  MOV R28, R51 ;  /* 0x00000033001c7202 */ /* 0x000fe20000000f00 */
[----:B--2---:R0:W-:Y:S04]  /*1010*/  @!P2 STG.E.64 [R34.64], R26 ;  /* 0x0000001a2200a986 */ /* 0x0041e8000c101b08 */
[----:B---3--:R0:W-:Y:S04]  /*1020*/  @!P3 STG.E.64 [R36.64], R32 ;  /* 0x000000202400b986 */ /* 0x0081e8000c101b08 */
[----:B------:R-:W-:Y:S06]  /*1030*/  BAR.SYNC.DEFER_BLOCKING 0x0 ;  /* 0x0000000000007b1d */ /* 0x000fec0000010000 */
[----:B------:R-:W-:Y:S05]  /*1040*/  @!P0 BRA `(.L_x_256) ;  /* 0xfffff83000008947 */ /* 0x000fea000383ffff */
[----:B------:R-:W-:Y:S05]  /*1050*/  EXIT ;  /* 0x000000000000794d */ /* 0x000fea0003800000 */
        .weak           $__internal_17_$__cuda_sm20_div_s64
        .type           $__internal_17_$__cuda_sm20_div_s64,@function
        .size           $__internal_17_$__cuda_sm20_div_s64,(.L_x_1900 - $__internal_17_$__cuda_sm20_div_s64)
$__internal_17_$__cuda_sm20_div_s64:
        /* <DEDUP_REMOVED lines=14> */
[----:B------:R-:W-:-:S05]  /*1140*/  IMAD.HI.U32 R20, P1, R23, R27, R20 ;  /* 0x0000001b17147227 */ /* 0x000fca0007820014 */
[----:B------:R-:W-:Y:S01]  /*1150*/  IADD3 R21, P2, R33, R20, RZ ;  /* 0x0000001421157210 */ /* 0x000fe20007f5e0ff */
[----:B------:R-:W-:-:S04]  /*1160*/  IMAD.X R20, R31, 0x1, R23, P0 ;  /* 0x000000011f147824 */ /* 0x000fc800000e0617 */
[----:B------:R-:W-:Y:S01]  /*1170*/  IMAD.WIDE.U32 R22, R21, UR4, RZ ;  /* 0x0000000415167c25 */ /* 0x000fe2000f8e00ff */
[----:B------:R-:W-:Y:S02]  /*1180*/  IADD3.X R27, RZ, RZ, R20, P2, P1 ;  /* 0x000000ffff1b7210 */ /* 0x000fe400017e2414 */
[----:B------:R-:W-:Y:S02]  /*1190*/  ISETP.LE.AND P2, PT, RZ, UR7, PT ;  /* 0x00000007ff007c0c */ /* 0x000fe4000bf43270 */
[----:B------:R-:W-:Y:S01]  /*11a0*/  IADD3 R31, P0, RZ, -R22, RZ ;  /* 0x80000016ff1f7210 */ /* 0x000fe20007f1e0ff */
[----:B------:R-:W-:Y:S01]  /*11b0*/  IMAD R22, R27, UR4, R23 ;  /* 0x000000041b167c24 */ /* 0x000fe2000f8e0217 */
[----:B------:R-:W-:-:S03]  /*11c0*/  IADD3 R23, P4, RZ, -UR6, RZ ;  /* 0x80000006ff177c10 */ /* 0x000fc6000ff9e0ff */
[----:B------:R-:W-:Y:S01]  /*11d0*/  IMAD.HI.U32 R20, R21, R31, RZ ;  /* 0x0000001f15147227 */ /* 0x000fe200078e00ff */
[----:B------:R-:W-:-:S03]  /*11e0*/  SEL R23, R23, UR6, !P2 ;  /* 0x0000000617177c07 */ /* 0x000fc6000d000000 */
[----:B------:R-:W-:Y:S02]  /*11f0*/  IMAD.X R22, RZ, RZ, ~R22, P0 ;  /* 0x000000ffff167224 */ /* 0x000fe400000e0e16 */
[----:B------:R-:W-:Y:S02]  /*1200*/  IMAD.X R26, RZ, RZ, ~UR7, P4 ;  /* 0x80000007ff1a7e24 */ /* 0x000fe4000a0e06ff */
[----:B------:R-:W-:-:S03]  /*1210*/  IMAD.WIDE.U32 R20, P0, R21, R22, R20 ;  /* 0x0000001615147225 */ /* 0x000fc60007800014 */
[----:B------:R-:W-:Y:S01]  /*1220*/  SEL R26, R26, UR7, !P2 ;  /* 0x000000071a1a7c07 */ /* 0x000fe2000d000000 */
[----:B------:R-:W-:-:S04]  /*1230*/  IMAD.HI.U32 R30, R27, R22, RZ ;  /* 0x000000161b1e7227 */ /* 0x000fc800078e00ff */
[----:B------:R-:W-:-:S04]  /*1240*/  IMAD.HI.U32 R20, P1, R27, R31, R20 ;  /* 0x0000001f1b147227 */ /* 0x000fc80007820014 */
[----:B------:R-:W-:Y:S02]  /*1250*/  IMAD R21, R27, R22, RZ ;  /* 0x000000161b157224 */ /* 0x000fe400078e02ff */
[----:B------:R-:W-:-:S03]  /*1260*/  IMAD.X R27, R30, 0x1, R27, P0 ;  /* 0x000000011e1b7824 */ /* 0x000fc600000e061b */
[----:B------:R-:W-:Y:S01]  /*1270*/  IADD3 R22, P3, R21, R20, RZ ;  /* 0x0000001415167210 */ /* 0x000fe20007f7e0ff */
[----:B------:R-:W-:-:S03]  /*1280*/  IMAD.MOV.U32 R21, RZ, RZ, RZ ;  /* 0x000000ffff157224 */ /* 0x000fc600078e00ff */
[----:B------:R-:W-:Y:S01]  /*1290*/  IADD3.X R27, RZ, RZ, R27, P3, P1 ;  /* 0x000000ffff1b7210 */ /* 0x000fe20001fe241b */
[----:B------:R-:W-:-:S04]  /*12a0*/  IMAD.HI.U32 R20, R22, R23, RZ ;  /* 0x0000001716147227 */ /* 0x000fc800078e00ff */
[-C--:B------:R-:W-:Y:S02]  /*12b0*/  IMAD R31, R27, R26.reuse, RZ ;  /* 0x0000001a1b1f7224 */ /* 0x080fe400078e02ff */
[----:B------:R-:W-:-:S06]  /*12c0*/  IMAD.WIDE.U32 R20, R22, R26, R20 ;  /* 0x0000001a16147225 */ /* 0x000fcc00078e0014 */
[----:B------:R-:W-:-:S04]  /*12d0*/  IMAD.HI.U32 R20, P0, R27, R23, R20 ;  /* 0x000000171b147227 */ /* 0x000fc80007800014 */
[----:B------:R-:W-:Y:S01]  /*12e0*/  IMAD.HI.U32 R27, R27, R26, RZ ;  /* 0x0000001a1b1b7227 */ /* 0x000fe200078e00ff */
[----:B------:R-:W-:-:S03]  /*12f0*/  IADD3 R22, P1, R31, R20, RZ ;  /* 0x000000141f167210 */ /* 0x000fc60007f3e0ff */
[----:B------:R-:W-:-:S04]  /*1300*/  IMAD.X R20, RZ, RZ, R27, P0 ;  /* 0x000000ffff147224 */ /* 0x000fc800000e061b */
[----:B------:R-:W-:Y:S02]  /*1310*/  IMAD.X R27, RZ, RZ, R20, P1 ;  /* 0x000000ffff1b7224 */ /* 0x000fe400008e0614 */
[----:B------:R-:W-:-:S04]  /*1320*/  IMAD.WIDE.U32 R20, R22, UR4, RZ ;  /* 0x0000000416147c25 */ /* 0x000fc8000f8e00ff */
[----:B------:R-:W-:Y:S01]  /*1330*/  IMAD R21, R27, UR4, R21 ;  /* 0x000000041b157c24 */ /* 0x000fe2000f8e0215 */
[----:B------:R-:W-:-:S04]  /*1340*/  IADD3 R20, P0, -R20, R23, RZ ;  /* 0x0000001714147210 */ /* 0x000fc80007f1e1ff */
[----:B------:R-:W-:Y:S01]  /*1350*/  IADD3 R23, P1, R20, -UR4, RZ ;  /* 0x8000000414177c10 */ /* 0x000fe2000ff3e0ff */
[----:B------:R-:W-:Y:S01]  /*1360*/  IMAD.X R31, R26, 0x1, ~R21, P0 ;  /* 0x000000011a1f7824 */ /* 0x000fe200000e0e15 */
[----:B------:R-:W-:Y:S02]  /*1370*/  ISETP.GE.U32.AND P0, PT, R20, UR4, PT ;  /* 0x0000000414007c0c */ /* 0x000fe4000bf06070 */
[----:B------:R-:W-:Y:S02]  /*1380*/  IADD3 R21, P3, R22, 0x1, RZ ;  /* 0x0000000116157810 */ /* 0x000fe40007f7e0ff */
[C---:B------:R-:W-:Y:S02]  /*1390*/  ISETP.GE.U32.AND.EX P0, PT, R31.reuse, RZ, PT, P0 ;  /* 0x000000ff1f00720c */ /* 0x040fe40003f06100 */
[----:B------:R-:W-:Y:S02]  /*13a0*/  IADD3.X R26, R31, -0x1, RZ, P1, !PT ;  /* 0xffffffff1f1a7810 */ /* 0x000fe40000ffe4ff */
[----:B------:R-:W-:Y:S01]  /*13b0*/  SEL R23, R23, R20, P0 ;  /* 0x0000001417177207 */ /* 0x000fe20000000000 */
[----:B------:R-:W-:Y:S01]  /*13c0*/  IMAD.X R20, RZ, RZ, R27, P3 ;  /* 0x000000ffff147224 */ /* 0x000fe200018e061b */
[----:B------:R-:W-:-:S02]  /*13d0*/  SEL R21, R21, R22, P0 ;  /* 0x0000001615157207 */ /* 0x000fc40000000000 */
[----:B------:R-:W-:Y:S02]  /*13e0*/  SEL R26, R26, R31, P0 ;  /* 0x0000001f1a1a7207 */ /* 0x000fe40000000000 */
        /* <DEDUP_REMOVED lines=17> */
[----:B------:R-:W-:Y:S06]  /*1500*/  RET.REL.NODEC R20 `(_ZN2at6native60_GLOBAL__N__fdc43544_27_DistributionRandomKernel_cu_f88cee4443distribution_elementwise_grid_stride_kernelIjLi4EZZZNS0_9templates4cuda13random_kernelIPNS_17CUDAGeneratorImplEEEvRNS_18TensorIteratorBaseET_ENKUlvE_clEvENKUlvE4_clEvEUlP24curandStatePhilox4_32_10E0_ZNS1_27distribution_nullary_kernelIdj5uint4S7_SF_ZZZS5_IS7_EvS9_SA_ENKSB_clEvENKSC_clEvEUljE_EEvS9_T2_RKT3_T4_EUlijE_EEvlNS_15PhiloxCudaStateET1_SJ_) ;  /* 0xffffeaf014007950 */ /* 0x000fec0003c3ffff */
.L_x_257:
        /* <DEDUP_REMOVED lines=15> */
.L_x_1900:


//--------------------- .text._ZN2at6native60_GLOBAL__N__fdc43544_27_DistributionRandomKernel_cu_f88cee4443distribution_elementwise_grid_stride_kernelImLi2EZZZNS0_9templates4cuda13random_kernelIPNS_17CUDAGeneratorImplEEEvRNS_18TensorIteratorBaseET_ENKUlvE_clEvENKUlvE4_clEvEUlP24curandStatePhilox4_32_10E_ZNS1_27distribution_nullary_kernelIdm10ulonglong2S7_SF_ZZZS5_IS7_EvS9_SA_ENKSB_clEvENKSC_clEvEUlmE_EEvS9_T2_RKT3_T4_EUlimE0_EEvlNS_15PhiloxCudaStateET1_SJ_ --------------------------
	.section	.text._ZN2at6native60_GLOBAL__N__fdc43544_27_DistributionRandomKernel_cu_f88cee4443distribution_elementwise_grid_stride_kernelImLi2EZZZNS0_9templates4cuda13random_kernelIPNS_17CUDAGeneratorImplEEEvRNS_18TensorIteratorBaseET_ENKUlvE_clEvENKUlvE4_clEvEUlP24curandStatePhilox4_32_10E_ZNS1_27distribution_nullary_kernelIdm10ulonglong2S7_SF_ZZZS5_IS7_EvS9_SA_ENKSB_clEvENKSC_clEvEUlmE_EEvS9_T2_RKT3_T4_EUlimE0_EEvlNS_15PhiloxCudaStateET1_SJ_,"ax",@progbits
	.sectioninfo	@"SHI_REGISTERS=40"
	.align	128
.text._ZN2at6native60_GLOBAL__N__fdc43544_27_DistributionRandomKernel_cu_f88cee4443distribution_elementwise_grid_stride_kernelImLi2EZZZNS0_9templates4cuda13random_kernelIPNS_17CUDAGeneratorImplEEEvRNS_18TensorIteratorBaseET_ENKUlvE_clEvENKUlvE4_clEvEUlP24curandStatePhilox4_32_10E_ZNS1_27distribution_nullary_kernelIdm10ulonglong2S7_SF_ZZZS5_IS7_EvS9_SA_ENKSB_clEvENKSC_clEvEUlmE_EEvS9_T2_RKT3_T4_EUlimE0_EEvlNS_15PhiloxCudaStateET1_SJ_:
        .type           _ZN2at6native60_GLOBAL__N__fdc43544_27_DistributionRandomKernel_cu_f88cee4443distribution_elementwise_grid_stride_kernelImLi2EZZZNS0_9templates4cuda13random_kernelIPNS_17CUDAGeneratorImplEEEvRNS_18TensorIteratorBaseET_ENKUlvE_clEvENKUlvE4_clEvEUlP24curandStatePhilox4_32_10E_ZNS1_27distribution_nullary_kernelIdm10ulonglong2S7_SF_ZZZS5_IS7_EvS9_SA_ENKSB_clEvENKSC_clEvEUlmE_EEvS9_T2_RKT3_T4_EUlimE0_EEvlNS_15PhiloxCudaStateET1_SJ_,@function
        .size           _ZN2at6native60_GLOBAL__N__fdc43544_27_DistributionRandomKernel_cu_f88cee4443distribution_elementwise_grid_stride_kernelImLi2EZZZNS0_9templates4cuda13random_kernelIPNS_17CUDAGeneratorImplEEEvRNS_18TensorIteratorBaseET_ENKUlvE_clEvENKUlvE4_clEvEUlP24curandStatePhilox4_32_10E_ZNS1_27distribution_nullary_kernelIdm10ulonglong2S7_SF_ZZZS5_IS7_EvS9_SA_ENKSB_clEvENKSC_clEvEUlmE_EEvS9_T2_RKT3_T4_EUlimE0_EEvlNS_15PhiloxCudaStateET1_SJ_,(.L_x_1902 - _ZN2at6native60_GLOBAL__N__fdc43544_27_DistributionRandomKernel_cu_f88cee4443distribution_elementwise_grid_stride_kernelImLi2EZZZNS0_9templates4cuda13random_kernelIPNS_17CUDAGeneratorImplEEEvRNS_18TensorIteratorBaseET_ENKUlvE_clEvENKUlvE4_clEvEUlP24curandStatePhilox4_32_10E_ZNS1_27distribution_nullary_kernelIdm10ulonglong2S7_SF_ZZZS5_IS7_EvS9_SA_ENKSB_clEvENKSC_clEvEUlmE_EEvS9_T2_RKT3_T4_EUlimE0_EEvlNS_15PhiloxCudaStateET1_SJ_)
        .other          _ZN2at6native60_GLOBAL__N__fdc43544_27_DistributionRandomKernel_cu_f88cee4443distribution_elementwise_grid_stride_kernelImLi2EZZZNS0_9templates4cuda13random_kernelIPNS_17CUDAGeneratorImplEEEvRNS_18TensorIteratorBaseET_ENKUlvE_clEvENKUlvE4_clEvEUlP24curandStatePhilox4_32_10E_ZNS1_27distribution_nullary_kernelIdm10ulonglong2S7_SF_ZZZS5_IS7_EvS9_SA_ENKSB_clEvENKSC_clEvEUlmE_EEvS9_T2_RKT3_T4_EUlimE0_EEvlNS_15PhiloxCudaStateET1_SJ_,@"STO_CUDA_ENTRY STV_DEFAULT"
_ZN2at6native60_GLOBAL__N__fdc43544_27_DistributionRandomKernel_cu_f88cee4443distribution_elementwise_grid_stride_kernelImLi2EZZZNS0_9templates4cuda13random_kernelIPNS_17CUDAGeneratorImplEEEvRNS_18TensorIteratorBaseET_ENKUlvE_clEvENKUlvE4_clEvEUlP24curandStatePhilox4_32_10E_ZNS1_27distribution_nullary_kernelIdm10ulonglong2S7_SF_ZZZS5_IS7_EvS9_SA_ENKSB_clEvENKSC_clEvEUlmE_EEvS9_T2_RKT3_T4_EUlimE0_EEvlNS_15PhiloxCudaStateET1_SJ_:
        /* <DEDUP_REMOVED lines=92> */
[----:B------:R-:W-:Y:S05]  /*05c0*/  CALL.REL.NOINC `($__internal_18_$__cuda_sm20_div_s64) ;  /* 0x000025f000007944 */ /* 0x000fea0003c00000 */
[----:B------:R-:W-:Y:S05]  /*05d0*/  BRA `(.L_x_259) ;  /* 0x0000016000007947 */ /* 0x000fea0003800000 */
.L_x_258:
        /* <DEDUP_REMOVED lines=22> */
.L_x_259:
[----:B------:R-:W-:Y:S01]  /*0740*/  ULDC UR4, c[0x0][0x0] ;  /* 0x0000000000047ab9 */ /* 0x000fe20000000800 */
[----:B------:R-:W-:Y:S01]  /*0750*/  IADD3 R28, P0, R16, 0x1, RZ ;  /* 0x00000001101c7810 */ /* 0x000fe20007f1e0ff */
[----:B------:R-:W-:Y:S02]  /*0760*/  ULDC UR5, c[0x0][0xc] ;  /* 0x0000030000057ab9 */ /* 0x000fe40000000800 */
[----:B------:R-:W-:Y:S01]  /*0770*/  UIMAD.WIDE.U32 UR4, UR4, UR5, URZ ;  /* 0x00000005040472a5 */ /* 0x000fe2000f8e003f */
[----:B------:R-:W-:-:S05]  /*0780*/  IADD3.X R16, RZ, R17, RZ, P0, !PT ;  /* 0x00000011ff107210 */ /* 0x000fca00007fe4ff */
[C---:B------:R-:W-:Y:S02]  /*0790*/  IMAD R17, R28.reuse, UR5, RZ ;  /* 0x000000051c117c24 */ /* 0x040fe4000f8e02ff */
[----:B------:R-:W-:-:S04]  /*07a0*/  IMAD.WIDE.U32 R28, R28, UR4, RZ ;  /* 0x000000041c1c7c25 */ /* 0x000fc8000f8e00ff */
[----:B------:R-:W-:Y:S02]  /*07b0*/  IMAD R17, R16, UR4, R17 ;  /* 0x0000000410117c24 */ /* 0x000fe4000f8e0211 */
[----:B------:R-:W-:-:S03]  /*07c0*/  IMAD.SHL.U32 R27, R28, 0x2, RZ ;  /* 0x000000021c1b7824 */ /* 0x000fc600078e00ff */
[----:B------:R-:W-:Y:S02]  /*07d0*/  IADD3 R17, R29, R17, RZ ;  /* 0x000000111d117210 */ /* 0x000fe40007ffe0ff */
[----:B------:R-:W-:Y:S02]  /*07e0*/  ISETP.GE.U32.AND P0, PT, R12, R27, PT ;  /* 0x0000001b0c00720c */ /* 0x000fe40003f06070 */
[----:B------:R-:W-:-:S04]  /*07f0*/  SHF.L.U64.HI R28, R28, 0x1, R17 ;  /* 0x000000011c1c7819 */ /* 0x000fc80000010211 */
[----:B------:R-:W-:-:S13]  /*0800*/  ISETP.GE.AND.EX P0, PT, R13, R28, PT, P0 ;  /* 0x0000001c0d00720c */ /* 0x000fda0003f06300 */
[----:B------:R-:W-:Y:S05]  /*0810*/  @P0 EXIT ;  /* 0x000000000000094d */ /* 0x000fea0003800000 */
[----:B------:R-:W-:Y:S01]  /*0820*/  IMAD R22, R22, -0x326172a9, RZ ;  /* 0xcd9e8d5716167824 */ /* 0x000fe200078e02ff */
[----:B------:R-:W-:Y:S02]  /*0830*/  LOP3.LUT R29, R30, 0x3, RZ, 0xc0, !PT ;  /* 0x000000031e1d7812 */ /* 0x000fe400078ec0ff */
.L_x_270:
        /* <DEDUP_REMOVED lines=13> */
.L_x_261:
[----:B------:R-:W-:Y:S05]  /*0910*/  BSYNC B0 ;  /* 0x0000000000007941 */ /* 0x000fea0003800000 */
.L_x_260:
        /* <DEDUP_REMOVED lines=69> */
.L_x_263:
[----:B------:R-:W-:Y:S01]  /*0d70*/  MOV R33, R20 ;  /* 0x0000001400217202 */ /* 0x000fe20000000f00 */
[----:B------:R-:W-:Y:S01]  /*0d80*/  IMAD.MOV.U32 R32, RZ, RZ, R19 ;  /* 0x000000ffff207224 */ /* 0x000fe200078e0013 */
[----:B------:R-:W-:Y:S01]  /*0d90*/  MOV R35, R30 ;  /* 0x0000001e00237202 */ /* 0x000fe20000000f00 */
[----:B------:R-:W-:Y:S02]  /*0da0*/  IMAD.MOV.U32 R34, RZ, RZ, R16 ;  /* 0x000000ffff227224 */ /* 0x000fe400078e0010 */
.L_x_262:
        /* <DEDUP_REMOVED lines=219> */
.L_x_266:
[----:B------:R-:W-:-:S04]  /*1b60*/  IMAD.WIDE.U32 R18, R33, -0x7ff, RZ ;  /* 0xfffff80121127825 */ /* 0x000fc800078e00ff */
[----:B------:R-:W-:-:S04]  /*1b70*/  IMAD.WIDE.U32 R20, R32, -0x7ff, RZ ;  /* 0xfffff80120147825 */ /* 0x000fc800078e00ff */
[----:B------:R-:W-:-:S04]  /*1b80*/  IMAD.WIDE.U32 R18, P0, R32, -0x1, R18 ;  /* 0xffffffff20127825 */ /* 0x000fc80007800012 */
[----:B------:R-:W-:Y:S01]  /*1b90*/  IMAD.MOV.U32 R22, RZ, RZ, R19 ;  /* 0x000000ffff167224 */ /* 0x000fe200078e0013 */
[----:B------:R-:W-:Y:S02]  /*1ba0*/  IADD3.X R23, RZ, RZ, RZ, P0, !PT ;  /* 0x000000ffff177210 */ /* 0x000fe400007fe4ff */
[----:B------:R-:W-:-:S05]  /*1bb0*/  IADD3 RZ, P0, R21, R18, RZ ;  /* 0x0000001215ff7210 */ /* 0x000fca0007f1e0ff */
[----:B------:R-:W-:Y:S01]  /*1bc0*/  IMAD.HI.U32.X R21, R33, -0x1, R22, P0 ;  /* 0xffffffff21157827 */ /* 0x000fe200000e0416 */
[----:B------:R-:W-:-:S04]  /*1bd0*/  IADD3 R36, P0, R36, c[0x0][0x320], RZ ;  /* 0x0000c80024247a10 */ /* 0x000fc80007f1e0ff */
[----:B------:R-:W-:Y:S02]  /*1be0*/  SHF.R.U32.HI R21, RZ, 0x15, R21 ;  /* 0x00000015ff157819 */ /* 0x000fe40000011615 */
[----:B------:R-:W-:-:S03]  /*1bf0*/  IADD3.X R37, RZ, c[0x0][0x324], RZ, P0, !PT ;  /* 0x0000c900ff257a10 */ /* 0x000fc600007fe4ff */
[----:B------:R-:W-:-:S04]  /*1c00*/  IMAD.WIDE.U32 R18, R21, -0x1, R32 ;  /* 0xffffffff15127825 */ /* 0x000fc800078e0020 */
[----:B------:R-:W-:-:S06]  /*1c10*/  IMAD R19, R21, -0x200001, R19 ;  /* 0xffdfffff15137824 */ /* 0x000fcc00078e0213 */
[----:B------:R-:W0:Y:S02]  /*1c20*/  I2F.F64.U64 R18, R18 ;  /* 0x0000001200127312 */ /* 0x000e240000301800 */
[----:B0-----:R0:W-:Y:S02]  /*1c30*/  STG.E.64 [R36.64], R18 ;  /* 0x0000001224007986 */ /* 0x0011e4000c101b08 */
.L_x_265:
[----:B------:R-:W-:Y:S05]  /*1c40*/  BSYNC B0 ;  /* 0x0000000000007941 */ /* 0x000fea0003800000 */
.L_x_264:
[----:B------:R-:W-:-:S04]  /*1c50*/  IMAD.MOV.U32 R33, RZ, RZ, c[0x0][0x0] ;  /* 0x00000000ff217624 */ /* 0x000fc800078e00ff */
[----:B------:R-:W-:-:S05]  /*1c60*/  IMAD R33, R33, c[0x0][0xc], RZ ;  /* 0x0000030021217a24 */ /* 0x000fca00078e02ff */
[----:B------:R-:W-:-:S04]  /*1c70*/  IADD3 R21, P1, R33, R12, RZ ;  /* 0x0000000c21157210 */ /* 0x000fc80007f3e0ff */
[----:B------:R-:W-:Y:S02]  /*1c80*/  ISETP.GE.U32.AND P0, PT, R21, c[0x0][0x160], PT ;  /* 0x0000580015007a0c */ /* 0x000fe40003f06070 */
[----:B0-----:R-:W-:-:S04]  /*1c90*/  IADD3.X R18, RZ, R13, RZ, P1, !PT ;  /* 0x0000000dff127210 */ /* 0x001fc80000ffe4ff */
[----:B------:R-:W-:-:S13]  /*1ca0*/  ISETP.GE.AND.EX P0, PT, R18, c[0x0][0x164], PT, P0 ;  /* 0x0000590012007a0c */ /* 0x000fda0003f06300 */
[----:B------:R-:W-:Y:S05]  /*1cb0*/  @P0 BRA `(.L_x_267) ;  /* 0x00000e4000000947 */ /* 0x000fea0003800000 */
[----:B------:R-:W-:Y:S01]  /*1cc0*/  ISETP.NE.AND P0, PT, RZ, c[0x0][0x188], PT ;  /* 0x00006200ff007a0c */ /* 0x000fe20003f05270 */
[----:B------:R-:W-:-:S12]  /*1cd0*/  IMAD.MOV.U32 R32, RZ, RZ, RZ ;  /* 0x000000ffff207224 */ /* 0x000fd800078e00ff */
[----:B------:R-:W-:Y:S05]  /*1ce0*/  @!P0 BRA `(.L_x_268) ;  /* 0x00000d3000008947 */ /* 0x000fea0003800000 */
[----:B------:R-:W-:Y:S01]  /*1cf0*/  HFMA2.MMA R18, -RZ, RZ, 0, 0 ;  /* 0x00000000ff127435 */ /* 0x000fe200000001ff */
[----:B------:R-:W-:Y:S01]  /*1d00*/  IMAD.MOV.U32 R19, RZ, RZ, R21 ;  /* 0x000000ffff137224 */ /* 0x000fe200078e0015 */
        /* <DEDUP_REMOVED lines=209> */
.L_x_268:
        /* <DEDUP_REMOVED lines=8> */
[----:B------:R-:W-:-:S05]  /*2aa0*/  SHF.R.U32.HI R21, RZ, 0x15, R21 ;  /* 0x00000015ff157819 */ /* 0x000fca0000011615 */
[----:B------:R-:W-:-:S04]  /*2ab0*/  IMAD.WIDE.U32 R18, R21, -0x1, R34 ;  /* 0xffffffff15127825 */ /* 0x000fc800078e0022 */
[----:B------:R-:W-:Y:S01]  /*2ac0*/  IMAD R19, R21, -0x200001, R19 ;  /* 0xffdfffff15137824 */ /* 0x000fe200078e0213 */
[----:B------:R-:W-:-:S05]  /*2ad0*/  IADD3.X R21, RZ, c[0x0][0x324], RZ, P0, !PT ;  /* 0x0000c900ff157a10 */ /* 0x000fca00007fe4ff */
[----:B------:R-:W0:Y:S02]  /*2ae0*/  I2F.F64.U64 R18, R18 ;  /* 0x0000001200127312 */ /* 0x000e240000301800 */
[----:B0-----:R0:W-:Y:S02]  /*2af0*/  STG.E.64 [R20.64], R18 ;  /* 0x0000001214007986 */ /* 0x0011e4000c101b08 */
.L_x_267:
        /* <DEDUP_REMOVED lines=11> */
.L_x_269:
[----:B------:R-:W-:Y:S05]  /*2bb0*/  EXIT ;  /* 0x000000000000794d */ /* 0x000fea0003800000 */
        .weak           $__internal_18_$__cuda_sm20_div_s64
        .type           $__internal_18_$__cuda_sm20_div_s64,@function
        .size           $__internal_18_$__cuda_sm20_div_s64,(.L_x_1902 - $__internal_18_$__cuda_sm20_div_s64)
$__internal_18_$__cuda_sm20_div_s64:
        /* <DEDUP_REMOVED lines=73> */
[----:B------:R-:W-:Y:S06]  /*3050*/  RET.REL.NODEC R28 `(_ZN2at6native60_GLOBAL__N__fdc43544_27_DistributionRandomKernel_cu_f88cee4443distribution_elementwise_grid_stride_kernelImLi2EZZZNS0_9templates4cuda13random_kernelIPNS_17CUDAGeneratorImplEEEvRNS_18TensorIteratorBaseET_ENKUlvE_clEvENKUlvE4_clEvEUlP24curandStatePhilox4_32_10E_ZNS1_27distribution_nullary_kernelIdm10ulonglong2S7_SF_ZZZS5_IS7_EvS9_SA_ENKSB_clEvENKSC_clEvEUlmE_EEvS9_T2_RKT3_T4_EUlimE0_EEvlNS_15PhiloxCudaStateET1_SJ_) ;  /* 0xffffcfa01c007950 */ /* 0x000fec0003c3ffff */
.L_x_271:
        /* <DEDUP_REMOVED lines=10> */
.L_x_1902:


//--------------------- .text._ZN2at6native60_GLOBAL__N__fdc43544_27_DistributionRandomKernel_cu_f88cee4443distribution_elementwise_grid_stride_kernelImLi2EZZZNS0_9templates4cuda13random_kernelIPNS_17CUDAGeneratorImplEEEvRNS_18TensorIteratorBaseET_ENKUlvE_clEvENKUlvE4_clEvEUlP24curandStatePhilox4_32_10E_ZNS1_27distribution_nullary_kernelIdm10ulonglong2S7_SF_ZZZS5_IS7_EvS9_SA_ENKSB_clEvENKSC_clEvEUlmE_EEvS9_T2_RKT3_T4_EUlimE_EEvlNS_15PhiloxCudaStateET1_SJ_ --------------------------
	.section	.text._ZN2at6native60_GLOBAL__N__fdc43544_27_DistributionRandomKernel_cu_f88cee4443distribution_elementwise_grid_stride_kernelImLi2EZZZNS0_9templates4cuda13random_kernelIPNS_17CUDAGeneratorImplEEEvRNS_18TensorIteratorBaseET_ENKUlvE_clEvENKUlvE4_clEvEUlP24curandStatePhilox4_32_10E_ZNS1_27distribution_nullary_kernelIdm10ulonglong2S7_SF_ZZZS5_IS7_EvS9_SA_ENKSB_clEvENKSC_clEvEUlmE_EEvS9_T2_RKT3_T4_EUlimE_EEvlNS_15PhiloxCudaStateET1_SJ_,"ax",@progbits
	.sectioninfo	@"SHI_REGISTERS=50"
	.align	128
.text._ZN2at6native60_GLOBAL__N__fdc43544_27_DistributionRandomKernel_cu_f88cee4443distribution_elementwise_grid_stride_kernelImLi2EZZZNS0_9templates4cuda13random_kernelIPNS_17CUDAGeneratorImplEEEvRNS_18TensorIteratorBaseET_ENKUlvE_clEvENKUlvE4_clEvEUlP24curandStatePhilox4_32_10E_ZNS1_27distribution_nullary_kernelIdm10ulonglong2S7_SF_ZZZS5_IS7_EvS9_SA_ENKSB_clEvENKSC_clEvEUlmE_EEvS9_T2_RKT3_T4_EUlimE_EEvlNS_15PhiloxCudaStateET1_SJ_:
        .type           _ZN2at6native60_GLOBAL__N__fdc43544_27_DistributionRandomKernel_cu_f88cee4443distribution_elementwise_grid_stride_kernelImLi2EZZZNS0_9templates4cuda13random_kernelIPNS_17CUDAGeneratorImplEEEvRNS_18TensorIteratorBaseET_ENKUlvE_clEvENKUlvE4_clEvEUlP24curandStatePhilox4_32_10E_ZNS1_27distribution_nullary_kernelIdm10ulonglong2S7_SF_ZZZS5_IS7_EvS9_SA_ENKSB_clEvENKSC_clEvEUlmE_EEvS9_T2_RKT3_T4_EUlimE_EEvlNS_15PhiloxCudaStateET1_SJ_,@function
        .size           _ZN2at6native60_GLOBAL__N__fdc43544_27_DistributionRandomKernel_cu_f88cee4443distribution_elementwise_grid_stride_kernelImLi2EZZZNS0_9templates4cuda13random_kernelIPNS_17CUDAGeneratorImplEEEvRNS_18TensorIteratorBaseET_ENKUlvE_clEvENKUlvE4_clEvEUlP24curandStatePhilox4_32_10E_ZNS1_27distribution_nullary_kernelIdm10ulonglong2S7_SF_ZZZS5_IS7_EvS9_SA_ENKSB_clEvENKSC_clEvEUlmE_EEvS9_T2_RKT3_T4_EUlimE_EEvlNS_15PhiloxCudaStateET1_SJ_,(.L_x_1904 - _ZN2at6native60_GLOBAL__N__fdc43544_27_DistributionRandomKernel_cu_f88cee4443distribution_elementwise_grid_stride_kernelImLi2EZZZNS0_9templates4cuda13random_kernelIPNS_17CUDAGeneratorImplEEEvRNS_18TensorIteratorBaseET_ENKUlvE_clEvENKUlvE4_clEvEUlP24curandStatePhilox4_32_10E_ZNS1_27distribution_nullary_kernelIdm10ulonglong2S7_SF_ZZZS5_IS7_EvS9_SA_ENKSB_clEvENKSC_clEvEUlmE_EEvS9_T2_RKT3_T4_EUlimE_EEvlNS_15PhiloxCudaStateET1_SJ_)
        .other          _ZN2at6native60_GLOBAL__N__fdc43544_27_DistributionRandomKernel_cu_f88cee4443distribution_elementwise_grid_stride_kernelImLi2EZZZNS0_9templates4cuda13random_kernelIPNS_17CUDAGeneratorImplEEEvRNS_18TensorIteratorBaseET_ENKUlvE_clEvENKUlvE4_clEvEUlP24curandStatePhilox4_32_10E_ZNS1_27distribution_nullary_kernelIdm10ulonglong2S7_SF_ZZZS5_IS7_EvS9_SA_ENKSB_clEvENKSC_clEvEUlmE_EEvS9_T2_RKT3_T4_EUlimE_EEvlNS_15PhiloxCudaStateET1_SJ_,@"STO_CUDA_ENTRY STV_DEFAULT"
_ZN2at6native60_GLOBAL__N__fdc43544_27_DistributionRandomKernel_cu_f88cee4443distribution_elementwise_grid_stride_kernelImLi2EZZZNS0_9templates4cuda13random_kernelIPNS_17CUDAGeneratorImplEEEvRNS_18TensorIteratorBaseET_ENKUlvE_clEvENKUlvE4_clEvEUlP24curandStatePhilox4_32_10E_ZNS1_27distribution_nullary_kernelIdm10ulonglong2S7_SF_ZZZS5_IS7_EvS9_SA_ENKSB_clEvENKSC_clEvEUlmE_EEvS9_T2_RKT3_T4_EUlimE_EEvlNS_15PhiloxCudaStateET1_SJ_:
[----:B------:R-:W-:Y:S02]  /*0000*/  IMAD.MOV.U32 R1, RZ, RZ, c[0x0][0x28] ;  /* 0x00000a00ff017624 */ /* 0x000fe400078e00ff */
[----:B------:R-:W-:Y:S01]  /*0010*/  ULDC.U8 UR4, c[0x0][0x17c] ;  /* 0x00005f0000047ab9 */ /* 0x000fe20000000000 */
[----:B------:R-:W-:Y:S01]  /*0020*/  IMAD.MOV.U32 R36, RZ, RZ, c[0x0][0x170] ;  /* 0x00005c00ff247624 */ /* 0x000fe200078e00ff */
[----:B------:R-:W-:Y:S01]  /*0030*/  ISETP.NE.AND P0, PT, RZ, UR4, PT ;  /* 0x00000004ff007c0c */ /* 0x000fe2000bf05270 */
[----:B------:R-:W-:Y:S01]  /*0040*/  IMAD.MOV.U32 R37, RZ, RZ, c[0x0][0x174] ;  /* 0x00005d00ff257624 */ /* 0x000fe200078e00ff */
[----:B------:R-:W-:Y:S01]  /*0050*/  ULDC.64 UR8, c[0x0][0x118] ;  /* 0x0000460000087ab9 */ /* 0x000fe20000000a00 */
[----:B------:R-:W-:Y:S01]  /*0060*/  MOV R46, c[0x0][0x168] ;  /* 0x00005a00002e7a02 */ /* 0x000fe20000000f00 */
[----:B------:R-:W-:Y:S01]  /*0070*/  IMAD.MOV.U32 R47, RZ, RZ, c[0x0][0x16c] ;  /* 0x00005b00ff2f7624 */ /* 0x000fe200078e00ff */
[----:B------:R-:W0:Y:S04]  /*0080*/  S2R R30, SR_TID.X ;  /* 0x00000000001e7919 */ /* 0x000e280000002100 */
[----:B------:R-:W0:Y:S01]  /*0090*/  S2R R5, SR_CTAID.X ;  /* 0x0000000000057919 */ /* 0x000e220000002500 */
[----:B------:R-:W-:Y:S01]  /*00a0*/  IMAD.MOV.U32 R31, RZ, RZ, RZ ;  /* 0x000000ffff1f7224 */ /* 0x000fe200078e00ff */
[----:B------:R-:W-:-:S02]  /*00b0*/  UMOV UR6, 0x1 ;  /* 0x0000000100067882 */ /* 0x000fc40000000000 */
        /* <DEDUP_REMOVED lines=79> */
[----:B------:R-:W-:Y:S05]  /*05b0*/  CALL.REL.NOINC `($__internal_19_$__cuda_sm20_div_s64) ;  /* 0x00000b1000007944 */ /* 0x000fea0003c00000 */
[----:B------:R-:W-:Y:S01]  /*05c0*/  MOV R20, R26 ;  /* 0x0000001a00147202 */ /* 0x000fe20000000f00 */
[----:B------:R-:W-:Y:S01]  /*05d0*/  IMAD.MOV.U32 R21, RZ, RZ, R27 ;  /* 0x000000ffff157224 */ /* 0x000fe200078e001b */
[----:B------:R-:W-:Y:S05]  /*05e0*/  BRA `(.L_x_273) ;  /* 0x0000016000007947 */ /* 0x000fea0003800000 */
.L_x_272:
        /* <DEDUP_REMOVED lines=22> */
.L_x_273:
        /* <DEDUP_REMOVED lines=18> */
.L_x_281:
        /* <DEDUP_REMOVED lines=13> */
.L_x_275:
[----:B------:R-:W-:Y:S05]  /*0940*/  BSYNC B0 ;  /* 0x0000000000007941 */ /* 0x000fea0003800000 */
.L_x_274:
        /* <DEDUP_REMOVED lines=60> */
.L_x_277:
[----:B------:R-:W-:Y:S01]  /*0d10*/  IMAD.MOV.U32 R39, RZ, RZ, R23 ;  /* 0x000000ffff277224 */ /* 0x000fe200078e0017 */
[----:B------:R-:W-:Y:S01]  /*0d20*/  MOV R42, R20 ;  /* 0x00000014002a7202 */ /* 0x000fe20000000f00 */
[----:B------:R-:W-:Y:S02]  /*0d30*/  IMAD.MOV.U32 R40, RZ, RZ, R22 ;  /* 0x000000ffff287224 */ /* 0x000fe400078e0016 */
[----:B------:R-:W-:Y:S02]  /*0d40*/  IMAD.MOV.U32 R41, RZ, RZ, R37 ;  /* 0x000000ffff297224 */ /* 0x000fe400078e0025 */
.L_x_276:
        /* <DEDUP_REMOVED lines=13> */
[----:B------:R-:W-:Y:S01]  /*0e20*/  IMAD.X R27, RZ, RZ, RZ, P0 ;  /* 0x000000ffff1b7224 */ /* 0x000fe200000e06ff */
[----:B------:R-:W-:Y:S01]  /*0e30*/  IADD3 RZ, P0, R25, R22, RZ ;  /* 0x0000001619ff7210 */ /* 0x000fe20007f1e0ff */
[----:B------:R-:W-:Y:S01]  /*0e40*/  IMAD.MOV.U32 R26, RZ, RZ, R23 ;  /* 0x000000ffff1a7224 */ /* 0x000fe200078e0017 */
[----:B------:R-:W-:Y:S01]  /*0e50*/  MOV R22, R40 ;  /* 0x0000002800167202 */ /* 0x000fe20000000f00 */
[----:B------:R-:W-:Y:S02]  /*0e60*/  IMAD.MOV.U32 R23, RZ, RZ, R39 ;  /* 0x000000ffff177224 */ /* 0x000fe400078e0027 */
[----:B------:R-:W-:-:S05]  /*0e70*/  IMAD.HI.U32.X R27, R39, -0x1, R26, P0 ;  /* 0xffffffff271b7827 */ /* 0x000fca00000e041a */
[----:B------:R-:W-:-:S05]  /*0e80*/  SHF.R.U32.HI R27, RZ, 0x15, R27 ;  /* 0x00000015ff1b7819 */ /* 0x000fca000001161b */
[----:B------:R-:W-:-:S04]  /*0e90*/  IMAD.WIDE.U32 R24, R27, -0x1, R22 ;  /* 0xffffffff1b187825 */ /* 0x000fc800078e0016 */
[----:B------:R-:W-:Y:S02]  /*0ea0*/  IMAD R25, R27, -0x200001, R25 ;  /* 0xffdfffff1b197824 */ /* 0x000fe400078e0219 */
[----:B------:R-:W-:-:S04]  /*0eb0*/  IMAD R23, R18, c[0x0][0x190], RZ ;  /* 0x0000640012177a24 */ /* 0x000fc800078e02ff */
[----:B------:R-:W0:Y:S01]  /*0ec0*/  I2F.F64.U64 R24, R24 ;  /* 0x0000001800187312 */ /* 0x000e220000301800 */
[----:B------:R-:W-:-:S04]  /*0ed0*/  IADD3 R22, P0, R23, c[0x0][0x188], RZ ;  /* 0x0000620017167a10 */ /* 0x000fc80007f1e0ff */
[----:B------:R-:W-:-:S05]  /*0ee0*/  LEA.HI.X.SX32 R23, R23, c[0x0][0x18c], 0x1, P0 ;  /* 0x0000630017177a11 */ /* 0x000fca00000f0eff */
[----:B0-----:R0:W-:Y:S04]  /*0ef0*/  STG.E.64 [R22.64], R24 ;  /* 0x0000001816007986 */ /* 0x0011e8000c101b08 */
.L_x_279:
[----:B------:R-:W-:Y:S05]  /*0f00*/  BSYNC B0 ;  /* 0x0000000000007941 */ /* 0x000fea0003800000 */
.L_x_278:
[----:B------:R-:W-:Y:S05]  /*0f10*/  @P1 BRA `(.L_x_280) ;  /* 0x0000010000001947 */ /* 0x000fea0003800000 */
[----:B0-----:R-:W-:-:S04]  /*0f20*/  IMAD.WIDE.U32 R24, R41, -0x7ff, RZ ;  /* 0xfffff80129187825 */ /* 0x001fc800078e00ff */
[----:B------:R-:W-:-:S04]  /*0f30*/  IMAD.WIDE.U32 R26, R42, -0x7ff, RZ ;  /* 0xfffff8012a1a7825 */ /* 0x000fc800078e00ff */
[----:B------:R-:W-:-:S04]  /*0f40*/  IMAD.WIDE.U32 R24, P0, R42, -0x1, R24 ;  /* 0xffffffff2a187825 */ /* 0x000fc80007800018 */
[----:B------:R-:W-:Y:S01]  /*0f50*/  IMAD.X R23, RZ, RZ, RZ, P0 ;  /* 0x000000ffff177224 */ /* 0x000fe200000e06ff */
[----:B------:R-:W-:Y:S01]  /*0f60*/  IADD3 RZ, P0, R27, R24, RZ ;  /* 0x000000181bff7210 */ /* 0x000fe20007f1e0ff */
[----:B------:R-:W-:Y:S02]  /*0f70*/  IMAD.MOV.U32 R22, RZ, RZ, R25 ;  /* 0x000000ffff167224 */ /* 0x000fe400078e0019 */
[----:B------:R-:W-:Y:S02]  /*0f80*/  IMAD.MOV.U32 R40, RZ, RZ, R42 ;  /* 0x000000ffff287224 */ /* 0x000fe400078e002a */
[----:B------:R-:W-:-:S04]  /*0f90*/  IMAD.HI.U32.X R25, R41, -0x1, R22, P0 ;  /* 0xffffffff29197827 */ /* 0x000fc800000e0416 */
[----:B------:R-:W-:Y:S01]  /*0fa0*/  IMAD R44, R44, c[0x0][0x190], RZ ;  /* 0x000064002c2c7a24 */ /* 0x000fe200078e02ff */
[----:B------:R-:W-:-:S04]  /*0fb0*/  SHF.R.U32.HI R25, RZ, 0x15, R25 ;  /* 0x00000015ff197819 */ /* 0x000fc80000011619 */
[----:B------:R-:W-:Y:S01]  /*0fc0*/  IADD3 R24, P0, R44, c[0x0][0x188], RZ ;  /* 0x000062002c187a10 */ /* 0x000fe20007f1e0ff */
[----:B------:R-:W-:-:S04]  /*0fd0*/  IMAD.WIDE.U32 R22, R25, -0x1, R40 ;  /* 0xffffffff19167825 */ /* 0x000fc800078e0028 */
[----:B------:R-:W-:Y:S01]  /*0fe0*/  IMAD R23, R25, -0x200001, R23 ;  /* 0xffdfffff19177824 */ /* 0x000fe200078e0217 */
[----:B------:R-:W-:-:S05]  /*0ff0*/  LEA.HI.X.SX32 R25, R44, c[0x0][0x18c], 0x1, P0 ;  /* 0x000063002c197a11 */ /* 0x000fca00000f0eff */
[----:B------:R-:W0:Y:S02]  /*1000*/  I2F.F64.U64 R22, R22 ;  /* 0x0000001600167312 */ /* 0x000e240000301800 */
[----:B0-----:R0:W-:Y:S02]  /*1010*/  STG.E.64 [R24.64], R22 ;  /* 0x0000001618007986 */ /* 0x0011e4000c101b08 */
.L_x_280:
[----:B------:R-:W-:Y:S01]  /*1020*/  LEA R18, P0, R43, R18, 0x1 ;  /* 0x000000122b127211 */ /* 0x000fe200078008ff */
[----:B------:R-:W-:Y:S01]  /*1030*/  WARPSYNC 0xffffffff ;  /* 0xffffffff00007948 */ /* 0x000fe20003800000 */
[----:B------:R-:W-:Y:S01]  /*1040*/  BAR.SYNC.DEFER_BLOCKING 0x0 ;  /* 0x0000000000007b1d */ /* 0x000fe20000010000 */
[----:B0-----:R-:W-:Y:S01]  /*1050*/  IMAD.MOV.U32 R25, RZ, RZ, R20 ;  /* 0x000000ffff197224 */ /* 0x001fe200078e0014 */
[----:B------:R-:W-:Y:S01]  /*1060*/  IADD3.X R19, RZ, R19, RZ, P0, !PT ;  /* 0x00000013ff137210 */ /* 0x000fe200007fe4ff */
[----:B------:R-:W-:Y:S01]  /*1070*/  IMAD.MOV.U32 R24, RZ, RZ, R37 ;  /* 0x000000ffff187224 */ /* 0x000fe200078e0025 */
[----:B------:R-:W-:Y:S01]  /*1080*/  ISETP.GE.U32.AND P0, PT, R18, R33, PT ;  /* 0x000000211200720c */ /* 0x000fe20003f06070 */
[----:B------:R-:W-:-:S03]  /*1090*/  IMAD.MOV.U32 R23, RZ, RZ, R38 ;  /* 0x000000ffff177224 */ /* 0x000fc600078e0026 */
[----:B------:R-:W-:-:S13]  /*10a0*/  ISETP.GE.AND.EX P0, PT, R19, R32, PT, P0 ;  /* 0x000000201300720c */ /* 0x000fda0003f06300 */
[----:B------:R-:W-:Y:S05]  /*10b0*/  @!P0 BRA `(.L_x_281) ;  /* 0xfffff7b000008947 */ /* 0x000fea000383ffff */
[----:B------:R-:W-:Y:S05]  /*10c0*/  EXIT ;  /* 0x000000000000794d */ /* 0x000fea0003800000 */
        .weak           $__internal_19_$__cuda_sm20_div_s64
        .type           $__internal_19_$__cuda_sm20_div_s64,@function
        .size           $__internal_19_$__cuda_sm20_div_s64,(.L_x_1904 - $__internal_19_$__cuda_sm20_div_s64)
$__internal_19_$__cuda_sm20_div_s64:
        /* <DEDUP_REMOVED lines=35> */
[----:B------:R-:W-:Y:S01]  /*1300*/  IADD3.X R32, RZ, RZ, R21, P3, P2 ;  /* 0x000000ffff207210 */ /* 0x000fe20001fe4415 */
[----:B------:R-:W-:-:S04]  /*1310*/  HFMA2.MMA R21, -RZ, RZ, 0, 0 ;  /* 0x00000000ff157435 */ /* 0x000fc800000001ff */
[CC--:B------:R-:W-:Y:S02]  /*1320*/  IMAD R39, R32.reuse, R33.reuse, RZ ;  /* 0x0000002120277224 */ /* 0x0c0fe400078e02ff */
[----:B------:R-:W-:-:S04]  /*1330*/  IMAD.HI.U32 R35, R32, R33, RZ ;  /* 0x0000002120237227 */ /* 0x000fc800078e00ff */
[----:B------:R-:W-:-:S06]  /*1340*/  IMAD.WIDE.U32 R20, R26, R33, R20 ;  /* 0x000000211a147225 */ /* 0x000fcc00078e0014 */
        /* <DEDUP_REMOVED lines=20> */
[----:B------:R-:W-:Y:S02]  /*1490*/  ISETP.GE.U32.AND.EX P0, PT, R32, RZ, PT, P2 ;  /* 0x000000ff2000720c */ /* 0x000fe40003f06120 */
[-C--:B------:R-:W-:Y:S02]  /*14a0*/  IADD3.X R27, RZ, R20.reuse, RZ, P3, !PT ;  /* 0x00000014ff1b7210 */ /* 0x080fe40001ffe4ff */
[----:B------:R-:W-:Y:S02]  /*14b0*/  SEL R26, R26, R21, P0 ;  /* 0x000000151a1a7207 */ /* 0x000fe40000000000 */
[----:B------:R-:W-:-:S02]  /*14c0*/  SEL R27, R27, R20, P0 ;  /* 0x000000141b1b7207 */ /* 0x000fc40000000000 */
        /* <DEDUP_REMOVED lines=10> */
[----:B------:R-:W-:Y:S06]  /*1570*/  RET.REL.NODEC R20 `(_ZN2at6native60_GLOBAL__N__fdc43544_27_DistributionRandomKernel_cu_f88cee4443distribution_elementwise_grid_stride_kernelImLi2EZZZNS0_9templates4cuda13random_kernelIPNS_17CUDAGeneratorImplEEEvRNS_18TensorIteratorBaseET_ENKUlvE_clEvENKUlvE4_clEvEUlP24curandStatePhilox4_32_10E_ZNS1_27distribution_nullary_kernelIdm10ulonglong2S7_SF_ZZZS5_IS7_EvS9_SA_ENKSB_clEvENKSC_clEvEUlmE_EEvS9_T2_RKT3_T4_EUlimE_EEvlNS_15PhiloxCudaStateET1_SJ_) ;  /* 0xffffea8014007950 */ /* 0x000fec0003c3ffff */
.L_x_282:
        /* <DEDUP_REMOVED lines=16> */
.L_x_1904:


//--------------------- .text._ZN2at6native60_GLOBAL__N__fdc43544_27_DistributionRandomKernel_cu_f88cee4443distribution_elementwise_grid_stride_kernelIjLi4EZZZNS0_9templates4cuda13random_kernelIPNS_17CUDAGeneratorImplEEEvRNS_18TensorIteratorBaseET_ENKUlvE_clEvENKUlvE3_clEvEUlP24curandStatePhilox4_32_10E0_ZNS1_27distribution_nullary_kernelIsj5uint4S7_SF_ZZZS5_IS7_EvS9_SA_ENKSB_clEvENKSC_clEvEUljE_EEvS9_T2_RKT3_T4_EUlijE0_EEvlNS_15PhiloxCudaStateET1_SJ_ --------------------------
	.section	.text._ZN2at6native60_GLOBAL__N__fdc43544_27_DistributionRandomKernel_cu_f88cee4443distribution_elementwise_grid_stride_kernelIjLi4EZZZNS0_9templates4cuda13random_kernelIPNS_17CUDAGeneratorImplEEEvRNS_18TensorIteratorBaseET_ENKUlvE_clEvENKUlvE3_clEvEUlP24curandStatePhilox4_32_10E0_ZNS1_27distribution_nullary_kernelIsj5uint4S7_SF_ZZZS5_IS7_EvS9_SA_ENKSB_clEvENKSC_clEvEUljE_EEvS9_T2_RKT3_T4_EUlijE0_EEvlNS_15PhiloxCudaStateET1_SJ_,"ax",@progbits
	.sectioninfo	@"SHI_REGISTERS=40"
	.align	128
.text._ZN2at6native60_GLOBAL__N__fdc43544_27_DistributionRandomKernel_cu_f88cee4443distribution_elementwise_grid_stride_kernelIjLi4EZZZNS0_9templates4cuda13random_kernelIPNS_17CUDAGeneratorImplEEEvRNS_18TensorIteratorBaseET_ENKUlvE_clEvENKUlvE3_clEvEUlP24curandStatePhilox4_32_10E0_ZNS1_27distribution_nullary_kernelIsj5uint4S7_SF_ZZZS5_IS7_EvS9_SA_ENKSB_clEvENKSC_clEvEUljE_EEvS9_T2_RKT3_T4_EUlijE0_EEvlNS_15PhiloxCudaStateET1_SJ_:
        .type           _ZN2at6native60_GLOBAL__N__fdc43544_27_DistributionRandomKernel_cu_f88cee4443distribution_elementwise_grid_stride_kernelIjLi4EZZZNS0_9templates4cuda13random_kernelIPNS_17CUDAGeneratorImplEEEvRNS_18TensorIteratorBaseET_ENKUlvE_clEvENKUlvE3_clEvEUlP24curandStatePhilox4_32_10E0_ZNS1_27distribution_nullary_kernelIsj5uint4S7_SF_ZZZS5_IS7_EvS9_SA_ENKSB_clEvENKSC_clEvEUljE_EEvS9_T2_RKT3_T4_EUlijE0_EEvlNS_15PhiloxCudaStateET1_SJ_,@function
        .size           _ZN2at6native60_GLOBAL__N__fdc43544_27_DistributionRandomKernel_cu_f88cee4443distribution_elementwise_grid_stride_kernelIjLi4EZZZNS0_9templates4cuda13random_kernelIPNS_17CUDAGeneratorImplEEEvRNS_18TensorIteratorBaseET_ENKUlvE_clEvENKUlvE3_clEvEUlP24curandStatePhilox4_32_10E0_ZNS1_27distribution_nullary_kernelIsj5uint4S7_SF_ZZZS5_IS7_EvS9_SA_ENKSB_clEvENKSC_clEvEUljE_EEvS9_T2_RKT3_T4_EUlijE0_EEvlNS_15PhiloxCudaStateET1_SJ_,(.L_x_1906 - _ZN2at6native60_GLOBAL__N__fdc43544_27_DistributionRandomKernel_cu_f88cee4443distribution_elementwise_grid_stride_kernelIjLi4EZZZNS0_9templates4cuda13random_kernelIPNS_17CUDAGeneratorImplEEEvRNS_18TensorIteratorBaseET_ENKUlvE_clEvENKUlvE3_clEvEUlP24curandStatePhilox4_32_10E0_ZNS1_27distribution_nullary_kernelIsj5uint4S7_SF_ZZZS5_IS7_EvS9_SA_ENKSB_clEvENKSC_clEvEUljE_EEvS9_T2_RKT3_T4_EUlijE0_EEvlNS_15PhiloxCudaStateET1_SJ_)
        .other          _ZN2at6native60_GLOBAL__N__fdc43544_27_DistributionRandomKernel_cu_f88cee4443distribution_elementwise_grid_stride_kernelIjLi4EZZZNS0_9templates4cuda13random_kernelIPNS_17CUDAGeneratorImplEEEvRNS_18TensorIteratorBaseET_ENKUlvE_clEvENKUlvE3_clEvEUlP24curandStatePhilox4_32_10E0_ZNS1_27distribution_nullary_kernelIsj5uint4S7_SF_ZZZS5_IS7_EvS9_SA_ENKSB_clEvENKSC_clEvEUljE_EEvS9_T2_RKT3_T4_EUlijE0_EEvlNS_15PhiloxCudaStateET1_SJ_,@"STO_CUDA_ENTRY STV_DEFAULT"
_ZN2at6native60_GLOBAL__N__fdc43544_27_DistributionRandomKernel_cu_f88cee4443distribution_elementwise_grid_stride_kernelIjLi4EZZZNS0_9templates4cuda13random_kernelIPNS_17CUDAGeneratorImplEEEvRNS_18TensorIteratorBaseET_ENKUlvE_clEvENKUlvE3_clEvEUlP24curandStatePhilox4_32_10E0_ZNS1_27distribution_nullary_kernelIsj5uint4S7_SF_ZZZS5_IS7_EvS9_SA_ENKSB_clEvENKSC_clEvEUljE_EEvS9_T2_RKT3_T4_EUlijE0_EEvlNS_15PhiloxCudaStateET1_SJ_:
        /* <DEDUP_REMOVED lines=92> */
[----:B------:R-:W-:Y:S05]  /*05c0*/  CALL.REL.NOINC `($__internal_20_$__cuda_sm20_div_s64) ;  /* 0x000040c000007944 */ /* 0x000fea0003c00000 */
[----:B------:R-:W-:Y:S05]  /*05d0*/  BRA `(.L_x_284) ;  /* 0x0000016000007947 */ /* 0x000fea0003800000 */
.L_x_283:
        /* <DEDUP_REMOVED lines=22> */
.L_x_284:
        /* <DEDUP_REMOVED lines=16> */
.L_x_301:
        /* <DEDUP_REMOVED lines=13> */
.L_x_286:
[----:B------:R-:W-:Y:S05]  /*0910*/  BSYNC B0 ;  /* 0x0000000000007941 */ /* 0x000fea0003800000 */
.L_x_285:
        /* <DEDUP_REMOVED lines=69> */
.L_x_288:
[----:B------:R-:W-:Y:S01]  /*0d70*/  IMAD.MOV.U32 R31, RZ, RZ, R32 ;  /* 0x000000ffff1f7224 */ /* 0x000fe200078e0020 */
[----:B------:R-:W-:Y:S01]  /*0d80*/  MOV R28, R23 ;  /* 0x00000017001c7202 */ /* 0x000fe20000000f00 */
[----:B------:R-:W-:Y:S01]  /*0d90*/  IMAD.MOV.U32 R29, RZ, RZ, R26 ;  /* 0x000000ffff1d7224 */ /* 0x000fe200078e001a */
[----:B------:R-:W-:Y:S02]  /*0da0*/  MOV R30, R20 ;  /* 0x00000014001e7202 */ /* 0x000fe40000000f00 */
.L_x_287:
        /* <DEDUP_REMOVED lines=219> */
.L_x_291:
[----:B------:R-:W-:Y:S02]  /*1b60*/  IADD3 R22, P0, R33, c[0x0][0x320], RZ ;  /* 0x0000c80021167a10 */ /* 0x000fe40007f1e0ff */
[----:B------:R-:W-:-:S03]  /*1b70*/  LOP3.LUT R31, R31, 0x7fff, RZ, 0xc0, !PT ;  /* 0x00007fff1f1f7812 */ /* 0x000fc600078ec0ff */
[----:B------:R-:W-:-:S05]  /*1b80*/  IMAD.X R23, RZ, RZ, c[0x0][0x324], P0 ;  /* 0x0000c900ff177624 */ /* 0x000fca00000e06ff */
[----:B------:R0:W-:Y:S03]  /*1b90*/  STG.E.U16 [R22.64], R31 ;  /* 0x0000001f16007986 */ /* 0x0001e6000c101508 */
.L_x_290:
[----:B------:R-:W-:Y:S05]  /*1ba0*/  BSYNC B0 ;  /* 0x0000000000007941 */ /* 0x000fea0003800000 */
.L_x_289:
        /* <DEDUP_REMOVED lines=222> */
.L_x_294:
[----:B------:R-:W-:Y:S02]  /*2990*/  IADD3 R22, P0, R33, c[0x0][0x320], RZ ;  /* 0x0000c80021167a10 */ /* 0x000fe40007f1e0ff */
[----:B------:R-:W-:-:S03]  /*29a0*/  LOP3.LUT R33, R28, 0x7fff, RZ, 0xc0, !PT ;  /* 0x00007fff1c217812 */ /* 0x000fc600078ec0ff */
[----:B------:R-:W-:-:S05]  /*29b0*/  IMAD.X R23, RZ, RZ, c[0x0][0x324], P0 ;  /* 0x0000c900ff177624 */ /* 0x000fca00000e06ff */
[----:B------:R0:W-:Y:S03]  /*29c0*/  STG.E.U16 [R22.64], R33 ;  /* 0x0000002116007986 */ /* 0x0001e6000c101508 */
.L_x_293:
[----:B------:R-:W-:Y:S05]  /*29d0*/  BSYNC B0 ;  /* 0x0000000000007941 */ /* 0x000fea0003800000 */
.L_x_292:
        /* <DEDUP_REMOVED lines=219> */
.L_x_297:
[----:B------:R-:W-:Y:S02]  /*3790*/  IADD3 R32, P0, R32, c[0x0][0x320], RZ ;  /* 0x0000c80020207a10 */ /* 0x000fe40007f1e0ff */
[----:B------:R-:W-:-:S03]  /*37a0*/  LOP3.LUT R23, R29, 0x7fff, RZ, 0xc0, !PT ;  /* 0x00007fff1d177812 */ /* 0x000fc600078ec0ff */
[----:B------:R-:W-:-:S05]  /*37b0*/  IMAD.X R33, RZ, RZ, c[0x0][0x324], P0 ;  /* 0x0000c900ff217624 */ /* 0x000fca00000e06ff */
[----:B------:R0:W-:Y:S03]  /*37c0*/  STG.E.U16 [R32.64], R23 ;  /* 0x0000001720007986 */ /* 0x0001e6000c101508 */
.L_x_296:
[----:B------:R-:W-:Y:S05]  /*37d0*/  BSYNC B0 ;  /* 0x0000000000007941 */ /* 0x000fea0003800000 */
.L_x_295:
        /* <DEDUP_REMOVED lines=219> */
.L_x_299:
[----:B------:R-:W-:Y:S02]  /*4590*/  IADD3 R22, P0, R29, c[0x0][0x320], RZ ;  /* 0x0000c8001d167a10 */ /* 0x000fe40007f1e0ff */
[----:B------:R-:W-:Y:S02]  /*45a0*/  LOP3.LUT R29, R30, 0x7fff, RZ, 0xc0, !PT ;  /* 0x00007fff1e1d7812 */ /* 0x000fe400078ec0ff */
[----:B------:R-:W-:-:S05]  /*45b0*/  IADD3.X R23, RZ, c[0x0][0x324], RZ, P0, !PT ;  /* 0x0000c900ff177a10 */ /* 0x000fca00007fe4ff */
[----:B------:R0:W-:Y:S04]  /*45c0*/  STG.E.U16 [R22.64], R29 ;  /* 0x0000001d16007986 */ /* 0x0001e8000c101508 */
.L_x_298:
        /* <DEDUP_REMOVED lines=11> */
.L_x_300:
[----:B------:R-:W-:Y:S05]  /*4680*/  EXIT ;  /* 0x000000000000794d */ /* 0x000fea0003800000 */
        .weak           $__internal_20_$__cuda_sm20_div_s64
        .type           $__internal_20_$__cuda_sm20_div_s64,@function
        .size           $__internal_20_$__cuda_sm20_div_s64,(.L_x_1906 - $__internal_20_$__cuda_sm20_div_s64)
$__internal_20_$__cuda_sm20_div_s64:
        /* <DEDUP_REMOVED lines=73> */
[----:B------:R-:W-:Y:S06]  /*4b20*/  RET.REL.NODEC R24 `(_ZN2at6native60_GLOBAL__N__fdc43544_27_DistributionRandomKernel_cu_f88cee4443distribution_elementwise_grid_stride_kernelIjLi4EZZZNS0_9templates4cuda13random_kernelIPNS_17CUDAGeneratorImplEEEvRNS_18TensorIteratorBaseET_ENKUlvE_clEvENKUlvE3_clEvEUlP24curandStatePhilox4_32_10E0_ZNS1_27distribution_nullary_kernelIsj5uint4S7_SF_ZZZS5_IS7_EvS9_SA_ENKSB_clEvENKSC_clEvEUljE_EEvS9_T2_RKT3_T4_EUlijE0_EEvlNS_15PhiloxCudaStateET1_SJ_) ;  /* 0xffffb4d018007950 */ /* 0x000fec0003c3ffff */
.L_x_302:
        /* <DEDUP_REMOVED lines=13> */
.L_x_1906:


//--------------------- .text._ZN2at6native60_GLOBAL__N__fdc43544_27_DistributionRandomKernel_cu_f88cee4443distribution_elementwise_grid_stride_kernelIjLi4EZZZNS0_9templates4cuda13random_kernelIPNS_17CUDAGeneratorImplEEEvRNS_18TensorIteratorBaseET_ENKUlvE_clEvENKUlvE3_clEvEUlP24curandStatePhilox4_32_10E0_ZNS1_27distribution_nullary_kernelIsj5uint4S7_SF_ZZZS5_IS7_EvS9_SA_ENKSB_clEvENKSC_clEvEUljE_EEvS9_T2_RKT3_T4_EUlijE_EEvlNS_15PhiloxCudaStateET1_SJ_ --------------------------
	.section	.text._ZN2at6native60_GLOBAL__N__fdc43544_27_DistributionRandomKernel_cu_f88cee4443distribution_elementwise_grid_stride_kernelIjLi4EZZZNS0_9templates4cuda13random_kernelIPNS_17CUDAGeneratorImplEEEvRNS_18TensorIteratorBaseET_ENKUlvE_clEvENKUlvE3_clEvEUlP24curandStatePhilox4_32_10E0_ZNS1_27distribution_nullary_kernelIsj5uint4S7_SF_ZZZS5_IS7_EvS9_SA_ENKSB_clEvENKSC_clEvEUljE_EEvS9_T2_RKT3_T4_EUlijE_EEvlNS_15PhiloxCudaStateET1_SJ_,"ax",@progbits
	.sectioninfo	@"SHI_REGISTERS=48"
	.align	128
.text._ZN2at6native60_GLOBAL__N__fdc43544_27_DistributionRandomKernel_cu_f88cee4443distribution_elementwise_grid_stride_kernelIjLi4EZZZNS0_9templates4cuda13random_kernelIPNS_17CUDAGeneratorImplEEEvRNS_18TensorIteratorBaseET_ENKUlvE_clEvENKUlvE3_clEvEUlP24curandStatePhilox4_32_10E0_ZNS1_27distribution_nullary_kernelIsj5uint4S7_SF_ZZZS5_IS7_EvS9_SA_ENKSB_clEvENKSC_clEvEUljE_EEvS9_T2_RKT3_T4_EUlijE_EEvlNS_15PhiloxCudaStateET1_SJ_:
        .type           _ZN2at6native60_GLOBAL__N__fdc43544_27_DistributionRandomKernel_cu_f88cee4443distribution_elementwise_grid_stride_kernelIjLi4EZZZNS0_9templates4cuda13random_kernelIPNS_17CUDAGeneratorImplEEEvRNS_18TensorIteratorBaseET_ENKUlvE_clEvENKUlvE3_clEvEUlP24curandStatePhilox4_32_10E0_ZNS1_27distribution_nullary_kernelIsj5uint4S7_SF_ZZZS5_IS7_EvS9_SA_ENKSB_clEvENKSC_clEvEUljE_EEvS9_T2_RKT3_T4_EUlijE_EEvlNS_15PhiloxCudaStateET1_SJ_,@function
        .size           _ZN2at6native60_GLOBAL__N__fdc43544_27_DistributionRandomKernel_cu_f88cee4443distribution_elementwise_grid_stride_kernelIjLi4EZZZNS0_9templates4cuda13random_kernelIPNS_17CUDAGeneratorImplEEEvRNS_18TensorIteratorBaseET_ENKUlvE_clEvENKUlvE3_clEvEUlP24curandStatePhilox4_32_10E0_ZNS1_27distribution_nullary_kernelIsj5uint4S7_SF_ZZZS5_IS7_EvS9_SA_ENKSB_clEvENKSC_clEvEUljE_EEvS9_T2_RKT3_T4_EUlijE_EEvlNS_15PhiloxCudaStateET1_SJ_,(.L_x_1908 - _ZN2at6native60_GLOBAL__N__fdc43544_27_DistributionRandomKernel_cu_f88cee4443distribution_elementwise_grid_stride_kernelIjLi4EZZZNS0_9templates4cuda13random_kernelIPNS_17CUDAGeneratorImplEEEvRNS_18TensorIteratorBaseET_ENKUlvE_clEvENKUlvE3_clEvEUlP24curandStatePhilox4_32_10E0_ZNS1_27distribution_nullary_kernelIsj5uint4S7_SF_ZZZS5_IS7_EvS9_SA_ENKSB_clEvENKSC_clEvEUljE_EEvS9_T2_RKT3_T4_EUlijE_EEvlNS_15PhiloxCudaStateET1_SJ_)
        .other          _ZN2at6native60_GLOBAL__N__fdc43544_27_DistributionRandomKernel_cu_f88cee4443distribution_elementwise_grid_stride_kernelIjLi4EZZZNS0_9templates4cuda13random_kernelIPNS_17CUDAGeneratorImplEEEvRNS_18TensorIteratorBaseET_ENKUlvE_clEvENKUlvE3_clEvEUlP24curandStatePhilox4_32_10E0_ZNS1_27distribution_nullary_kernelIsj5uint4S7_SF_ZZZS5_IS7_EvS9_SA_ENKSB_clEvENKSC_clEvEUljE_EEvS9_T2_RKT3_T4_EUlijE_EEvlNS_15PhiloxCudaStateET1_SJ_,@"STO_CUDA_ENTRY STV_DEFAULT"
_ZN2at6native60_GLOBAL__N__fdc43544_27_DistributionRandomKernel_cu_f88cee4443distribution_elementwise_grid_stride_kernelIjLi4EZZZNS0_9templates4cuda13random_kernelIPNS_17CUDAGeneratorImplEEEvRNS_18TensorIteratorBaseET_ENKUlvE_clEvENKUlvE3_clEvEUlP24curandStatePhilox4_32_10E0_ZNS1_27distribution_nullary_kernelIsj5uint4S7_SF_ZZZS5_IS7_EvS9_SA_ENKSB_clEvENKSC_clEvEUljE_EEvS9_T2_RKT3_T4_EUlijE_EEvlNS_15PhiloxCudaStateET1_SJ_:
        /* <DEDUP_REMOVED lines=91> */
[----:B------:R-:W-:Y:S05]  /*05b0*/  CALL.REL.NOINC `($__internal_21_$__cuda_sm20_div_s64) ;  /* 0x00000a9000007944 */ /* 0x000fea0003c00000 */
[----:B------:R-:W-:Y:S02]  /*05c0*/  IMAD.MOV.U32 R20, RZ, RZ, R22 ;  /* 0x000000ffff147224 */ /* 0x000fe400078e0016 */
[----:B------:R-:W-:Y:S01]  /*05d0*/  IMAD.MOV.U32 R21, RZ, RZ, R23 ;  /* 0x000000ffff157224 */ /* 0x000fe200078e0017 */
[----:B------:R-:W-:Y:S05]  /*05e0*/  BRA `(.L_x_304) ;  /* 0x0000016000007947 */ /* 0x000fea0003800000 */
.L_x_303:
        /* <DEDUP_REMOVED lines=22> */
.L_x_304:
        /* <DEDUP_REMOVED lines=18> */
.L_x_309:
        /* <DEDUP_REMOVED lines=13> */
.L_x_306:
[----:B------:R-:W-:Y:S05]  /*0940*/  BSYNC B0 ;  /* 0x0000000000007941 */ /* 0x000fea0003800000 */
.L_x_305:
        /* <DEDUP_REMOVED lines=60> */
.L_x_308:
[----:B------:R-:W-:Y:S02]  /*0d10*/  IMAD.MOV.U32 R41, RZ, RZ, R24 ;  /* 0x000000ffff297224 */ /* 0x000fe400078e0018 */
[----:B------:R-:W-:Y:S02]  /*0d20*/  IMAD.MOV.U32 R37, RZ, RZ, R22 ;  /* 0x000000ffff257224 */ /* 0x000fe400078e0016 */
[----:B------:R-:W-:-:S02]  /*0d30*/  IMAD.MOV.U32 R38, RZ, RZ, R35 ;  /* 0x000000ffff267224 */ /* 0x000fc400078e0023 */
[----:B------:R-:W-:Y:S02]  /*0d40*/  IMAD.MOV.U32 R39, RZ, RZ, R20 ;  /* 0x000000ffff277224 */ /* 0x000fe400078e0014 */
.L_x_307:
        /* <DEDUP_REMOVED lines=26> */
[----:B------:R0:W-:Y:S01]  /*0ef0*/  @!P0 STG.E.U16 [R22.64], R41 ;  /* 0x0000002916008986 */ /* 0x0001e2000c101508 */
[C---:B------:R-:W-:Y:S01]  /*0f00*/  @!P1 IADD3 R24, P4, R40.reuse, c[0x0][0x188], RZ ;  /* 0x0000620028189a10 */ /* 0x040fe20007f9e0ff */
[----:B------:R-:W-:Y:S01]  /*0f10*/  @!P3 IMAD R43, R25, c[0x0][0x190], RZ ;  /* 0x00006400192bba24 */ /* 0x000fe200078e02ff */
[----:B------:R-:W-:Y:S02]  /*0f20*/  @!P3 LOP3.LUT R39, R39, 0x7fff, RZ, 0xc0, !PT ;  /* 0x00007fff2727b812 */ /* 0x000fe400078ec0ff */
[----:B------:R-:W-:-:S02]  /*0f30*/  @!P1 LEA.HI.X.SX32 R25, R40, c[0x0][0x18c], 0x1, P4 ;  /* 0x0000630028199a11 */ /* 0x000fc400020f0eff */
[----:B------:R-:W-:-:S03]  /*0f40*/  @!P3 IADD3 R40, P4, R43, c[0x0][0x188], RZ ;  /* 0x000062002b28ba10 */ /* 0x000fc60007f9e0ff */
[----:B------:R1:W-:Y:S01]  /*0f50*/  @!P1 STG.E.U16 [R24.64], R37 ;  /* 0x0000002518009986 */ /* 0x0003e2000c101508 */
[C---:B0-----:R-:W-:Y:S02]  /*0f60*/  @!P2 IADD3 R22, P0, R42.reuse, c[0x0][0x188], RZ ;  /* 0x000062002a16aa10 */ /* 0x041fe40007f1e0ff */
[----:B------:R-:W-:Y:S02]  /*0f70*/  @!P3 LEA.HI.X.SX32 R41, R43, c[0x0][0x18c], 0x1, P4 ;  /* 0x000063002b29ba11 */ /* 0x000fe400020f0eff */
[----:B------:R-:W-:Y:S01]  /*0f80*/  @!P2 LEA.HI.X.SX32 R23, R42, c[0x0][0x18c], 0x1, P0 ;  /* 0x000063002a17aa11 */ /* 0x000fe200000f0eff */
[----:B------:R-:W-:Y:S01]  /*0f90*/  IMAD.MOV.U32 R42, RZ, RZ, R20 ;  /* 0x000000ffff2a7224 */ /* 0x000fe200078e0014 */
[----:B------:R-:W-:-:S03]  /*0fa0*/  LEA R18, P0, R21, R18, 0x2 ;  /* 0x0000001215127211 */ /* 0x000fc600078010ff */
[----:B------:R0:W-:Y:S01]  /*0fb0*/  @!P2 STG.E.U16 [R22.64], R38 ;  /* 0x000000261600a986 */ /* 0x0001e2000c101508 */
[----:B-1----:R-:W-:Y:S02]  /*0fc0*/  IMAD.MOV.U32 R25, RZ, RZ, R35 ;  /* 0x000000ffff197224 */ /* 0x002fe400078e0023 */
[----:B------:R-:W-:Y:S01]  /*0fd0*/  IMAD.X R19, RZ, RZ, R19, P0 ;  /* 0x000000ffff137224 */ /* 0x000fe200000e0613 */
[----:B------:R-:W-:Y:S01]  /*0fe0*/  ISETP.GE.U32.AND P0, PT, R18, R31, PT ;  /* 0x0000001f1200720c */ /* 0x000fe20003f06070 */
[----:B------:R0:W-:Y:S01]  /*0ff0*/  @!P3 STG.E.U16 [R40.64], R39 ;  /* 0x000000272800b986 */ /* 0x0001e2000c101508 */
[----:B------:R-:W-:-:S03]  /*1000*/  IMAD.MOV.U32 R24, RZ, RZ, R36 ;  /* 0x000000ffff187224 */ /* 0x000fc600078e0024 */
[----:B------:R-:W-:Y:S01]  /*1010*/  BAR.SYNC.DEFER_BLOCKING 0x0 ;  /* 0x0000000000007b1d */ /* 0x000fe20000010000 */
[----:B------:R-:W-:-:S13]  /*1020*/  ISETP.GE.AND.EX P0, PT, R19, R30, PT, P0 ;  /* 0x0000001e1300720c */ /* 0x000fda0003f06300 */
[----:B0-----:R-:W-:Y:S05]  /*1030*/  @!P0 BRA `(.L_x_309) ;  /* 0xfffff83000008947 */ /* 0x001fea000383ffff */
[----:B------:R-:W-:Y:S05]  /*1040*/  EXIT ;  /* 0x000000000000794d */ /* 0x000fea0003800000 */
        .weak           $__internal_21_$__cuda_sm20_div_s64
        .type           $__internal_21_$__cuda_sm20_div_s64,@function
        .size           $__internal_21_$__cuda_sm20_div_s64,(.L_x_1908 - $__internal_21_$__cuda_sm20_div_s64)
$__internal_21_$__cuda_sm20_div_s64:
        /* <DEDUP_REMOVED lines=73> */
[----:B------:R-:W-:Y:S06]  /*14e0*/  RET.REL.NODEC R30 `(_ZN2at6native60_GLOBAL__N__fdc43544_27_DistributionRandomKernel_cu_f88cee4443distribution_elementwise_grid_stride_kernelIjLi4EZZZNS0_9templates4cuda13random_kernelIPNS_17CUDAGeneratorImplEEEvRNS_18TensorIteratorBaseET_ENKUlvE_clEvENKUlvE3_clEvEUlP24curandStatePhilox4_32_10E0_ZNS1_27distribution_nullary_kernelIsj5uint4S7_SF_ZZZS5_IS7_EvS9_SA_ENKSB_clEvENKSC_clEvEUljE_EEvS9_T2_RKT3_T4_EUlijE_EEvlNS_15PhiloxCudaStateET1_SJ_) ;  /* 0xffffeb101e007950 */ /* 0x000fec0003c3ffff */
.L_x_310:
        /* <DEDUP_REMOVED lines=9> */
.L_x_1908:


//--------------------- .text._ZN2at6native60_GLOBAL__N__fdc43544_27_DistributionRandomKernel_cu_f88cee4443distribution_elementwise_grid_stride_kernelImLi2EZZZNS0_9templates4cuda13random_kernelIPNS_17CUDAGeneratorImplEEEvRNS_18TensorIteratorBaseET_ENKUlvE_clEvENKUlvE3_clEvEUlP24curandStatePhilox4_32_10E_ZNS1_27distribution_nullary_kernelIsm10ulonglong2S7_SF_ZZZS5_IS7_EvS9_SA_ENKSB_clEvENKSC_clEvEUlmE_EEvS9_T2_RKT3_T4_EUlimE0_EEvlNS_15PhiloxCudaStateET1_SJ_ --------------------------
	.section	.text._ZN2at6native60_GLOBAL__N__fdc43544_27_DistributionRandomKernel_cu_f88cee4443distribution_elementwise_grid_stride_kernelImLi2EZZZNS0_9templates4cuda13random_kernelIPNS_17CUDAGeneratorImplEEEvRNS_18TensorIteratorBaseET_ENKUlvE_clEvENKUlvE3_clEvEUlP24curandStatePhilox4_32_10E_ZNS1_27distribution_nullary_kernelIsm10ulonglong2S7_SF_ZZZS5_IS7_EvS9_SA_ENKSB_clEvENKSC_clEvEUlmE_EEvS9_T2_RKT3_T4_EUlimE0_EEvlNS_15PhiloxCudaStateET1_SJ_,"ax",@progbits
	.sectioninfo	@"SHI_REGISTERS=36"
	.align	128
.text._ZN2at6native60_GLOBAL__N__fdc43544_27_DistributionRandomKernel_cu_f88cee4443distribution_elementwise_grid_stride_kernelImLi2EZZZNS0_9templates4cuda13random_kernelIPNS_17CUDAGeneratorImplEEEvRNS_18TensorIteratorBaseET_ENKUlvE_clEvENKUlvE3_clEvEUlP24curandStatePhilox4_32_10E_ZNS1_27distribution_nullary_kernelIsm10ulonglong2S7_SF_ZZZS5_IS7_EvS9_SA_ENKSB_clEvENKSC_clEvEUlmE_EEvS9_T2_RKT3_T4_EUlimE0_EEvlNS_15PhiloxCudaStateET1_SJ_:
        .type           _ZN2at6native60_GLOBAL__N__fdc43544_27_DistributionRandomKernel_cu_f88cee4443distribution_elementwise_grid_stride_kernelImLi2EZZZNS0_9templates4cuda13random_kernelIPNS_17CUDAGeneratorImplEEEvRNS_18TensorIteratorBaseET_ENKUlvE_clEvENKUlvE3_clEvEUlP24curandStatePhilox4_32_10E_ZNS1_27distribution_nullary_kernelIsm10ulonglong2S7_SF_ZZZS5_IS7_EvS9_SA_ENKSB_clEvENKSC_clEvEUlmE_EEvS9_T2_RKT3_T4_EUlimE0_EEvlNS_15PhiloxCudaStateET1_SJ_,@function
        .size           _ZN2at6native60_GLOBAL__N__fdc43544_27_DistributionRandomKernel_cu_f88cee4443distribution_elementwise_grid_stride_kernelImLi2EZZZNS0_9templates4cuda13random_kernelIPNS_17CUDAGeneratorImplEEEvRNS_18TensorIteratorBaseET_ENKUlvE_clEvENKUlvE3_clEvEUlP24curandStatePhilox4_32_10E_ZNS1_27distribution_nullary_kernelIsm10ulonglong2S7_SF_ZZZS5_IS7_EvS9_SA_ENKSB_clEvENKSC_clEvEUlmE_EEvS9_T2_RKT3_T4_EUlimE0_EEvlNS_15PhiloxCudaStateET1_SJ_,(.L_x_1910 - _ZN2at6native60_GLOBAL__N__fdc43544_27_DistributionRandomKernel_cu_f88cee4443distribution_elementwise_grid_stride_kernelImLi2EZZZNS0_9templates4cuda13random_kernelIPNS_17CUDAGeneratorImplEEEvRNS_18TensorIteratorBaseET_ENKUlvE_clEvENKUlvE3_clEvEUlP24curandStatePhilox4_32_10E_ZNS1_27distribution_nullary_kernelIsm10ulonglong2S7_SF_ZZZS5_IS7_EvS9_SA_ENKSB_clEvENKSC_clEvEUlmE_EEvS9_T2_RKT3_T4_EUlimE0_EEvlNS_15PhiloxCudaStateET1_SJ_)
        .other          _ZN2at6native60_GLOBAL__N__fdc43544_27_DistributionRandomKernel_cu_f88cee4443distribution_elementwise_grid_stride_kernelImLi2EZZZNS0_9templates4cuda13random_kernelIPNS_17CUDAGeneratorImplEEEvRNS_18TensorIteratorBaseET_ENKUlvE_clEvENKUlvE3_clEvEUlP24curandStatePhilox4_32_10E_ZNS1_27distribution_nullary_kernelIsm10ulonglong2S7_SF_ZZZS5_IS7_EvS9_SA_ENKSB_clEvENKSC_clEvEUlmE_EEvS9_T2_RKT3_T4_EUlimE0_EEvlNS_15PhiloxCudaStateET1_SJ_,@"STO_CUDA_ENTRY STV_DEFAULT"
_ZN2at6native60_GLOBAL__N__fdc43544_27_DistributionRandomKernel_cu_f88cee4443distribution_elementwise_grid_stride_kernelImLi2EZZZNS0_9templates4cuda13random_kernelIPNS_17CUDAGeneratorImplEEEvRNS_18TensorIteratorBaseET_ENKUlvE_clEvENKUlvE3_clEvEUlP24curandStatePhilox4_32_10E_ZNS1_27distribution_nullary_kernelIsm10ulonglong2S7_SF_ZZZS5_IS7_EvS9_SA_ENKSB_clEvENKSC_clEvEUlmE_EEvS9_T2_RKT3_T4_EUlimE0_EEvlNS_15PhiloxCudaStateET1_SJ_:
        /* <DEDUP_REMOVED lines=89> */
[----:B------:R-:W-:Y:S05]  /*0590*/  CALL.REL.NOINC `($__internal_22_$__cuda_sm20_div_s64) ;  /* 0x0000255000007944 */ /* 0x000fea0003c00000 */
[----:B------:R-:W-:Y:S05]  /*05a0*/  BRA `(.L_x_312) ;  /* 0x0000016000007947 */ /* 0x000fea0003800000 */
.L_x_311:
        /* <DEDUP_REMOVED lines=22> */
.L_x_312:
        /* <DEDUP_REMOVED lines=16> */
.L_x_323:
        /* <DEDUP_REMOVED lines=13> */
.L_x_314:
[----:B------:R-:W-:Y:S05]  /*08e0*/  BSYNC B0 ;  /* 0x0000000000007941 */ /* 0x000fea0003800000 */
.L_x_313:
        /* <DEDUP_REMOVED lines=61> */
.L_x_316:
[----:B------:R-:W-:Y:S01]  /*0cc0*/  MOV R28, R23 ;  /* 0x00000017001c7202 */ /* 0x000fe20000000f00 */
[----:B------:R-:W-:Y:S02]  /*0cd0*/  IMAD.MOV.U32 R25, RZ, RZ, R20 ;  /* 0x000000ffff197224 */ /* 0x000fe400078e0014 */
.L_x_315:
        /* <DEDUP_REMOVED lines=230> */
.L_x_319:
[----:B------:R-:W-:Y:S02]  /*1b40*/  IADD3 R30, P0, R30, c[0x0][0x320], RZ ;  /* 0x0000c8001e1e7a10 */ /* 0x000fe40007f1e0ff */
[----:B------:R-:W-:-:S03]  /*1b50*/  LOP3.LUT R23, R28, 0x7fff, RZ, 0xc0, !PT ;  /* 0x00007fff1c177812 */ /* 0x000fc600078ec0ff */
[----:B------:R-:W-:-:S05]  /*1b60*/  IMAD.X R31, RZ, RZ, c[0x0][0x324], P0 ;  /* 0x0000c900ff1f7624 */ /* 0x000fca00000e06ff */
[----:B------:R0:W-:Y:S03]  /*1b70*/  STG.E.U16 [R30.64], R23 ;  /* 0x000000171e007986 */ /* 0x0001e6000c101508 */
.L_x_318:
[----:B------:R-:W-:Y:S05]  /*1b80*/  BSYNC B0 ;  /* 0x0000000000007941 */ /* 0x000fea0003800000 */
.L_x_317:
        /* <DEDUP_REMOVED lines=231> */
.L_x_321:
[----:B------:R-:W-:Y:S02]  /*2a00*/  IADD3 R30, P0, R30, c[0x0][0x320], RZ ;  /* 0x0000c8001e1e7a10 */ /* 0x000fe40007f1e0ff */
[----:B------:R-:W-:-:S03]  /*2a10*/  LOP3.LUT R23, R25, 0x7fff, RZ, 0xc0, !PT ;  /* 0x00007fff19177812 */ /* 0x000fc600078ec0ff */
[----:B------:R-:W-:-:S05]  /*2a20*/  IMAD.X R31, RZ, RZ, c[0x0][0x324], P0 ;  /* 0x0000c900ff1f7624 */ /* 0x000fca00000e06ff */
[----:B------:R0:W-:Y:S03]  /*2a30*/  STG.E.U16 [R30.64], R23 ;  /* 0x000000171e007986 */ /* 0x0001e6000c101508 */
.L_x_320:
        /* <DEDUP_REMOVED lines=10> */
.L_x_322:
[----:B------:R-:W-:Y:S05]  /*2ae0*/  EXIT ;  /* 0x000000000000794d */ /* 0x000fea0003800000 */
        .weak           $__internal_22_$__cuda_sm20_div_s64
        .type           $__internal_22_$__cuda_sm20_div_s64,@function
        .size           $__internal_22_$__cuda_sm20_div_s64,(.L_x_1910 - $__internal_22_$__cuda_sm20_div_s64)
$__internal_22_$__cuda_sm20_div_s64:
        /* <DEDUP_REMOVED lines=73> */
[----:B------:R-:W-:Y:S06]  /*2f80*/  RET.REL.NODEC R24 `(_ZN2at6native60_GLOBAL__N__fdc43544_27_DistributionRandomKernel_cu_f88cee4443distribution_elementwise_grid_stride_kernelImLi2EZZZNS0_9templates4cuda13random_kernelIPNS_17CUDAGeneratorImplEEEvRNS_18TensorIteratorBaseET_ENKUlvE_clEvENKUlvE3_clEvEUlP24curandStatePhilox4_32_10E_ZNS1_27distribution_nullary_kernelIsm10ulonglong2S7_SF_ZZZS5_IS7_EvS9_SA_ENKSB_clEvENKSC_clEvEUlmE_EEvS9_T2_RKT3_T4_EUlimE0_EEvlNS_15PhiloxCudaStateET1_SJ_) ;  /* 0xffffd07018007950 */ /* 0x000fec0003c3ffff */
.L_x_324:
        /* <DEDUP_REMOVED lines=15> */
.L_x_1910:


//--------------------- .text._ZN2at6native60_GLOBAL__N__fdc43544_27_DistributionRandomKernel_cu_f88cee4443distribution_elementwise_grid_stride_kernelImLi2EZZZNS0_9templates4cuda13random_kernelIPNS_17CUDAGeneratorImplEEEvRNS_18TensorIteratorBaseET_ENKUlvE_clEvENKUlvE3_clEvEUlP24curandStatePhilox4_32_10E_ZNS1_27distribution_nullary_kernelIsm10ulonglong2S7_SF_ZZZS5_IS7_EvS9_SA_ENKSB_clEvENKSC_clEvEUlmE_EEvS9_T2_RKT3_T4_EUlimE_EEvlNS_15PhiloxCudaStateET1_SJ_ --------------------------
	.section	.text._ZN2at6native60_GLOBAL__N__fdc43544_27_DistributionRandomKernel_cu_f88cee4443distribution_elementwise_grid_stride_kernelImLi2EZZZNS0_9templates4cuda13random_kernelIPNS_17CUDAGeneratorImplEEEvRNS_18TensorIteratorBaseET_ENKUlvE_clEvENKUlvE3_clEvEUlP24curandStatePhilox4_32_10E_ZNS1_27distribution_nullary_kernelIsm10ulonglong2S7_SF_ZZZS5_IS7_EvS9_SA_ENKSB_clEvENKSC_clEvEUlmE_EEvS9_T2_RKT3_T4_EUlimE_EEvlNS_15PhiloxCudaStateET1_SJ_,"ax",@progbits
	.sectioninfo	@"SHI_REGISTERS=46"
	.align	128
.text._ZN2at6native60_GLOBAL__N__fdc43544_27_DistributionRandomKernel_cu_f88cee4443distribution_elementwise_grid_stride_kernelImLi2EZZZNS0_9templates4cuda13random_kernelIPNS_17CUDAGeneratorImplEEEvRNS_18TensorIteratorBaseET_ENKUlvE_clEvENKUlvE3_clEvEUlP24curandStatePhilox4_32_10E_ZNS1_27distribution_nullary_kernelIsm10ulonglong2S7_SF_ZZZS5_IS7_EvS9_SA_ENKSB_clEvENKSC_clEvEUlmE_EEvS9_T2_RKT3_T4_EUlimE_EEvlNS_15PhiloxCudaStateET1_SJ_:
        .type           _ZN2at6native60_GLOBAL__N__fdc43544_27_DistributionRandomKernel_cu_f88cee4443distribution_elementwise_grid_stride_kernelImLi2EZZZNS0_9templates4cuda13random_kernelIPNS_17CUDAGeneratorImplEEEvRNS_18TensorIteratorBaseET_ENKUlvE_clEvENKUlvE3_clEvEUlP24curandStatePhilox4_32_10E_ZNS1_27distribution_nullary_kernelIsm10ulonglong2S7_SF_ZZZS5_IS7_EvS9_SA_ENKSB_clEvENKSC_clEvEUlmE_EEvS9_T2_RKT3_T4_EUlimE_EEvlNS_15PhiloxCudaStateET1_SJ_,@function
        .size           _ZN2at6native60_GLOBAL__N__fdc43544_27_DistributionRandomKernel_cu_f88cee4443distribution_elementwise_grid_stride_kernelImLi2EZZZNS0_9templates4cuda13random_kernelIPNS_17CUDAGeneratorImplEEEvRNS_18TensorIteratorBaseET_ENKUlvE_clEvENKUlvE3_clEvEUlP24curandStatePhilox4_32_10E_ZNS1_27distribution_nullary_kernelIsm10ulonglong2S7_SF_ZZZS5_IS7_EvS9_SA_ENKSB_clEvENKSC_clEvEUlmE_EEvS9_T2_RKT3_T4_EUlimE_EEvlNS_15PhiloxCudaStateET1_SJ_,(.L_x_1912 - _ZN2at6native60_GLOBAL__N__fdc43544_27_DistributionRandomKernel_cu_f88cee4443distribution_elementwise_grid_stride_kernelImLi2EZZZNS0_9templates4cuda13random_kernelIPNS_17CUDAGeneratorImplEEEvRNS_18TensorIteratorBaseET_ENKUlvE_clEvENKUlvE3_clEvEUlP24curandStatePhilox4_32_10E_ZNS1_27distribution_nullary_kernelIsm10ulonglong2S7_SF_ZZZS5_IS7_EvS9_SA_ENKSB_clEvENKSC_clEvEUlmE_EEvS9_T2_RKT3_T4_EUlimE_EEvlNS_15PhiloxCudaStateET1_SJ_)
        .other          _ZN2at6native60_GLOBAL__N__fdc43544_27_DistributionRandomKernel_cu_f88cee4443distribution_elementwise_grid_stride_kernelImLi2EZZZNS0_9templates4cuda13random_kernelIPNS_17CUDAGeneratorImplEEEvRNS_18TensorIteratorBaseET_ENKUlvE_clEvENKUlvE3_clEvEUlP24curandStatePhilox4_32_10E_ZNS1_27distribution_nullary_kernelIsm10ulonglong2S7_SF_ZZZS5_IS7_EvS9_SA_ENKSB_clEvENKSC_clEvEUlmE_EEvS9_T2_RKT3_T4_EUlimE_EEvlNS_15PhiloxCudaStateET1_SJ_,@"STO_CUDA_ENTRY STV_DEFAULT"
_ZN2at6native60_GLOBAL__N__fdc43544_27_DistributionRandomKernel_cu_f88cee4443distribution_elementwise_grid_stride_kernelImLi2EZZZNS0_9templates4cuda13random_kernelIPNS_17CUDAGeneratorImplEEEvRNS_18TensorIteratorBaseET_ENKUlvE_clEvENKUlvE3_clEvEUlP24curandStatePhilox4_32_10E_ZNS1_27distribution_nullary_kernelIsm10ulonglong2S7_SF_ZZZS5_IS7_EvS9_SA_ENKSB_clEvENKSC_clEvEUlmE_EEvS9_T2_RKT3_T4_EUlimE_EEvlNS_15PhiloxCudaStateET1_SJ_:
        /* <DEDUP_REMOVED lines=89> */
[----:B------:R-:W-:Y:S05]  /*0590*/  CALL.REL.NOINC `($__internal_23_$__cuda_sm20_div_s64) ;  /* 0x000008a000007944 */ /* 0x000fea0003c00000 */
[----:B------:R-:W-:Y:S02]  /*05a0*/  IMAD.MOV.U32 R20, RZ, RZ, R22 ;  /* 0x000000ffff147224 */ /* 0x000fe400078e0016 */
[----:B------:R-:W-:Y:S01]  /*05b0*/  IMAD.MOV.U32 R21, RZ, RZ, R23 ;  /* 0x000000ffff157224 */ /* 0x000fe200078e0017 */
[----:B------:R-:W-:Y:S05]  /*05c0*/  BRA `(.L_x_326) ;  /* 0x0000016000007947 */ /* 0x000fea0003800000 */
.L_x_325:
        /* <DEDUP_REMOVED lines=22> */
.L_x_326:
        /* <DEDUP_REMOVED lines=16> */
.L_x_331:
        /* <DEDUP_REMOVED lines=13> */
.L_x_328:
[----:B------:R-:W-:Y:S05]  /*0900*/  BSYNC B0 ;  /* 0x0000000000007941 */ /* 0x000fea0003800000 */
.L_x_327:
        /* <DEDUP_REMOVED lines=53> */
.L_x_330:
[----:B------:R-:W-:Y:S02]  /*0c60*/  IMAD.MOV.U32 R32, RZ, RZ, R23 ;  /* 0x000000ffff207224 */ /* 0x000fe400078e0017 */
[----:B------:R-:W-:Y:S02]  /*0c70*/  IMAD.MOV.U32 R26, RZ, RZ, R20 ;  /* 0x000000ffff1a7224 */ /* 0x000fe400078e0014 */
.L_x_329:
        /* <DEDUP_REMOVED lines=17> */
[----:B------:R0:W-:Y:S01]  /*0d90*/  @!P0 STG.E.U16 [R24.64], R21 ;  /* 0x0000001518008986 */ /* 0x0001e2000c101508 */
[----:B------:R-:W-:Y:S02]  /*0da0*/  LEA R28, P0, R43, R28, 0x1 ;  /* 0x0000001c2b1c7211 */ /* 0x000fe400078008ff */
[----:B------:R-:W-:-:S03]  /*0db0*/  @!P1 IADD3 R22, P3, R23, c[0x0][0x188], RZ ;  /* 0x0000620017169a10 */ /* 0x000fc60007f7e0ff */
[----:B------:R-:W-:Y:S01]  /*0dc0*/  IMAD.X R29, RZ, RZ, R29, P0 ;  /* 0x000000ffff1d7224 */ /* 0x000fe200000e061d */
[----:B------:R-:W-:Y:S02]  /*0dd0*/  ISETP.GE.U32.AND P0, PT, R28, R37, PT ;  /* 0x000000251c00720c */ /* 0x000fe40003f06070 */
[----:B------:R-:W-:Y:S02]  /*0de0*/  @!P1 LEA.HI.X.SX32 R23, R23, c[0x0][0x18c], 0x1, P3 ;  /* 0x0000630017179a11 */ /* 0x000fe400018f0eff */
[----:B------:R-:W-:-:S03]  /*0df0*/  ISETP.GE.AND.EX P0, PT, R29, R34, PT, P0 ;  /* 0x000000221d00720c */ /* 0x000fc60003f06300 */
[----:B------:R0:W-:Y:S04]  /*0e00*/  @!P1 STG.E.U16 [R22.64], R41 ;  /* 0x0000002916009986 */ /* 0x0001e8000c101508 */
[----:B------:R-:W-:Y:S06]  /*0e10*/  BAR.SYNC.DEFER_BLOCKING 0x0 ;  /* 0x0000000000007b1d */ /* 0x000fec0000010000 */
[----:B------:R-:W-:Y:S05]  /*0e20*/  @!P0 BRA `(.L_x_331) ;  /* 0xfffffa0000008947 */ /* 0x000fea000383ffff */
[----:B------:R-:W-:Y:S05]  /*0e30*/  EXIT ;  /* 0x000000000000794d */ /* 0x000fea0003800000 */
        .weak           $__internal_23_$__cuda_sm20_div_s64
        .type           $__internal_23_$__cuda_sm20_div_s64,@function
        .size           $__internal_23_$__cuda_sm20_div_s64,(.L_x_1912 - $__internal_23_$__cuda_sm20_div_s64)
$__internal_23_$__cuda_sm20_div_s64:
        /* <DEDUP_REMOVED lines=73> */
[----:B------:R-:W-:Y:S06]  /*12d0*/  RET.REL.NODEC R24 `(_ZN2at6native60_GLOBAL__N__fdc43544_27_DistributionRandomKernel_cu_f88cee4443distribution_elementwise_grid_stride_kernelImLi2EZZZNS0_9templates4cuda13random_kernelIPNS_17CUDAGeneratorImplEEEvRNS_18TensorIteratorBaseET_ENKUlvE_clEvENKUlvE3_clEvEUlP24curandStatePhilox4_32_10E_ZNS1_27distribution_nullary_kernelIsm10ulonglong2S7_SF_ZZZS5_IS7_EvS9_SA_ENKSB_clEvENKSC_clEvEUlmE_EEvS9_T2_RKT3_T4_EUlimE_EEvlNS_15PhiloxCudaStateET1_SJ_) ;  /* 0xffffed2018007950 */ /* 0x000fec0003c3ffff */
.L_x_332:
        /* <DEDUP_REMOVED lines=10> */
.L_x_1912:


//--------------------- .text._ZN2at6native60_GLOBAL__N__fdc43544_27_DistributionRandomKernel_cu_f88cee4443distribution_elementwise_grid_stride_kernelIjLi4EZZZNS0_9templates4cuda13random_kernelIPNS_17CUDAGeneratorImplEEEvRNS_18TensorIteratorBaseET_ENKUlvE_clEvENKUlvE2_clEvEUlP24curandStatePhilox4_32_10E0_ZNS1_27distribution_nullary_kernelIlj5uint4S7_SF_ZZZS5_IS7_EvS9_SA_ENKSB_clEvENKSC_clEvEUljE_EEvS9_T2_RKT3_T4_EUlijE0_EEvlNS_15PhiloxCudaStateET1_SJ_ --------------------------
	.section	.text._ZN2at6native60_GLOBAL__N__fdc43544_27_DistributionRandomKernel_cu_f88cee4443distribution_elementwise_grid_stride_kernelIjLi4EZZZNS0_9templates4cuda13random_kernelIPNS_17CUDAGeneratorImplEEEvRNS_18TensorIteratorBaseET_ENKUlvE_clEvENKUlvE2_clEvEUlP24curandStatePhilox4_32_10E0_ZNS1_27distribution_nullary_kernelIlj5uint4S7_SF_ZZZS5_IS7_EvS9_SA_ENKSB_clEvENKSC_clEvEUljE_EEvS9_T2_RKT3_T4_EUlijE0_EEvlNS_15PhiloxCudaStateET1_SJ_,"ax",@progbits
	.sectioninfo	@"SHI_REGISTERS=40"
	.align	128
.text._ZN2at6native60_GLOBAL__N__fdc43544_27_DistributionRandomKernel_cu_f88cee4443distribution_elementwise_grid_stride_kernelIjLi4EZZZNS0_9templates4cuda13random_kernelIPNS_17CUDAGeneratorImplEEEvRNS_18TensorIteratorBaseET_ENKUlvE_clEvENKUlvE2_clEvEUlP24curandStatePhilox4_32_10E0_ZNS1_27distribution_nullary_kernelIlj5uint4S7_SF_ZZZS5_IS7_EvS9_SA_ENKSB_clEvENKSC_clEvEUljE_EEvS9_T2_RKT3_T4_EUlijE0_EEvlNS_15PhiloxCudaStateET1_SJ_:
        .type           _ZN2at6native60_GLOBAL__N__fdc43544_27_DistributionRandomKernel_cu_f88cee4443distribution_elementwise_grid_stride_kernelIjLi4EZZZNS0_9templates4cuda13random_kernelIPNS_17CUDAGeneratorImplEEEvRNS_18TensorIteratorBaseET_ENKUlvE_clEvENKUlvE2_clEvEUlP24curandStatePhilox4_32_10E0_ZNS1_27distribution_nullary_kernelIlj5uint4S7_SF_ZZZS5_IS7_EvS9_SA_ENKSB_clEvENKSC_clEvEUljE_EEvS9_T2_RKT3_T4_EUlijE0_EEvlNS_15PhiloxCudaStateET1_SJ_,@function
        .size           _ZN2at6native60_GLOBAL__N__fdc43544_27_DistributionRandomKernel_cu_f88cee4443distribution_elementwise_grid_stride_kernelIjLi4EZZZNS0_9templates4cuda13random_kernelIPNS_17CUDAGeneratorImplEEEvRNS_18TensorIteratorBaseET_ENKUlvE_clEvENKUlvE2_clEvEUlP24curandStatePhilox4_32_10E0_ZNS1_27distribution_nullary_kernelIlj5uint4S7_SF_ZZZS5_IS7_EvS9_SA_ENKSB_clEvENKSC_clEvEUljE_EEvS9_T2_RKT3_T4_EUlijE0_EEvlNS_15PhiloxCudaStateET1_SJ_,(.L_x_1914 - _ZN2at6native60_GLOBAL__N__fdc43544_27_DistributionRandomKernel_cu_f88cee4443distribution_elementwise_grid_stride_kernelIjLi4EZZZNS0_9templates4cuda13random_kernelIPNS_17CUDAGeneratorImplEEEvRNS_18TensorIteratorBaseET_ENKUlvE_clEvENKUlvE2_clEvEUlP24curandStatePhilox4_32_10E0_ZNS1_27distribution_nullary_kernelIlj5uint4S7_SF_ZZZS5_IS7_EvS9_SA_ENKSB_clEvENKSC_clEvEUljE_EEvS9_T2_RKT3_T4_EUlijE0_EEvlNS_15PhiloxCudaStateET1_SJ_)
        .other          _ZN2at6native60_GLOBAL__N__fdc43544_27_DistributionRandomKernel_cu_f88cee4443distribution_elementwise_grid_stride_kernelIjLi4EZZZNS0_9templates4cuda13random_kernelIPNS_17CUDAGeneratorImplEEEvRNS_18TensorIteratorBaseET_ENKUlvE_clEvENKUlvE2_clEvEUlP24curandStatePhilox4_32_10E0_ZNS1_27distribution_nullary_kernelIlj5uint4S7_SF_ZZZS5_IS7_EvS9_SA_ENKSB_clEvENKSC_clEvEUljE_EEvS9_T2_RKT3_T4_EUlijE0_EEvlNS_15PhiloxCudaStateET1_SJ_,@"STO_CUDA_ENTRY STV_DEFAULT"
_ZN2at6native60_GLOBAL__N__fdc43544_27_DistributionRandomKernel_cu_f88cee4443distribution_elementwise_grid_stride_kernelIjLi4EZZZNS0_9templates4cuda13random_kernelIPNS_17CUDAGeneratorImplEEEvRNS_18TensorIteratorBaseET_ENKUlvE_clEvENKUlvE2_clEvEUlP24curandStatePhilox4_32_10E0_ZNS1_27distribution_nullary_kernelIlj5uint4S7_SF_ZZZS5_IS7_EvS9_SA_ENKSB_clEvENKSC_clEvEUljE_EEvS9_T2_RKT3_T4_EUlijE0_EEvlNS_15PhiloxCudaStateET1_SJ_:
        /* <DEDUP_REMOVED lines=92> */
[----:B------:R-:W-:Y:S05]  /*05c0*/  CALL.REL.NOINC `($__internal_24_$__cuda_sm20_div_s64) ;  /* 0x000040d000007944 */ /* 0x000fea0003c00000 */
[----:B------:R-:W-:Y:S05]  /*05d0*/  BRA `(.L_x_334) ;  /* 0x0000016000007947 */ /* 0x000fea0003800000 */
.L_x_333:
        /* <DEDUP_REMOVED lines=22> */
.L_x_334:
        /* <DEDUP_REMOVED lines=16> */
.L_x_351:
        /* <DEDUP_REMOVED lines=13> */
.L_x_336:
[----:B------:R-:W-:Y:S05]  /*0910*/  BSYNC B0 ;  /* 0x0000000000007941 */ /* 0x000fea0003800000 */
.L_x_335:
[----:B------:R-:W-:Y:S01]  /*0920*/  IMAD.HI.U32 R21, R16, -0x326172a9, RZ ;  /* 0xcd9e8d5710157827 */ /* 0x000fe200078e00ff */
[----:B------:R-:W-:Y:S02]  /*0930*/  LOP3.LUT R20, R20, R15, R19, 0x96, !PT ;  /* 0x0000000f14147212 */ /* 0x000fe400078e9613 */
[----:B------:R-:W-:Y:S01]  /*0940*/  IADD3 R26, R18, -0x61c88647, RZ ;  /* 0x9e3779b9121a7810 */ /* 0x000fe20007ffe0ff */
[----:B------:R-:W-:Y:S01]  /*0950*/  IMAD R23, R16, -0x326172a9, RZ ;  /* 0xcd9e8d5710177824 */ /* 0x000fe200078e02ff */
[----:B------:R-:W-:Y:S01]  /*0960*/  LOP3.LUT R34, R21, R2, R18, 0x96, !PT ;  /* 0x0000000215227212 */ /* 0x000fe200078e9612 */
[----:B------:R-:W-:Y:S01]  /*0970*/  IMAD.WIDE.U32 R20, R20, -0x326172a9, RZ ;  /* 0xcd9e8d5714147825 */ /* 0x000fe200078e00ff */
[----:B------:R-:W-:Y:S02]  /*0980*/  ISETP.NE.AND P0, PT, R25, 0x1, PT ;  /* 0x000000011900780c */ /* 0x000fe40003f05270 */
[----:B------:R-:W-:Y:S01]  /*0990*/  MOV R28, R29 ;  /* 0x0000001d001c7202 */ /* 0x000fe20000000f00 */
[----:B------:R-:W-:Y:S01]  /*09a0*/  IMAD R22, R0, -0x2daee0ad, RZ ;  /* 0xd2511f5300167824 */ /* 0x000fe200078e02ff */
[----:B------:R-:W-:Y:S01]  /*09b0*/  LOP3.LUT R23, R21, R23, R26, 0x96, !PT ;  /* 0x0000001715177212 */ /* 0x000fe200078e961a */
[----:B------:R-:W-:-:S04]  /*09c0*/  IMAD.WIDE.U32 R34, R34, -0x2daee0ad, RZ ;  /* 0xd2511f5322227825 */ /* 0x000fc800078e00ff */
[----:B------:R-:W-:Y:S01]  /*09d0*/  IMAD.WIDE.U32 R26, R23, -0x2daee0ad, RZ ;  /* 0xd2511f53171a7825 */ /* 0x000fe200078e00ff */
[----:B------:R-:W-:Y:S02]  /*09e0*/  LOP3.LUT R22, R35, R22, R3, 0x96, !PT ;  /* 0x0000001623167212 */ /* 0x000fe400078e9603 */
[----:B------:R-:W-:Y:S02]  /*09f0*/  IADD3 R35, R18, 0x3c6ef372, RZ ;  /* 0x3c6ef37212237810 */ /* 0x000fe40007ffe0ff */
        /* <DEDUP_REMOVED lines=31> */
[----:B------:R-:W-:-:S03]  /*0bf0*/  LOP3.LUT R21, R23, R34, R10, 0x96, !PT ;  /* 0x0000002217157212 */ /* 0x000fc600078e960a */
        /* <DEDUP_REMOVED lines=23> */
.L_x_338:
[----:B------:R-:W-:Y:S01]  /*0d70*/  IMAD.MOV.U32 R34, RZ, RZ, R29 ;  /* 0x000000ffff227224 */ /* 0x000fe200078e001d */
[----:B------:R-:W-:Y:S01]  /*0d80*/  MOV R28, R23 ;  /* 0x00000017001c7202 */ /* 0x000fe20000000f00 */
[----:B------:R-:W-:Y:S01]  /*0d90*/  IMAD.MOV.U32 R30, RZ, RZ, R26 ;  /* 0x000000ffff1e7224 */ /* 0x000fe200078e001a */
[----:B------:R-:W-:Y:S02]  /*0da0*/  MOV R32, R20 ;  /* 0x0000001400207202 */ /* 0x000fe40000000f00 */
.L_x_337:
        /* <DEDUP_REMOVED lines=219> */
.L_x_341:
[----:B------:R-:W-:Y:S02]  /*1b60*/  IADD3 R22, P0, R31, c[0x0][0x320], RZ ;  /* 0x0000c8001f167a10 */ /* 0x000fe40007f1e0ff */
[----:B------:R-:W-:-:S03]  /*1b70*/  MOV R35, RZ ;  /* 0x000000ff00237202 */ /* 0x000fc60000000f00 */
[----:B------:R-:W-:-:S05]  /*1b80*/  IMAD.X R23, RZ, RZ, c[0x0][0x324], P0 ;  /* 0x0000c900ff177624 */ /* 0x000fca00000e06ff */
[----:B------:R0:W-:Y:S03]  /*1b90*/  STG.E.64 [R22.64], R34 ;  /* 0x0000002216007986 */ /* 0x0001e6000c101b08 */
.L_x_340:
[----:B------:R-:W-:Y:S05]  /*1ba0*/  BSYNC B0 ;  /* 0x0000000000007941 */ /* 0x000fea0003800000 */
.L_x_339:
[----:B------:R-:W-:Y:S01]  /*1bb0*/  IMAD.MOV.U32 R29, RZ, RZ, c[0x0][0x0] ;  /* 0x00000000ff1d7624 */ /* 0x000fe200078e00ff */
[----:B------:R-:W-:Y:S03]  /*1bc0*/  BSSY B0, `(.L_x_342) ;  /* 0x00000e2000007945 */ /* 0x000fe60003800000 */
[----:B------:R-:W-:-:S05]  /*1bd0*/  IMAD R29, R29, c[0x0][0xc], RZ ;  /* 0x000003001d1d7a24 */ /* 0x000fca00078e02ff */
[----:B0-----:R-:W-:-:S04]  /*1be0*/  IADD3 R35, P1, R29, R12, RZ ;  /* 0x0000000c1d237210 */ /* 0x001fc80007f3e0ff */
        /* <DEDUP_REMOVED lines=211> */
[----:B------:R-:W-:-:S05]  /*2920*/  @P0 IMAD.HI.U32 R22, R23, c[0x0][0x2b0], R22 ;  /* 0x0000ac0017160a27 */ /* 0x000fca00078e0016 */
[----:B------:R-:W-:Y:S01]  /*2930*/  @P0 SHF.R.U32.HI R31, RZ, c[0x0][0x2b4], R22 ;  /* 0x0000ad00ff1f0a19 */ /* 0x000fe20000011616 */
[----:B------:R-:W-:-:S04]  /*2940*/  IMAD R22, R34, c[0x0][0x2a0], R37 ;  /* 0x0000a80022167a24 */ /* 0x000fc800078e0225 */
[----:B------:R-:W-:Y:S02]  /*2950*/  @P0 IMAD.MOV R31, RZ, RZ, -R31 ;  /* 0x000000ffff1f0224 */ /* 0x000fe400078e0a1f */
[----:B------:R-:W-:Y:S02]  /*2960*/  IMAD R33, R22, c[0x0][0x314], R33 ;  /* 0x0000c50016217a24 */ /* 0x000fe400078e0221 */
[----:B------:R-:W-:-:S04]  /*2970*/  @P0 IMAD R22, R31, c[0x0][0x2ac], R23 ;  /* 0x0000ab001f160a24 */ /* 0x000fc800078e0217 */
[----:B------:R-:W-:-:S05]  /*2980*/  @P0 IMAD R33, R22, c[0x0][0x318], R33 ;  /* 0x0000c60016210a24 */ /* 0x000fca00078e0221 */
.L_x_344:
[----:B------:R-:W-:Y:S01]  /*2990*/  IADD3 R22, P0, R33, c[0x0][0x320], RZ ;  /* 0x0000c80021167a10 */ /* 0x000fe20007f1e0ff */
[----:B------:R-:W-:Y:S01]  /*29a0*/  IMAD.MOV.U32 R34, RZ, RZ, R28 ;  /* 0x000000ffff227224 */ /* 0x000fe200078e001c */
[----:B------:R-:W-:Y:S02]  /*29b0*/  MOV R35, RZ ;  /* 0x000000ff00237202 */ /* 0x000fe40000000f00 */
[----:B------:R-:W-:-:S05]  /*29c0*/  IADD3.X R23, RZ, c[0x0][0x324], RZ, P0, !PT ;  /* 0x0000c900ff177a10 */ /* 0x000fca00007fe4ff */
[----:B------:R0:W-:Y:S04]  /*29d0*/  STG.E.64 [R22.64], R34 ;  /* 0x0000002216007986 */ /* 0x0001e8000c101b08 */
.L_x_343:
[----:B------:R-:W-:Y:S05]  /*29e0*/  BSYNC B0 ;  /* 0x0000000000007941 */ /* 0x000fea0003800000 */
.L_x_342:
[----:B0-----:R-:W-:Y:S01]  /*29f0*/  LEA R23, P1, R29, R12, 0x1 ;  /* 0x0000000c1d177211 */ /* 0x001fe200078208ff */
[----:B------:R-:W-:Y:S03]  /*2a00*/  BSSY B0, `(.L_x_345) ;  /* 0x00000de000007945 */ /* 0x000fe60003800000 */
        /* <DEDUP_REMOVED lines=217> */
.L_x_347:
[----:B------:R-:W-:Y:S01]  /*37a0*/  IADD3 R22, P0, R31, c[0x0][0x320], RZ ;  /* 0x0000c8001f167a10 */ /* 0x000fe20007f1e0ff */
[----:B------:R-:W-:-:S03]  /*37b0*/  IMAD.MOV.U32 R31, RZ, RZ, RZ ;  /* 0x000000ffff1f7224 */ /* 0x000fc600078e00ff */
[----:B------:R-:W-:-:S05]  /*37c0*/  IADD3.X R23, RZ, c[0x0][0x324], RZ, P0, !PT ;  /* 0x0000c900ff177a10 */ /* 0x000fca00007fe4ff */
[----:B------:R0:W-:Y:S04]  /*37d0*/  STG.E.64 [R22.64], R30 ;  /* 0x0000001e16007986 */ /* 0x0001e8000c101b08 */
.L_x_346:
[----:B------:R-:W-:Y:S05]  /*37e0*/  BSYNC B0 ;  /* 0x0000000000007941 */ /* 0x000fea0003800000 */
.L_x_345:
        /* <DEDUP_REMOVED lines=10> */
[----:B------:R-:W-:-:S04]  /*3890*/  MOV R28, c[0x0][0x188] ;  /* 0x00006200001c7a02 */ /* 0x000fc80000000f00 */
[----:B------:R-:W-:-:S05]  /*38a0*/  ISETP.NE.AND P0, PT, R28, 0x1, PT ;  /* 0x000000011c00780c */ /* 0x000fca0003f05270 */
[----:B------:R-:W-:-:S05]  /*38b0*/  IMAD.HI.U32 R31, R23, c[0x0][0x190], R22 ;  /* 0x00006400171f7a27 */ /* 0x000fca00078e0016 */
[----:B------:R-:W-:-:S05]  /*38c0*/  SHF.R.U32.HI R31, RZ, c[0x0][0x194], R31 ;  /* 0x00006500ff1f7a19 */ /* 0x000fca000001161f */
[----:B------:R-:W-:-:S04]  /*38d0*/  IMAD.MOV R30, RZ, RZ, -R31 ;  /* 0x000000ffff1e7224 */ /* 0x000fc800078e0a1f */
[----:B------:R-:W-:-:S04]  /*38e0*/  IMAD R30, R30, c[0x0][0x18c], R23 ;  /* 0x000063001e1e7a24 */ /* 0x000fc800078e0217 */
[----:B------:R-:W-:Y:S01]  /*38f0*/  IMAD R30, R30, c[0x0][0x2b8], RZ ;  /* 0x0000ae001e1e7a24 */ /* 0x000fe200078e02ff */
        /* <DEDUP_REMOVED lines=193> */
[----:B------:R-:W-:Y:S02]  /*4510*/  @P0 MOV R22, RZ ;  /* 0x000000ff00160202 */ /* 0x000fe40000000f00 */
[----:B------:R-:W-:-:S03]  /*4520*/  IADD3 R28, -R23, RZ, RZ ;  /* 0x000000ff171c7210 */ /* 0x000fc60007ffe1ff */
[----:B------:R-:W-:-:S04]  /*4530*/  @P0 IMAD.HI.U32 R22, R23, c[0x0][0x2b0], R22 ;  /* 0x0000ac0017160a27 */ /* 0x000fc800078e0016 */
[----:B------:R-:W-:Y:S01]  /*4540*/  IMAD R31, R28, c[0x0][0x2a0], R31 ;  /* 0x0000a8001c1f7a24 */ /* 0x000fe200078e021f */
[----:B------:R-:W-:-:S03]  /*4550*/  @P0 SHF.R.U32.HI R22, RZ, c[0x0][0x2b4], R22 ;  /* 0x0000ad00ff160a19 */ /* 0x000fc60000011616 */
[----:B------:R-:W-:Y:S02]  /*4560*/  IMAD R30, R31, c[0x0][0x314], R30 ;  /* 0x0000c5001f1e7a24 */ /* 0x000fe400078e021e */
[----:B------:R-:W-:-:S04]  /*4570*/  @P0 IMAD.MOV R22, RZ, RZ, -R22 ;  /* 0x000000ffff160224 */ /* 0x000fc800078e0a16 */
[----:B------:R-:W-:-:S04]  /*4580*/  @P0 IMAD R23, R22, c[0x0][0x2ac], R23 ;  /* 0x0000ab0016170a24 */ /* 0x000fc800078e0217 */
[----:B------:R-:W-:-:S05]  /*4590*/  @P0 IMAD R30, R23, c[0x0][0x318], R30 ;  /* 0x0000c600171e0a24 */ /* 0x000fca00078e021e */
.L_x_349:
[----:B------:R-:W-:Y:S02]  /*45a0*/  IADD3 R30, P0, R30, c[0x0][0x320], RZ ;  /* 0x0000c8001e1e7a10 */ /* 0x000fe40007f1e0ff */
[----:B------:R-:W-:Y:S02]  /*45b0*/  MOV R33, RZ ;  /* 0x000000ff00217202 */ /* 0x000fe40000000f00 */
[----:B------:R-:W-:-:S05]  /*45c0*/  IADD3.X R31, RZ, c[0x0][0x324], RZ, P0, !PT ;  /* 0x0000c900ff1f7a10 */ /* 0x000fca00007fe4ff */
[----:B------:R0:W-:Y:S04]  /*45d0*/  STG.E.64 [R30.64], R32 ;  /* 0x000000201e007986 */ /* 0x0001e8000c101b08 */
.L_x_348:
[----:B------:R-:W-:Y:S01]  /*45e0*/  LEA R12, P0, R29, R12, 0x2 ;  /* 0x0000000c1d0c7211 */ /* 0x000fe200078010ff */
[----:B------:R-:W-:Y:S01]  /*45f0*/  WARPSYNC 0xffffffff ;  /* 0xffffffff00007948 */ /* 0x000fe20003800000 */
[----:B------:R-:W-:Y:S01]  /*4600*/  BAR.SYNC.DEFER_BLOCKING 0x0 ;  /* 0x0000000000007b1d */ /* 0x000fe20000010000 */
[----:B0-----:R-:W-:Y:S01]  /*4610*/  MOV R33, R20 ;  /* 0x0000001400217202 */ /* 0x001fe20000000f00 */
[----:B------:R-:W-:Y:S01]  /*4620*/  IMAD.MOV.U32 R29, RZ, RZ, R27 ;  /* 0x000000ffff1d7224 */ /* 0x000fe200078e001b */
[----:B------:R-:W-:Y:S01]  /*4630*/  MOV R31, R26 ;  /* 0x0000001a001f7202 */ /* 0x000fe20000000f00 */
[----:B------:R-:W-:Y:S01]  /*4640*/  IMAD.X R13, RZ, RZ, R13, P0 ;  /* 0x000000ffff0d7224 */ /* 0x000fe200000e060d */
[----:B------:R-:W-:-:S04]  /*4650*/  ISETP.GE.U32.AND P0, PT, R12, R17, PT ;  /* 0x000000110c00720c */ /* 0x000fc80003f06070 */
[----:B------:R-:W-:-:S13]  /*4660*/  ISETP.GE.AND.EX P0, PT, R13, R24, PT, P0 ;  /* 0x000000180d00720c */ /* 0x000fda0003f06300 */
[----:B------:R-:W-:Y:S01]  /*4670*/  @P0 CALL.REL.NOINC `(.L_x_350) ;  /* 0x0000001000000944 */ /* 0x000fe20003c00000 */
[----:B------:R-:W-:Y:S05]  /*4680*/  BRA `(.L_x_351) ;  /* 0xffffc1b000007947 */ /* 0x000fea000383ffff */
.L_x_350:
[----:B------:R-:W-:Y:S05]  /*4690*/  EXIT ;  /* 0x000000000000794d */ /* 0x000fea0003800000 */
        .weak           $__internal_24_$__cuda_sm20_div_s64
        .type           $__internal_24_$__cuda_sm20_div_s64,@function
        .size           $__internal_24_$__cuda_sm20_div_s64,(.L_x_1914 - $__internal_24_$__cuda_sm20_div_s64)
$__internal_24_$__cuda_sm20_div_s64:
        /* <DEDUP_REMOVED lines=73> */
[----:B------:R-:W-:Y:S06]  /*4b30*/  RET.REL.NODEC R24 `(_ZN2at6native60_GLOBAL__N__fdc43544_27_DistributionRandomKernel_cu_f88cee4443distribution_elementwise_grid_stride_kernelIjLi4EZZZNS0_9templates4cuda13random_kernelIPNS_17CUDAGeneratorImplEEEvRNS_18TensorIteratorBaseET_ENKUlvE_clEvENKUlvE2_clEvEUlP24curandStatePhilox4_32_10E0_ZNS1_27distribution_nullary_kernelIlj5uint4S7_SF_ZZZS5_IS7_EvS9_SA_ENKSB_clEvENKSC_clEvEUljE_EEvS9_T2_RKT3_T4_EUlijE0_EEvlNS_15PhiloxCudaStateET1_SJ_) ;  /* 0xffffb4c018007950 */ /* 0x000fec0003c3ffff */
.L_x_352:
        /* <DEDUP_REMOVED lines=12> */
.L_x_1914:


//--------------------- .text._ZN2at6native60_GLOBAL__N__fdc43544_27_DistributionRandomKernel_cu_f88cee4443distribution_elementwise_grid_stride_kernelIjLi4EZZZNS0_9templates4cuda13random_kernelIPNS_17CUDAGeneratorImplEEEvRNS_18TensorIteratorBaseET_ENKUlvE_clEvENKUlvE2_clEvEUlP24curandStatePhilox4_32_10E0_ZNS1_27distribution_nullary_kernelIlj5uint4S7_SF_ZZZS5_IS7_EvS9_SA_ENKSB_clEvENKSC_clEvEUljE_EEvS9_T2_RKT3_T4_EUlijE_EEvlNS_15PhiloxCudaStateET1_SJ_ --------------------------
	.section	.text._ZN2at6native60_GLOBAL__N__fdc43544_27_DistributionRandomKernel_cu_f88cee4443distribution_elementwise_grid_stride_kernelIjLi4EZZZNS0_9templates4cuda13random_kernelIPNS_17CUDAGeneratorImplEEEvRNS_18TensorIteratorBaseET_ENKUlvE_clEvENKUlvE2_clEvEUlP24curandStatePhilox4_32_10E0_ZNS1_27distribution_nullary_kernelIlj5uint4S7_SF_ZZZS5_IS7_EvS9_SA_ENKSB_clEvENKSC_clEvEUljE_EEvS9_T2_RKT3_T4_EUlijE_EEvlNS_15PhiloxCudaStateET1_SJ_,"ax",@progbits
	.sectioninfo	@"SHI_REGISTERS=52"
	.align	128
.text._ZN2at6native60_GLOBAL__N__fdc43544_27_DistributionRandomKernel_cu_f88cee4443distribution_elementwise_grid_stride_kernelIjLi4EZZZNS0_9templates4cuda13random_kernelIPNS_17CUDAGeneratorImplEEEvRNS_18TensorIteratorBaseET_ENKUlvE_clEvENKUlvE2_clEvEUlP24curandStatePhilox4_32_10E0_ZNS1_27distribution_nullary_kernelIlj5uint4S7_SF_ZZZS5_IS7_EvS9_SA_ENKSB_clEvENKSC_clEvEUljE_EEvS9_T2_RKT3_T4_EUlijE_EEvlNS_15PhiloxCudaStateET1_SJ_:
        .type           _ZN2at6native60_GLOBAL__N__fdc43544_27_DistributionRandomKernel_cu_f88cee4443distribution_elementwise_grid_stride_kernelIjLi4EZZZNS0_9templates4cuda13random_kernelIPNS_17CUDAGeneratorImplEEEvRNS_18TensorIteratorBaseET_ENKUlvE_clEvENKUlvE2_clEvEUlP24curandStatePhilox4_32_10E0_ZNS1_27distribution_nullary_kernelIlj5uint4S7_SF_ZZZS5_IS7_EvS9_SA_ENKSB_clEvENKSC_clEvEUljE_EEvS9_T2_RKT3_T4_EUlijE_EEvlNS_15PhiloxCudaStateET1_SJ_,@function
        .size           _ZN2at6native60_GLOBAL__N__fdc43544_27_DistributionRandomKernel_cu_f88cee4443distribution_elementwise_grid_stride_kernelIjLi4EZZZNS0_9templates4cuda13random_kernelIPNS_17CUDAGeneratorImplEEEvRNS_18TensorIteratorBaseET_ENKUlvE_clEvENKUlvE2_clEvEUlP24curandStatePhilox4_32_10E0_ZNS1_27distribution_nullary_kernelIlj5uint4S7_SF_ZZZS5_IS7_EvS9_SA_ENKSB_clEvENKSC_clEvEUljE_EEvS9_T2_RKT3_T4_EUlijE_EEvlNS_15PhiloxCudaStateET1_SJ_,(.L_x_1916 - _ZN2at6native60_GLOBAL__N__fdc43544_27_DistributionRandomKernel_cu_f88cee4443distribution_elementwise_grid_stride_kernelIjLi4EZZZNS0_9templates4cuda13random_kernelIPNS_17CUDAGeneratorImplEEEvRNS_18TensorIteratorBaseET_ENKUlvE_clEvENKUlvE2_clEvEUlP24curandStatePhilox4_32_10E0_ZNS1_27distribution_nullary_kernelIlj5uint4S7_SF_ZZZS5_IS7_EvS9_SA_ENKSB_clEvENKSC_clEvEUljE_EEvS9_T2_RKT3_T4_EUlijE_EEvlNS_15PhiloxCudaStateET1_SJ_)
        .other          _ZN2at6native60_GLOBAL__N__fdc43544_27_DistributionRandomKernel_cu_f88cee4443distribution_elementwise_grid_stride_kernelIjLi4EZZZNS0_9templates4cuda13random_kernelIPNS_17CUDAGeneratorImplEEEvRNS_18TensorIteratorBaseET_ENKUlvE_clEvENKUlvE2_clEvEUlP24curandStatePhilox4_32_10E0_ZNS1_27distribution_nullary_kernelIlj5uint4S7_SF_ZZZS5_IS7_EvS9_SA_ENKSB_clEvENKSC_clEvEUljE_EEvS9_T2_RKT3_T4_EUlijE_EEvlNS_15PhiloxCudaStateET1_SJ_,@"STO_CUDA_ENTRY STV_DEFAULT"
_ZN2at6native60_GLOBAL__N__fdc43544_27_DistributionRandomKernel_cu_f88cee4443distribution_elementwise_grid_stride_kernelIjLi4EZZZNS0_9templates4cuda13random_kernelIPNS_17CUDAGeneratorImplEEEvRNS_18TensorIteratorBaseET_ENKUlvE_clEvENKUlvE2_clEvEUlP24curandStatePhilox4_32_10E0_ZNS1_27distribution_nullary_kernelIlj5uint4S7_SF_ZZZS5_IS7_EvS9_SA_ENKSB_clEvENKSC_clEvEUljE_EEvS9_T2_RKT3_T4_EUlijE_EEvlNS_15PhiloxCudaStateET1_SJ_:
        /* <DEDUP_REMOVED lines=80> */
[----:B------:R-:W-:-:S04]  /*0500*/  IMAD.HI.U32 R29, R38, -0x326172a9, RZ ;  /* 0xcd9e8d57261d7827 */ /* 0x000fc800078e00ff */
[--C-:B------:R-:W-:Y:S01]  /*0510*/  IMAD.MOV.U32 R17, RZ, RZ, R23.reuse ;  /* 0x000000ffff117224 */ /* 0x100fe200078e0017 */
        /* <DEDUP_REMOVED lines=10> */
[----:B------:R-:W-:Y:S05]  /*05c0*/  CALL.REL.NOINC `($__internal_25_$__cuda_sm20_div_s64) ;  /* 0x00000ac000007944 */ /* 0x000fea0003c00000 */
[----:B------:R-:W-:Y:S01]  /*05d0*/  MOV R26, R28 ;  /* 0x0000001c001a7202 */ /* 0x000fe20000000f00 */
[----:B------:R-:W-:Y:S01]  /*05e0*/  IMAD.MOV.U32 R27, RZ, RZ, R29 ;  /* 0x000000ffff1b7224 */ /* 0x000fe200078e001d */
[----:B------:R-:W-:Y:S05]  /*05f0*/  BRA `(.L_x_354) ;  /* 0x0000016000007947 */ /* 0x000fea0003800000 */
.L_x_353:
        /* <DEDUP_REMOVED lines=22> */
.L_x_354:
        /* <DEDUP_REMOVED lines=14> */
[--C-:B------:R-:W-:Y:S01]  /*0840*/  SHF.R.U32.HI R37, RZ, 0x2, R39.reuse ;  /* 0x00000002ff257819 */ /* 0x100fe20000011627 */
[----:B------:R-:W-:Y:S01]  /*0850*/  IMAD R38, R38, -0x326172a9, RZ ;  /* 0xcd9e8d5726267824 */ /* 0x000fe200078e02ff */
[C---:B------:R-:W-:Y:S02]  /*0860*/  SHF.R.U64 R39, R40.reuse, 0x2, R39 ;  /* 0x0000000228277819 */ /* 0x040fe40000001227 */
[----:B------:R-:W-:Y:S02]  /*0870*/  LOP3.LUT R40, R40, 0x3, RZ, 0xc0, !PT ;  /* 0x0000000328287812 */ /* 0x000fe400078ec0ff */
.L_x_359:
[----:B------:R-:W-:Y:S01]  /*0880*/  IADD3 R39, R39, 0x1, RZ ;  /* 0x0000000127277810 */ /* 0x000fe20007ffe0ff */
[----:B------:R-:W-:Y:S03]  /*0890*/  BSSY B0, `(.L_x_355) ;  /* 0x000000c000007945 */ /* 0x000fe60003800000 */
[C---:B------:R-:W-:Y:S01]  /*08a0*/  ISETP.NE.AND P0, PT, R39.reuse, RZ, PT ;  /* 0x000000ff2700720c */ /* 0x040fe20003f05270 */
[----:B0-----:R-:W-:-:S12]  /*08b0*/  IMAD.HI.U32 R27, R39, -0x2daee0ad, RZ ;  /* 0xd2511f53271b7827 */ /* 0x001fd800078e00ff */
        /* <DEDUP_REMOVED lines=9> */
.L_x_356:
[----:B------:R-:W-:Y:S05]  /*0950*/  BSYNC B0 ;  /* 0x0000000000007941 */ /* 0x000fea0003800000 */
.L_x_355:
        /* <DEDUP_REMOVED lines=11> */
[----:B------:R-:W-:Y:S01]  /*0a10*/  IMAD.MOV.U32 R44, RZ, RZ, R38 ;  /* 0x000000ffff2c7224 */ /* 0x000fe200078e0026 */
        /* <DEDUP_REMOVED lines=48> */
.L_x_358:
[----:B------:R-:W-:Y:S02]  /*0d20*/  IMAD.MOV.U32 R44, RZ, RZ, R23 ;  /* 0x000000ffff2c7224 */ /* 0x000fe400078e0017 */
[----:B------:R-:W-:Y:S02]  /*0d30*/  IMAD.MOV.U32 R26, RZ, RZ, R33 ;  /* 0x000000ffff1a7224 */ /* 0x000fe400078e0021 */
[----:B------:R-:W-:-:S02]  /*0d40*/  IMAD.MOV.U32 R49, RZ, RZ, R46 ;  /* 0x000000ffff317224 */ /* 0x000fc400078e002e */
[----:B------:R-:W-:Y:S02]  /*0d50*/  IMAD.MOV.U32 R48, RZ, RZ, R30 ;  /* 0x000000ffff307224 */ /* 0x000fe400078e001e */
.L_x_357:
[----:B------:R-:W-:Y:S01]  /*0d60*/  IMAD.MOV.U32 R23, RZ, RZ, c[0x0][0x0] ;  /* 0x00000000ff177624 */ /* 0x000fe200078e00ff */
[----:B------:R-:W-:Y:S01]  /*0d70*/  ISETP.GE.U32.AND P0, PT, R18, c[0x0][0x160], PT ;  /* 0x0000580012007a0c */ /* 0x000fe20003f06070 */
[----:B------:R-:W-:Y:S01]  /*0d80*/  WARPSYNC 0xffffffff ;  /* 0xffffffff00007948 */ /* 0x000fe20003800000 */
[----:B------:R-:W-:Y:S02]  /*0d90*/  IMAD.MOV.U32 R38, RZ, RZ, R30 ;  /* 0x000000ffff267224 */ /* 0x000fe400078e001e */
[----:B------:R-:W-:Y:S01]  /*0da0*/  IMAD R23, R23, c[0x0][0xc], RZ ;  /* 0x0000030017177a24 */ /* 0x000fe200078e02ff */
[----:B------:R-:W-:Y:S01]  /*0db0*/  ISETP.GE.AND.EX P0, PT, R17, c[0x0][0x164], PT, P0 ;  /* 0x0000590011007a0c */ /* 0x000fe20003f06300 */
[----:B------:R-:W-:Y:S02]  /*0dc0*/  IMAD.MOV.U32 R34, RZ, RZ, R46 ;  /* 0x000000ffff227224 */ /* 0x000fe400078e002e */
[C---:B------:R-:W-:Y:S01]  /*0dd0*/  IMAD R27, R23.reuse, 0x3, RZ ;  /* 0x00000003171b7824 */ /* 0x040fe200078e02ff */
[----:B------:R-:W-:-:S02]  /*0de0*/  IADD3 R29, P3, R23, R18, RZ ;  /* 0x00000012171d7210 */ /* 0x000fc40007f7e0ff */
[-C--:B------:R-:W-:Y:S02]  /*0df0*/  LEA R31, P4, R23, R18.reuse, 0x1 ;  /* 0x00000012171f7211 */ /* 0x080fe400078808ff */
[----:B------:R-:W-:Y:S02]  /*0e00*/  IADD3.X R32, RZ, R17, RZ, P3, !PT ;  /* 0x00000011ff207210 */ /* 0x000fe40001ffe4ff */
[----:B------:R-:W-:Y:S01]  /*0e10*/  ISETP.GE.U32.AND P1, PT, R29, c[0x0][0x160], PT ;  /* 0x000058001d007a0c */ /* 0x000fe20003f26070 */
[--C-:B------:R-:W-:Y:S01]  /*0e20*/  IMAD.X R28, RZ, RZ, R17.reuse, P4 ;  /* 0x000000ffff1c7224 */ /* 0x100fe200020e0611 */
[----:B------:R-:W-:Y:S01]  /*0e30*/  IADD3 R27, P3, R27, R18, RZ ;  /* 0x000000121b1b7210 */ /* 0x000fe20007f7e0ff */
[----:B------:R-:W-:Y:S01]  /*0e40*/  @!P0 IMAD.MOV.U32 R45, RZ, RZ, RZ ;  /* 0x000000ffff2d8224 */ /* 0x000fe200078e00ff */
[----:B------:R-:W-:Y:S02]  /*0e50*/  ISETP.GE.AND.EX P1, PT, R32, c[0x0][0x164], PT, P1 ;  /* 0x0000590020007a0c */ /* 0x000fe40003f26310 */
[----:B------:R-:W-:Y:S01]  /*0e60*/  ISETP.GE.U32.AND P4, PT, R27, c[0x0][0x160], PT ;  /* 0x000058001b007a0c */ /* 0x000fe20003f86070 */
[----:B------:R-:W-:Y:S01]  /*0e70*/  IMAD.X R32, RZ, RZ, R17, P3 ;  /* 0x000000ffff207224 */ /* 0x000fe200018e0611 */
[----:B------:R-:W-:-:S04]  /*0e80*/  ISETP.GE.U32.AND P2, PT, R31, c[0x0][0x160], PT ;  /* 0x000058001f007a0c */ /* 0x000fc80003f46070 */
[----:B------:R-:W-:Y:S02]  /*0e90*/  ISETP.GE.AND.EX P3, PT, R32, c[0x0][0x164], PT, P4 ;  /* 0x0000590020007a0c */ /* 0x000fe40003f66340 */
[----:B------:R-:W-:Y:S01]  /*0ea0*/  ISETP.GE.AND.EX P2, PT, R28, c[0x0][0x164], PT, P2 ;  /* 0x000059001c007a0c */ /* 0x000fe20003f46320 */
[----:B------:R-:W-:Y:S02]  /*0eb0*/  @!P0 IMAD R28, R18, c[0x0][0x190], RZ ;  /* 0x00006400121c8a24 */ /* 0x000fe400078e02ff */
[----:B------:R-:W-:-:S03]  /*0ec0*/  @!P1 IMAD R29, R29, c[0x0][0x190], RZ ;  /* 0x000064001d1d9a24 */ /* 0x000fc600078e02ff */
[----:B------:R-:W-:-:S04]  /*0ed0*/  @!P0 IADD3 R42, P4, R28, c[0x0][0x188], RZ ;  /* 0x000062001c2a8a10 */ /* 0x000fc80007f9e0ff */
[----:B------:R-:W-:Y:S01]  /*0ee0*/  @!P0 LEA.HI.X.SX32 R43, R28, c[0x0][0x18c], 0x1, P4 ;  /* 0x000063001c2b8a11 */ /* 0x000fe200020f0eff */
[----:B------:R-:W-:Y:S01]  /*0ef0*/  @!P3 IMAD R27, R27, c[0x0][0x190], RZ ;  /* 0x000064001b1bba24 */ /* 0x000fe200078e02ff */
[----:B------:R-:W-:Y:S01]  /*0f00*/  @!P1 IADD3 R32, P4, R29, c[0x0][0x188], RZ ;  /* 0x000062001d209a10 */ /* 0x000fe20007f9e0ff */
[----:B------:R-:W-:Y:S02]  /*0f10*/  @!P2 IMAD R31, R31, c[0x0][0x190], RZ ;  /* 0x000064001f1faa24 */ /* 0x000fe400078e02ff */
[----:B------:R0:W-:Y:S01]  /*0f20*/  @!P0 STG.E.64 [R42.64], R44 ;  /* 0x0000002c2a008986 */ /* 0x0001e2000c101b08 */
[----:B------:R-:W-:Y:S02]  /*0f30*/  @!P1 LEA.HI.X.SX32 R33, R29, c[0x0][0x18c], 0x1, P4 ;  /* 0x000063001d219a11 */ /* 0x000fe400020f0eff */
[----:B------:R-:W-:-:S04]  /*0f40*/  @!P2 IADD3 R28, P5, R31, c[0x0][0x188], RZ ;  /* 0x000062001f1caa10 */ /* 0x000fc80007fbe0ff */
[----:B------:R-:W-:Y:S01]  /*0f50*/  @!P2 LEA.HI.X.SX32 R29, R31, c[0x0][0x18c], 0x1, P5 ;  /* 0x000063001f1daa11 */ /* 0x000fe200028f0eff */
[----:B0-----:R-:W-:Y:S01]  /*0f60*/  @!P1 IMAD.MOV.U32 R42, RZ, RZ, R26 ;  /* 0x000000ffff2a9224 */ /* 0x001fe200078e001a */
[----:B------:R-:W-:Y:S01]  /*0f70*/  @!P3 IADD3 R26, P0, R27, c[0x0][0x188], RZ ;  /* 0x000062001b1aba10 */ /* 0x000fe20007f1e0ff */
[----:B------:R-:W-:-:S03]  /*0f80*/  @!P1 IMAD.MOV.U32 R43, RZ, RZ, RZ ;  /* 0x000000ffff2b9224 */ /* 0x000fc600078e00ff */
[----:B------:R-:W-:Y:S02]  /*0f90*/  @!P3 LEA.HI.X.SX32 R27, R27, c[0x0][0x18c], 0x1, P0 ;  /* 0x000063001b1bba11 */ /* 0x000fe400000f0eff */
[----:B------:R-:W-:Y:S01]  /*0fa0*/  LEA R18, P0, R23, R18, 0x2 ;  /* 0x0000001217127211 */ /* 0x000fe200078010ff */
[----:B------:R0:W-:Y:S01]  /*0fb0*/  @!P1 STG.E.64 [R32.64], R42 ;  /* 0x0000002a20009986 */ /* 0x0001e2000c101b08 */
[----:B------:R-:W-:Y:S02]  /*0fc0*/  IMAD.MOV.U32 R23, RZ, RZ, R47 ;  /* 0x000000ffff177224 */ /* 0x000fe400078e002f */
[----:B------:R-:W-:Y:S02]  /*0fd0*/  IADD3.X R17, RZ, R17, RZ, P0, !PT ;  /* 0x00000011ff117210 */ /* 0x000fe400007fe4ff */
[----:B------:R-:W-:-:S04]  /*0fe0*/  ISETP.GE.U32.AND P0, PT, R18, R35, PT ;  /* 0x000000231200720c */ /* 0x000fc80003f06070 */
[----:B------:R-:W-:Y:S01]  /*0ff0*/  ISETP.GE.AND.EX P0, PT, R17, R36, PT, P0 ;  /* 0x000000241100720c */ /* 0x000fe20003f06300 */
[----:B0-----:R-:W-:Y:S02]  /*1000*/  @!P2 IMAD.MOV.U32 R32, RZ, RZ, R49 ;  /* 0x000000ffff20a224 */ /* 0x001fe400078e0031 */
[----:B------:R-:W-:-:S05]  /*1010*/  @!P2 IMAD.MOV.U32 R33, RZ, RZ, RZ ;  /* 0x000000ffff21a224 */ /* 0x000fca00078e00ff */
[----:B------:R0:W-:Y:S02]  /*1020*/  @!P2 STG.E.64 [R28.64], R32 ;  /* 0x000000201c00a986 */ /* 0x0001e4000c101b08 */
[----:B0-----:R-:W-:Y:S02]  /*1030*/  @!P3 IMAD.MOV.U32 R28, RZ, RZ, R48 ;  /* 0x000000ffff1cb224 */ /* 0x001fe400078e0030 */
[----:B------:R-:W-:-:S05]  /*1040*/  @!P3 IMAD.MOV.U32 R29, RZ, RZ, RZ ;  /* 0x000000ffff1db224 */ /* 0x000fca00078e00ff */
[----:B------:R0:W-:Y:S04]  /*1050*/  @!P3 STG.E.64 [R26.64], R28 ;  /* 0x0000001c1a00b986 */ /* 0x0001e8000c101b08 */
[----:B------:R-:W-:Y:S06]  /*1060*/  BAR.SYNC.DEFER_BLOCKING 0x0 ;  /* 0x0000000000007b1d */ /* 0x000fec0000010000 */
[----:B------:R-:W-:Y:S05]  /*1070*/  @!P0 BRA `(.L_x_359) ;  /* 0xfffff80000008947 */ /* 0x000fea000383ffff */
[----:B------:R-:W-:Y:S05]  /*1080*/  EXIT ;  /* 0x000000000000794d */ /* 0x000fea0003800000 */
        .weak           $__internal_25_$__cuda_sm20_div_s64
        .type           $__internal_25_$__cuda_sm20_div_s64,@function
        .size           $__internal_25_$__cuda_sm20_div_s64,(.L_x_1916 - $__internal_25_$__cuda_sm20_div_s64)
$__internal_25_$__cuda_sm20_div_s64:
        /* <DEDUP_REMOVED lines=74> */
[----:B------:R-:W-:Y:S06]  /*1530*/  RET.REL.NODEC R26 `(_ZN2at6native60_GLOBAL__N__fdc43544_27_DistributionRandomKernel_cu_f88cee4443distribution_elementwise_grid_stride_kernelIjLi4EZZZNS0_9templates4cuda13random_kernelIPNS_17CUDAGeneratorImplEEEvRNS_18TensorIteratorBaseET_ENKUlvE_clEvENKUlvE2_clEvEUlP24curandStatePhilox4_32_10E0_ZNS1_27distribution_nullary_kernelIlj5uint4S7_SF_ZZZS5_IS7_EvS9_SA_ENKSB_clEvENKSC_clEvEUljE_EEvS9_T2_RKT3_T4_EUlijE_EEvlNS_15PhiloxCudaStateET1_SJ_) ;  /* 0xffffeac01a007950 */ /* 0x000fec0003c3ffff */
.L_x_360:
        /* <DEDUP_REMOVED lines=12> */
.L_x_1916:


//--------------------- .text._ZN2at6native60_GLOBAL__N__fdc43544_27_DistributionRandomKernel_cu_f88cee4443distribution_elementwise_grid_stride_kernelImLi2EZZZNS0_9templates4cuda13random_kernelIPNS_17CUDAGeneratorImplEEEvRNS_18TensorIteratorBaseET_ENKUlvE_clEvENKUlvE2_clEvEUlP24curandStatePhilox4_32_10E_ZNS1_27distribution_nullary_kernelIlm10ulonglong2S7_SF_ZZZS5_IS7_EvS9_SA_ENKSB_clEvENKSC_clEvEUlmE_EEvS9_T2_RKT3_T4_EUlimE0_EEvlNS_15PhiloxCudaStateET1_SJ_ --------------------------
	.section	.text._ZN2at6native60_GLOBAL__N__fdc43544_27_DistributionRandomKernel_cu_f88cee4443distribution_elementwise_grid_stride_kernelImLi2EZZZNS0_9templates4cuda13random_kernelIPNS_17CUDAGeneratorImplEEEvRNS_18TensorIteratorBaseET_ENKUlvE_clEvENKUlvE2_clEvEUlP24curandStatePhilox4_32_10E_ZNS1_27distribution_nullary_kernelIlm10ulonglong2S7_SF_ZZZS5_IS7_EvS9_SA_ENKSB_clEvENKSC_clEvEUlmE_EEvS9_T2_RKT3_T4_EUlimE0_EEvlNS_15PhiloxCudaStateET1_SJ_,"ax",@progbits
	.sectioninfo	@"SHI_REGISTERS=38"
	.align	128
.text._ZN2at6native60_GLOBAL__N__fdc43544_27_DistributionRandomKernel_cu_f88cee4443distribution_elementwise_grid_stride_kernelImLi2EZZZNS0_9templates4cuda13random_kernelIPNS_17CUDAGeneratorImplEEEvRNS_18TensorIteratorBaseET_ENKUlvE_clEvENKUlvE2_clEvEUlP24curandStatePhilox4_32_10E_ZNS1_27distribution_nullary_kernelIlm10ulonglong2S7_SF_ZZZS5_IS7_EvS9_SA_ENKSB_clEvENKSC_clEvEUlmE_EEvS9_T2_RKT3_T4_EUlimE0_EEvlNS_15PhiloxCudaStateET1_SJ_:
        .type           _ZN2at6native60_GLOBAL__N__fdc43544_27_DistributionRandomKernel_cu_f88cee4443distribution_elementwise_grid_stride_kernelImLi2EZZZNS0_9templates4cuda13random_kernelIPNS_17CUDAGeneratorImplEEEvRNS_18TensorIteratorBaseET_ENKUlvE_clEvENKUlvE2_clEvEUlP24curandStatePhilox4_32_10E_ZNS1_27distribution_nullary_kernelIlm10ulonglong2S7_SF_ZZZS5_IS7_EvS9_SA_ENKSB_clEvENKSC_clEvEUlmE_EEvS9_T2_RKT3_T4_EUlimE0_EEvlNS_15PhiloxCudaStateET1_SJ_,@function
        .size           _ZN2at6native60_GLOBAL__N__fdc43544_27_DistributionRandomKernel_cu_f88cee4443distribution_elementwise_grid_stride_kernelImLi2EZZZNS0_9templates4cuda13random_kernelIPNS_17CUDAGeneratorImplEEEvRNS_18TensorIteratorBaseET_ENKUlvE_clEvENKUlvE2_clEvEUlP24curandStatePhilox4_32_10E_ZNS1_27distribution_nullary_kernelIlm10ulonglong2S7_SF_ZZZS5_IS7_EvS9_SA_ENKSB_clEvENKSC_clEvEUlmE_EEvS9_T2_RKT3_T4_EUlimE0_EEvlNS_15PhiloxCudaStateET1_SJ_,(.L_x_1918 - _ZN2at6native60_GLOBAL__N__fdc43544_27_DistributionRandomKernel_cu_f88cee4443distribution_elementwise_grid_stride_kernelImLi2EZZZNS0_9templates4cuda13random_kernelIPNS_17CUDAGeneratorImplEEEvRNS_18TensorIteratorBaseET_ENKUlvE_clEvENKUlvE2_clEvEUlP24curandStatePhilox4_32_10E_ZNS1_27distribution_nullary_kernelIlm10ulonglong2S7_SF_ZZZS5_IS7_EvS9_SA_ENKSB_clEvENKSC_clEvEUlmE_EEvS9_T2_RKT3_T4_EUlimE0_EEvlNS_15PhiloxCudaStateET1_SJ_)
        .other          _ZN2at6native60_GLOBAL__N__fdc43544_27_DistributionRandomKernel_cu_f88cee4443distribution_elementwise_grid_stride_kernelImLi2EZZZNS0_9templates4cuda13random_kernelIPNS_17CUDAGeneratorImplEEEvRNS_18TensorIteratorBaseET_ENKUlvE_clEvENKUlvE2_clEvEUlP24curandStatePhilox4_32_10E_ZNS1_27distribution_nullary_kernelIlm10ulonglong2S7_SF_ZZZS5_IS7_EvS9_SA_ENKSB_clEvENKSC_clEvEUlmE_EEvS9_T2_RKT3_T4_EUlimE0_EEvlNS_15PhiloxCudaStateET1_SJ_,@"STO_CUDA_ENTRY STV_DEFAULT"
_ZN2at6native60_GLOBAL__N__fdc43544_27_DistributionRandomKernel_cu_f88cee4443distribution_elementwise_grid_stride_kernelImLi2EZZZNS0_9templates4cuda13random_kernelIPNS_17CUDAGeneratorImplEEEvRNS_18TensorIteratorBaseET_ENKUlvE_clEvENKUlvE2_clEvEUlP24curandStatePhilox4_32_10E_ZNS1_27distribution_nullary_kernelIlm10ulonglong2S7_SF_ZZZS5_IS7_EvS9_SA_ENKSB_clEvENKSC_clEvEUlmE_EEvS9_T2_RKT3_T4_EUlimE0_EEvlNS_15PhiloxCudaStateET1_SJ_:
        /* <DEDUP_REMOVED lines=92> */
[----:B------:R-:W-:Y:S05]  /*05c0*/  CALL.REL.NOINC `($__internal_26_$__cuda_sm20_div_s64) ;  /* 0x000024b000007944 */ /* 0x000fea0003c00000 */
[----:B------:R-:W-:Y:S05]  /*05d0*/  BRA `(.L_x_362) ;  /* 0x0000016000007947 */ /* 0x000fea0003800000 */
.L_x_361:
        /* <DEDUP_REMOVED lines=22> */
.L_x_362:
        /* <DEDUP_REMOVED lines=16> */
.L_x_373:
        /* <DEDUP_REMOVED lines=13> */
.L_x_364:
[----:B------:R-:W-:Y:S05]  /*0910*/  BSYNC B0 ;  /* 0x0000000000007941 */ /* 0x000fea0003800000 */
.L_x_363:
        /* <DEDUP_REMOVED lines=66> */
[----:B------:R-:W-:Y:S02]  /*0d40*/  @P0 IMAD.MOV.U32 R30, RZ, RZ, R34 ;  /* 0x000000ffff1e0224 */ /* 0x000fe400078e0022 */
[----:B------:R-:W-:Y:S01]  /*0d50*/  @P0 IMAD.MOV.U32 R32, RZ, RZ, R23 ;  /* 0x000000ffff200224 */ /* 0x000fe200078e0017 */
[----:B------:R-:W-:Y:S05]  /*0d60*/  BRA `(.L_x_365) ;  /* 0x0000004000007947 */ /* 0x000fea0003800000 */
.L_x_366:
[----:B------:R-:W-:Y:S01]  /*0d70*/  IMAD.MOV.U32 R28, RZ, RZ, R31 ;  /* 0x000000ffff1c7224 */ /* 0x000fe200078e001f */
[----:B------:R-:W-:Y:S01]  /*0d80*/  MOV R30, R23 ;  /* 0x00000017001e7202 */ /* 0x000fe20000000f00 */
[----:B------:R-:W-:Y:S02]  /*0d90*/  IMAD.MOV.U32 R29, RZ, RZ, R26 ;  /* 0x000000ffff1d7224 */ /* 0x000fe400078e001a */
[----:B------:R-:W-:Y:S02]  /*0da0*/  IMAD.MOV.U32 R32, RZ, RZ, R20 ;  /* 0x000000ffff207224 */ /* 0x000fe400078e0014 */
.L_x_365:
        /* <DEDUP_REMOVED lines=219> */
.L_x_369:
[----:B------:R-:W-:Y:S02]  /*1b60*/  IADD3 R22, P0, R33, c[0x0][0x320], RZ ;  /* 0x0000c80021167a10 */ /* 0x000fe40007f1e0ff */
[----:B------:R-:W-:Y:S02]  /*1b70*/  LOP3.LUT R31, R28, 0x7fffffff, RZ, 0xc0, !PT ;  /* 0x7fffffff1c1f7812 */ /* 0x000fe400078ec0ff */
[----:B------:R-:W-:-:S05]  /*1b80*/  IADD3.X R23, RZ, c[0x0][0x324], RZ, P0, !PT ;  /* 0x0000c900ff177a10 */ /* 0x000fca00007fe4ff */
[----:B------:R0:W-:Y:S04]  /*1b90*/  STG.E.64 [R22.64], R30 ;  /* 0x0000001e16007986 */ /* 0x0001e8000c101b08 */
.L_x_368:
[----:B------:R-:W-:Y:S05]  /*1ba0*/  BSYNC B0 ;  /* 0x0000000000007941 */ /* 0x000fea0003800000 */
.L_x_367:
[----:B0-----:R-:W-:-:S04]  /*1bb0*/  IMAD.MOV.U32 R31, RZ, RZ, c[0x0][0x0] ;  /* 0x00000000ff1f7624 */ /* 0x001fc800078e00ff */
        /* <DEDUP_REMOVED lines=219> */
[----:B------:R-:W-:-:S05]  /*2970*/  @P0 IMAD R30, R23, c[0x0][0x318], R30 ;  /* 0x0000c600171e0a24 */ /* 0x000fca00078e021e */
.L_x_371:
[----:B------:R-:W-:Y:S02]  /*2980*/  IADD3 R22, P0, R30, c[0x0][0x320], RZ ;  /* 0x0000c8001e167a10 */ /* 0x000fe40007f1e0ff */
[----:B------:R-:W-:Y:S02]  /*2990*/  LOP3.LUT R33, R29, 0x7fffffff, RZ, 0xc0, !PT ;  /* 0x7fffffff1d217812 */ /* 0x000fe400078ec0ff */
[----:B------:R-:W-:-:S05]  /*29a0*/  IADD3.X R23, RZ, c[0x0][0x324], RZ, P0, !PT ;  /* 0x0000c900ff177a10 */ /* 0x000fca00007fe4ff */
[----:B------:R0:W-:Y:S04]  /*29b0*/  STG.E.64 [R22.64], R32 ;  /* 0x0000002016007986 */ /* 0x0001e8000c101b08 */
.L_x_370:
        /* <DEDUP_REMOVED lines=11> */
.L_x_372:
[----:B------:R-:W-:Y:S05]  /*2a70*/  EXIT ;  /* 0x000000000000794d */ /* 0x000fea0003800000 */
        .weak           $__internal_26_$__cuda_sm20_div_s64
        .type           $__internal_26_$__cuda_sm20_div_s64,@function
        .size           $__internal_26_$__cuda_sm20_div_s64,(.L_x_1918 - $__internal_26_$__cuda_sm20_div_s64)
$__internal_26_$__cuda_sm20_div_s64:
        /* <DEDUP_REMOVED lines=73> */
[----:B------:R-:W-:Y:S06]  /*2f10*/  RET.REL.NODEC R24 `(_ZN2at6native60_GLOBAL__N__fdc43544_27_DistributionRandomKernel_cu_f88cee4443distribution_elementwise_grid_stride_kernelImLi2EZZZNS0_9templates4cuda13random_kernelIPNS_17CUDAGeneratorImplEEEvRNS_18TensorIteratorBaseET_ENKUlvE_clEvENKUlvE2_clEvEUlP24curandStatePhilox4_32_10E_ZNS1_27distribution_nullary_kernelIlm10ulonglong2S7_SF_ZZZS5_IS7_EvS9_SA_ENKSB_clEvENKSC_clEvEUlmE_EEvS9_T2_RKT3_T4_EUlimE0_EEvlNS_15PhiloxCudaStateET1_SJ_) ;  /* 0xffffd0e018007950 */ /* 0x000fec0003c3ffff */
.L_x_374:
        /* <DEDUP_REMOVED lines=14> */
.L_x_1918:


//--------------------- .text._ZN2at6native60_GLOBAL__N__fdc43544_27_DistributionRandomKernel_cu_f88cee4443distribution_elementwise_grid_stride_kernelImLi2EZZZNS0_9templates4cuda13random_kernelIPNS_17CUDAGeneratorImplEEEvRNS_18TensorIteratorBaseET_ENKUlvE_clEvENKUlvE2_clEvEUlP24curandStatePhilox4_32_10E_ZNS1_27distribution_nullary_kernelIlm10ulonglong2S7_SF_ZZZS5_IS7_EvS9_SA_ENKSB_clEvENKSC_clEvEUlmE_EEvS9_T2_RKT3_T4_EUlimE_EEvlNS_15PhiloxCudaStateET1_SJ_ --------------------------
	.section	.text._ZN2at6native60_GLOBAL__N__fdc43544_27_DistributionRandomKernel_cu_f88cee4443distribution_elementwise_grid_stride_kernelImLi2EZZZNS0_9templates4cuda13random_kernelIPNS_17CUDAGeneratorImplEEEvRNS_18TensorIteratorBaseET_ENKUlvE_clEvENKUlvE2_clEvEUlP24curandStatePhilox4_32_10E_ZNS1_27distribution_nullary_kernelIlm10ulonglong2S7_SF_ZZZS5_IS7_EvS9_SA_ENKSB_clEvENKSC_clEvEUlmE_EEvS9_T2_RKT3_T4_EUlimE_EEvlNS_15PhiloxCudaStateET1_SJ_,"ax",@progbits
	.sectioninfo	@"SHI_REGISTERS=48"
	.align	128
.text._ZN2at6native60_GLOBAL__N__fdc43544_27_DistributionRandomKernel_cu_f88cee4443distribution_elementwise_grid_stride_kernelImLi2EZZZNS0_9templates4cuda13random_kernelIPNS_17CUDAGeneratorImplEEEvRNS_18TensorIteratorBaseET_ENKUlvE_clEvENKUlvE2_clEvEUlP24curandStatePhilox4_32_10E_ZNS1_27distribution_nullary_kernelIlm10ulonglong2S7_SF_ZZZS5_IS7_EvS9_SA_ENKSB_clEvENKSC_clEvEUlmE_EEvS9_T2_RKT3_T4_EUlimE_EEvlNS_15PhiloxCudaStateET1_SJ_:
        .type           _ZN2at6native60_GLOBAL__N__fdc43544_27_DistributionRandomKernel_cu_f88cee4443distribution_elementwise_grid_stride_kernelImLi2EZZZNS0_9templates4cuda13random_kernelIPNS_17CUDAGeneratorImplEEEvRNS_18TensorIteratorBaseET_ENKUlvE_clEvENKUlvE2_clEvEUlP24curandStatePhilox4_32_10E_ZNS1_27distribution_nullary_kernelIlm10ulonglong2S7_SF_ZZZS5_IS7_EvS9_SA_ENKSB_clEvENKSC_clEvEUlmE_EEvS9_T2_RKT3_T4_EUlimE_EEvlNS_15PhiloxCudaStateET1_SJ_,@function
        .size           _ZN2at6native60_GLOBAL__N__fdc43544_27_DistributionRandomKernel_cu_f88cee4443distribution_elementwise_grid_stride_kernelImLi2EZZZNS0_9templates4cuda13random_kernelIPNS_17CUDAGeneratorImplEEEvRNS_18TensorIteratorBaseET_ENKUlvE_clEvENKUlvE2_clEvEUlP24curandStatePhilox4_32_10E_ZNS1_27distribution_nullary_kernelIlm10ulonglong2S7_SF_ZZZS5_IS7_EvS9_SA_ENKSB_clEvENKSC_clEvEUlmE_EEvS9_T2_RKT3_T4_EUlimE_EEvlNS_15PhiloxCudaStateET1_SJ_,(.L_x_1920 - _ZN2at6native60_GLOBAL__N__fdc43544_27_DistributionRandomKernel_cu_f88cee4443distribution_elementwise_grid_stride_kernelImLi2EZZZNS0_9templates4cuda13random_kernelIPNS_17CUDAGeneratorImplEEEvRNS_18TensorIteratorBaseET_ENKUlvE_clEvENKUlvE2_clEvEUlP24curandStatePhilox4_32_10E_ZNS1_27distribution_nullary_kernelIlm10ulonglong2S7_SF_ZZZS5_IS7_EvS9_SA_ENKSB_clEvENKSC_clEvEUlmE_EEvS9_T2_RKT3_T4_EUlimE_EEvlNS_15PhiloxCudaStateET1_SJ_)
        .other          _ZN2at6native60_GLOBAL__N__fdc43544_27_DistributionRandomKernel_cu_f88cee4443distribution_elementwise_grid_stride_kernelImLi2EZZZNS0_9templates4cuda13random_kernelIPNS_17CUDAGeneratorImplEEEvRNS_18TensorIteratorBaseET_ENKUlvE_clEvENKUlvE2_clEvEUlP24curandStatePhilox4_32_10E_ZNS1_27distribution_nullary_kernelIlm10ulonglong2S7_SF_ZZZS5_IS7_EvS9_SA_ENKSB_clEvENKSC_clEvEUlmE_EEvS9_T2_RKT3_T4_EUlimE_EEvlNS_15PhiloxCudaStateET1_SJ_,@"STO_CUDA_ENTRY STV_DEFAULT"
_ZN2at6native60_GLOBAL__N__fdc43544_27_DistributionRandomKernel_cu_f88cee4443distribution_elementwise_grid_stride_kernelImLi2EZZZNS0_9templates4cuda13random_kernelIPNS_17CUDAGeneratorImplEEEvRNS_18TensorIteratorBaseET_ENKUlvE_clEvENKUlvE2_clEvEUlP24curandStatePhilox4_32_10E_ZNS1_27distribution_nullary_kernelIlm10ulonglong2S7_SF_ZZZS5_IS7_EvS9_SA_ENKSB_clEvENKSC_clEvEUlmE_EEvS9_T2_RKT3_T4_EUlimE_EEvlNS_15PhiloxCudaStateET1_SJ_:
        /* <DEDUP_REMOVED lines=22> */
[--C-:B------:R-:W-:Y:S02]  /*0160*/  IMAD.MOV.U32 R31, RZ, RZ, R23.reuse ;  /* 0x000000ffff1f7224 */ /* 0x100fe400078e0017 */
[----:B------:R-:W-:Y:S02]  /*0170*/  IMAD.MOV.U32 R32, RZ, RZ, R22 ;  /* 0x000000ffff207224 */ /* 0x000fe400078e0016 */
        /* <DEDUP_REMOVED lines=69> */
[----:B------:R-:W-:Y:S05]  /*05d0*/  CALL.REL.NOINC `($__internal_27_$__cuda_sm20_div_s64) ;  /* 0x0000096000007944 */ /* 0x000fea0003c00000 */
[----:B------:R-:W-:Y:S02]  /*05e0*/  IMAD.MOV.U32 R20, RZ, RZ, R22 ;  /* 0x000000ffff147224 */ /* 0x000fe400078e0016 */
[----:B------:R-:W-:Y:S01]  /*05f0*/  IMAD.MOV.U32 R21, RZ, RZ, R23 ;  /* 0x000000ffff157224 */ /* 0x000fe200078e0017 */
[----:B------:R-:W-:Y:S05]  /*0600*/  BRA `(.L_x_376) ;  /* 0x0000016000007947 */ /* 0x000fea0003800000 */
.L_x_375:
        /* <DEDUP_REMOVED lines=22> */
.L_x_376:
        /* <DEDUP_REMOVED lines=18> */
.L_x_381:
        /* <DEDUP_REMOVED lines=13> */
.L_x_378:
[----:B------:R-:W-:Y:S05]  /*0960*/  BSYNC B0 ;  /* 0x0000000000007941 */ /* 0x000fea0003800000 */
.L_x_377:
        /* <DEDUP_REMOVED lines=37> */
[----:B------:R-:W-:Y:S01]  /*0bc0*/  IMAD.WIDE.U32 R24, R24, -0x326172a9, RZ ;  /* 0xcd9e8d5718187825 */ /* 0x000fe200078e00ff */
[----:B------:R-:W-:-:S04]  /*0bd0*/  LOP3.LUT R21, R23, R28, R16, 0x96, !PT ;  /* 0x0000001c17157212 */ /* 0x000fc800078e9610 */
[----:B------:R-:W-:Y:S01]  /*0be0*/  LOP3.LUT R17, R25, R20, R15, 0x96, !PT ;  /* 0x0000001419117212 */ /* 0x000fe200078e960f */
[----:B------:R-:W-:-:S04]  /*0bf0*/  IMAD.WIDE.U32 R20, R21, -0x326172a9, RZ ;  /* 0xcd9e8d5715147825 */ /* 0x000fc800078e00ff */
[----:B------:R-:W-:Y:S01]  /*0c00*/  IMAD.HI.U32 R23, R17, -0x2daee0ad, RZ ;  /* 0xd2511f5311177827 */ /* 0x000fe200078e00ff */
[----:B------:R-:W-:Y:S02]  /*0c10*/  LOP3.LUT R37, R21, R24, R33, 0x96, !PT ;  /* 0x0000001815257212 */ /* 0x000fe400078e9621 */
[----:B------:R-:W-:Y:S01]  /*0c20*/  MOV R24, R43 ;  /* 0x0000002b00187202 */ /* 0x000fe20000000f00 */
        /* <DEDUP_REMOVED lines=16> */
.L_x_380:
[----:B------:R-:W-:Y:S01]  /*0d30*/  IMAD.MOV.U32 R25, RZ, RZ, R43 ;  /* 0x000000ffff197224 */ /* 0x000fe200078e002b */
[----:B------:R-:W-:Y:S01]  /*0d40*/  MOV R27, R37 ;  /* 0x00000025001b7202 */ /* 0x000fe20000000f00 */
[----:B------:R-:W-:Y:S02]  /*0d50*/  IMAD.MOV.U32 R24, RZ, RZ, R26 ;  /* 0x000000ffff187224 */ /* 0x000fe400078e001a */
[----:B------:R-:W-:-:S02]  /*0d60*/  IMAD.MOV.U32 R28, RZ, RZ, R20 ;  /* 0x000000ffff1c7224 */ /* 0x000fc400078e0014 */
.L_x_379:
[----:B------:R-:W-:Y:S01]  /*0d70*/  ISETP.GE.U32.AND P0, PT, R41, c[0x0][0x160], PT ;  /* 0x0000580029007a0c */ /* 0x000fe20003f06070 */
[----:B------:R-:W-:Y:S01]  /*0d80*/  IMAD.MOV.U32 R44, RZ, RZ, c[0x0][0x0] ;  /* 0x00000000ff2c7624 */ /* 0x000fe200078e00ff */
[----:B------:R-:W-:Y:S01]  /*0d90*/  WARPSYNC 0xffffffff ;  /* 0xffffffff00007948 */ /* 0x000fe20003800000 */
[----:B------:R-:W-:Y:S01]  /*0da0*/  IMAD.MOV.U32 R45, RZ, RZ, R20 ;  /* 0x000000ffff2d7224 */ /* 0x000fe200078e0014 */
[----:B------:R-:W-:Y:S01]  /*0db0*/  ISETP.GE.AND.EX P0, PT, R31, c[0x0][0x164], PT, P0 ;  /* 0x000059001f007a0c */ /* 0x000fe20003f06300 */
[----:B------:R-:W-:-:S02]  /*0dc0*/  IMAD R44, R44, c[0x0][0xc], RZ ;  /* 0x000003002c2c7a24 */ /* 0x000fc400078e02ff */
[----:B------:R-:W-:-:S03]  /*0dd0*/  IMAD.MOV.U32 R43, RZ, RZ, R42 ;  /* 0x000000ffff2b7224 */ /* 0x000fc600078e002a */
[----:B------:R-:W-:-:S04]  /*0de0*/  IADD3 R21, P2, R44, R41, RZ ;  /* 0x000000292c157210 */ /* 0x000fc80007f5e0ff */
[----:B------:R-:W-:Y:S01]  /*0df0*/  ISETP.GE.U32.AND P1, PT, R21, c[0x0][0x160], PT ;  /* 0x0000580015007a0c */ /* 0x000fe20003f26070 */
[----:B------:R-:W-:Y:S02]  /*0e00*/  IMAD.X R22, RZ, RZ, R31, P2 ;  /* 0x000000ffff167224 */ /* 0x000fe400010e061f */
[----:B------:R-:W-:Y:S01]  /*0e10*/  @!P0 IMAD R23, R41, c[0x0][0x190], RZ ;  /* 0x0000640029178a24 */ /* 0x000fe200078e02ff */
[----:B------:R-:W-:Y:S02]  /*0e20*/  @!P0 LOP3.LUT R25, R25, 0x7fffffff, RZ, 0xc0, !PT ;  /* 0x7fffffff19198812 */ /* 0x000fe400078ec0ff */
[----:B------:R-:W-:Y:S02]  /*0e30*/  ISETP.GE.AND.EX P1, PT, R22, c[0x0][0x164], PT, P1 ;  /* 0x0000590016007a0c */ /* 0x000fe40003f26310 */
[----:B------:R-:W-:-:S04]  /*0e40*/  @!P0 IADD3 R22, P2, R23, c[0x0][0x188], RZ ;  /* 0x0000620017168a10 */ /* 0x000fc80007f5e0ff */
[----:B------:R-:W-:-:S05]  /*0e50*/  @!P0 LEA.HI.X.SX32 R23, R23, c[0x0][0x18c], 0x1, P2 ;  /* 0x0000630017178a11 */ /* 0x000fca00010f0eff */
[----:B------:R0:W-:Y:S01]  /*0e60*/  @!P0 STG.E.64 [R22.64], R24 ;  /* 0x0000001816008986 */ /* 0x0001e2000c101b08 */
[----:B------:R-:W-:Y:S01]  /*0e70*/  LEA R41, P0, R44, R41, 0x1 ;  /* 0x000000292c297211 */ /* 0x000fe200078008ff */
[----:B------:R-:W-:Y:S01]  /*0e80*/  @!P1 IMAD R21, R21, c[0x0][0x190], RZ ;  /* 0x0000640015159a24 */ /* 0x000fe200078e02ff */
[----:B------:R-:W-:Y:S01]  /*0e90*/  @!P1 LOP3.LUT R29, R27, 0x7fffffff, RZ, 0xc0, !PT ;  /* 0x7fffffff1b1d9812 */ /* 0x000fe200078ec0ff */
[----:B------:R-:W-:Y:S02]  /*0ea0*/  IMAD.MOV.U32 R44, RZ, RZ, R37 ;  /* 0x000000ffff2c7224 */ /* 0x000fe400078e0025 */
[----:B------:R-:W-:Y:S01]  /*0eb0*/  IMAD.X R31, RZ, RZ, R31, P0 ;  /* 0x000000ffff1f7224 */ /* 0x000fe200000e061f */
[----:B------:R-:W-:Y:S02]  /*0ec0*/  ISETP.GE.U32.AND P0, PT, R41, R36, PT ;  /* 0x000000242900720c */ /* 0x000fe40003f06070 */
[----:B------:R-:W-:Y:S02]  /*0ed0*/  @!P1 IADD3 R26, P2, R21, c[0x0][0x188], RZ ;  /* 0x00006200151a9a10 */ /* 0x000fe40007f5e0ff */
[----:B------:R-:W-:-:S02]  /*0ee0*/  ISETP.GE.AND.EX P0, PT, R31, R38, PT, P0 ;  /* 0x000000261f00720c */ /* 0x000fc40003f06300 */
[----:B------:R-:W-:-:S05]  /*0ef0*/  @!P1 LEA.HI.X.SX32 R27, R21, c[0x0][0x18c], 0x1, P2 ;  /* 0x00006300151b9a11 */ /* 0x000fca00010f0eff */
[----:B------:R0:W-:Y:S04]  /*0f00*/  @!P1 STG.E.64 [R26.64], R28 ;  /* 0x0000001c1a009986 */ /* 0x0001e8000c101b08 */
[----:B------:R-:W-:Y:S06]  /*0f10*/  BAR.SYNC.DEFER_BLOCKING 0x0 ;  /* 0x0000000000007b1d */ /* 0x000fec0000010000 */
[----:B------:R-:W-:Y:S05]  /*0f20*/  @!P0 BRA `(.L_x_381) ;  /* 0xfffff96000008947 */ /* 0x000fea000383ffff */
[----:B------:R-:W-:Y:S05]  /*0f30*/  EXIT ;  /* 0x000000000000794d */ /* 0x000fea0003800000 */
        .weak           $__internal_27_$__cuda_sm20_div_s64
        .type           $__internal_27_$__cuda_sm20_div_s64,@function
        .size           $__internal_27_$__cuda_sm20_div_s64,(.L_x_1920 - $__internal_27_$__cuda_sm20_div_s64)
$__internal_27_$__cuda_sm20_div_s64:
        /* <DEDUP_REMOVED lines=74> */
[----:B------:R-:W-:Y:S06]  /*13e0*/  RET.REL.NODEC R20 `(_ZN2at6native60_GLOBAL__N__fdc43544_27_DistributionRandomKernel_cu_f88cee4443distribution_elementwise_grid_stride_kernelImLi2EZZZNS0_9templates4cuda13random_kernelIPNS_17CUDAGeneratorImplEEEvRNS_18TensorIteratorBaseET_ENKUlvE_clEvENKUlvE2_clEvEUlP24curandStatePhilox4_32_10E_ZNS1_27distribution_nullary_kernelIlm10ulonglong2S7_SF_ZZZS5_IS7_EvS9_SA_ENKSB_clEvENKSC_clEvEUlmE_EEvS9_T2_RKT3_T4_EUlimE_EEvlNS_15PhiloxCudaStateET1_SJ_) ;  /* 0xffffec1014007950 */ /* 0x000fec0003c3ffff */
.L_x_382:
        /* <DEDUP_REMOVED lines=9> */
.L_x_1920:


//--------------------- .text._ZN2at6native60_GLOBAL__N__fdc43544_27_DistributionRandomKernel_cu_f88cee4443distribution_elementwise_grid_stride_kernelIjLi4EZZZNS0_9templates4cuda13random_kernelIPNS_17CUDAGeneratorImplEEEvRNS_18TensorIteratorBaseET_ENKUlvE_clEvENKUlvE1_clEvEUlP24curandStatePhilox4_32_10E0_ZNS1_27distribution_nullary_kernelIij5uint4S7_SF_ZZZS5_IS7_EvS9_SA_ENKSB_clEvENKSC_clEvEUljE_EEvS9_T2_RKT3_T4_EUlijE0_EEvlNS_15PhiloxCudaStateET1_SJ_ --------------------------
	.section	.text._ZN2at6native60_GLOBAL__N__fdc43544_27_DistributionRandomKernel_cu_f88cee4443distribution_elementwise_grid_stride_kernelIjLi4EZZZNS0_9templates4cuda13random_kernelIPNS_17CUDAGeneratorImplEEEvRNS_18TensorIteratorBaseET_ENKUlvE_clEvENKUlvE1_clEvEUlP24curandStatePhilox4_32_10E0_ZNS1_27distribution_nullary_kernelIij5uint4S7_SF_ZZZS5_IS7_EvS9_SA_ENKSB_clEvENKSC_clEvEUljE_EEvS9_T2_RKT3_T4_EUlijE0_EEvlNS_15PhiloxCudaStateET1_SJ_,"ax",@progbits
	.sectioninfo	@"SHI_REGISTERS=40"
	.align	128
.text._ZN2at6native60_GLOBAL__N__fdc43544_27_DistributionRandomKernel_cu_f88cee4443distribution_elementwise_grid_stride_kernelIjLi4EZZZNS0_9templates4cuda13random_kernelIPNS_17CUDAGeneratorImplEEEvRNS_18TensorIteratorBaseET_ENKUlvE_clEvENKUlvE1_clEvEUlP24curandStatePhilox4_32_10E0_ZNS1_27distribution_nullary_kernelIij5uint4S7_SF_ZZZS5_IS7_EvS9_SA_ENKSB_clEvENKSC_clEvEUljE_EEvS9_T2_RKT3_T4_EUlijE0_EEvlNS_15PhiloxCudaStateET1_SJ_:
        .type           _ZN2at6native60_GLOBAL__N__fdc43544_27_DistributionRandomKernel_cu_f88cee4443distribution_elementwise_grid_stride_kernelIjLi4EZZZNS0_9templates4cuda13random_kernelIPNS_17CUDAGeneratorImplEEEvRNS_18TensorIteratorBaseET_ENKUlvE_clEvENKUlvE1_clEvEUlP24curandStatePhilox4_32_10E0_ZNS1_27distribution_nullary_kernelIij5uint4S7_SF_ZZZS5_IS7_EvS9_SA_ENKSB_clEvENKSC_clEvEUljE_EEvS9_T2_RKT3_T4_EUlijE0_EEvlNS_15PhiloxCudaStateET1_SJ_,@function
        .size           _ZN2at6native60_GLOBAL__N__fdc43544_27_DistributionRandomKernel_cu_f88cee4443distribution_elementwise_grid_stride_kernelIjLi4EZZZNS0_9templates4cuda13random_kernelIPNS_17CUDAGeneratorImplEEEvRNS_18TensorIteratorBaseET_ENKUlvE_clEvENKUlvE1_clEvEUlP24curandStatePhilox4_32_10E0_ZNS1_27distribution_nullary_kernelIij5uint4S7_SF_ZZZS5_IS7_EvS9_SA_ENKSB_clEvENKSC_clEvEUljE_EEvS9_T2_RKT3_T4_EUlijE0_EEvlNS_15PhiloxCudaStateET1_SJ_,(.L_x_1922 - _ZN2at6native60_GLOBAL__N__fdc43544_27_DistributionRandomKernel_cu_f88cee4443distribution_elementwise_grid_stride_kernelIjLi4EZZZNS0_9templates4cuda13random_kernelIPNS_17CUDAGeneratorImplEEEvRNS_18TensorIteratorBaseET_ENKUlvE_clEvENKUlvE1_clEvEUlP24curandStatePhilox4_32_10E0_ZNS1_27distribution_nullary_kernelIij5uint4S7_SF_ZZZS5_IS7_EvS9_SA_ENKSB_clEvENKSC_clEvEUljE_EEvS9_T2_RKT3_T4_EUlijE0_EEvlNS_15PhiloxCudaStateET1_SJ_)
        .other          _ZN2at6native60_GLOBAL__N__fdc43544_27_DistributionRandomKernel_cu_f88cee4443distribution_elementwise_grid_stride_kernelIjLi4EZZZNS0_9templates4cuda13random_kernelIPNS_17CUDAGeneratorImplEEEvRNS_18TensorIteratorBaseET_ENKUlvE_clEvENKUlvE1_clEvEUlP24curandStatePhilox4_32_10E0_ZNS1_27distribution_nullary_kernelIij5uint4S7_SF_ZZZS5_IS7_EvS9_SA_ENKSB_clEvENKSC_clEvEUljE_EEvS9_T2_RKT3_T4_EUlijE0_EEvlNS_15PhiloxCudaStateET1_SJ_,@"STO_CUDA_ENTRY STV_DEFAULT"
_ZN2at6native60_GLOBAL__N__fdc43544_27_DistributionRandomKernel_cu_f88cee4443distribution_elementwise_grid_stride_kernelIjLi4EZZZNS0_9templates4cuda13random_kernelIPNS_17CUDAGeneratorImplEEEvRNS_18TensorIteratorBaseET_ENKUlvE_clEvENKUlvE1_clEvEUlP24curandStatePhilox4_32_10E0_ZNS1_27distribution_nullary_kernelIij5uint4S7_SF_ZZZS5_IS7_EvS9_SA_ENKSB_clEvENKSC_clEvEUljE_EEvS9_T2_RKT3_T4_EUlijE0_EEvlNS_15PhiloxCudaStateET1_SJ_:
        /* <DEDUP_REMOVED lines=92> */
[----:B------:R-:W-:Y:S05]  /*05c0*/  CALL.REL.NOINC `($__internal_28_$__cuda_sm20_div_s64) ;  /* 0x000040c000007944 */ /* 0x000fea0003c00000 */
[----:B------:R-:W-:Y:S05]  /*05d0*/  BRA `(.L_x_384) ;  /* 0x0000016000007947 */ /* 0x000fea0003800000 */
.L_x_383:
        /* <DEDUP_REMOVED lines=22> */
.L_x_384:
        /* <DEDUP_REMOVED lines=16> */
.L_x_401:
        /* <DEDUP_REMOVED lines=13> */
.L_x_386:
[----:B------:R-:W-:Y:S05]  /*0910*/  BSYNC B0 ;  /* 0x0000000000007941 */ /* 0x000fea0003800000 */
.L_x_385:
        /* <DEDUP_REMOVED lines=69> */
.L_x_388:
[----:B------:R-:W-:Y:S01]  /*0d70*/  IMAD.MOV.U32 R31, RZ, RZ, R32 ;  /* 0x000000ffff1f7224 */ /* 0x000fe200078e0020 */
[----:B------:R-:W-:Y:S01]  /*0d80*/  MOV R28, R23 ;  /* 0x00000017001c7202 */ /* 0x000fe20000000f00 */
[----:B------:R-:W-:Y:S01]  /*0d90*/  IMAD.MOV.U32 R29, RZ, RZ, R26 ;  /* 0x000000ffff1d7224 */ /* 0x000fe200078e001a */
[----:B------:R-:W-:Y:S02]  /*0da0*/  MOV R30, R20 ;  /* 0x00000014001e7202 */ /* 0x000fe40000000f00 */
.L_x_387:
        /* <DEDUP_REMOVED lines=219> */
.L_x_391:
[----:B------:R-:W-:Y:S02]  /*1b60*/  IADD3 R22, P0, R33, c[0x0][0x320], RZ ;  /* 0x0000c80021167a10 */ /* 0x000fe40007f1e0ff */
[----:B------:R-:W-:-:S03]  /*1b70*/  LOP3.LUT R31, R31, 0x7fffffff, RZ, 0xc0, !PT ;  /* 0x7fffffff1f1f7812 */ /* 0x000fc600078ec0ff */
[----:B------:R-:W-:-:S05]  /*1b80*/  IMAD.X R23, RZ, RZ, c[0x0][0x324], P0 ;  /* 0x0000c900ff177624 */ /* 0x000fca00000e06ff */
[----:B------:R0:W-:Y:S03]  /*1b90*/  STG.E [R22.64], R31 ;  /* 0x0000001f16007986 */ /* 0x0001e6000c101908 */
.L_x_390:
[----:B------:R-:W-:Y:S05]  /*1ba0*/  BSYNC B0 ;  /* 0x0000000000007941 */ /* 0x000fea0003800000 */
.L_x_389:
        /* <DEDUP_REMOVED lines=222> */
.L_x_394:
[----:B------:R-:W-:Y:S02]  /*2990*/  IADD3 R22, P0, R33, c[0x0][0x320], RZ ;  /* 0x0000c80021167a10 */ /* 0x000fe40007f1e0ff */
[----:B------:R-:W-:-:S03]  /*29a0*/  LOP3.LUT R33, R28, 0x7fffffff, RZ, 0xc0, !PT ;  /* 0x7fffffff1c217812 */ /* 0x000fc600078ec0ff */
[----:B------:R-:W-:-:S05]  /*29b0*/  IMAD.X R23, RZ, RZ, c[0x0][0x324], P0 ;  /* 0x0000c900ff177624 */ /* 0x000fca00000e06ff */
[----:B------:R0:W-:Y:S03]  /*29c0*/  STG.E [R22.64], R33 ;  /* 0x0000002116007986 */ /* 0x0001e6000c101908 */
.L_x_393:
[----:B------:R-:W-:Y:S05]  /*29d0*/  BSYNC B0 ;  /* 0x0000000000007941 */ /* 0x000fea0003800000 */
.L_x_392:
        /* <DEDUP_REMOVED lines=219> */
.L_x_397:
[----:B------:R-:W-:Y:S02]  /*3790*/  IADD3 R32, P0, R32, c[0x0][0x320], RZ ;  /* 0x0000c80020207a10 */ /* 0x000fe40007f1e0ff */
[----:B------:R-:W-:-:S03]  /*37a0*/  LOP3.LUT R23, R29, 0x7fffffff, RZ, 0xc0, !PT ;  /* 0x7fffffff1d177812 */ /* 0x000fc600078ec0ff */
[----:B------:R-:W-:-:S05]  /*37b0*/  IMAD.X R33, RZ, RZ, c[0x0][0x324], P0 ;  /* 0x0000c900ff217624 */ /* 0x000fca00000e06ff */
[----:B------:R0:W-:Y:S03]  /*37c0*/  STG.E [R32.64], R23 ;  /* 0x0000001720007986 */ /* 0x0001e6000c101908 */
.L_x_396:
[----:B------:R-:W-:Y:S05]  /*37d0*/  BSYNC B0 ;  /* 0x0000000000007941 */ /* 0x000fea0003800000 */
.L_x_395:
        /* <DEDUP_REMOVED lines=219> */
.L_x_399:
[----:B------:R-:W-:Y:S02]  /*4590*/  IADD3 R22, P0, R29, c[0x0][0x320], RZ ;  /* 0x0000c8001d167a10 */ /* 0x000fe40007f1e0ff */
[----:B------:R-:W-:Y:S02]  /*45a0*/  LOP3.LUT R29, R30, 0x7fffffff, RZ, 0xc0, !PT ;  /* 0x7fffffff1e1d7812 */ /* 0x000fe400078ec0ff */
[----:B------:R-:W-:-:S05]  /*45b0*/  IADD3.X R23, RZ, c[0x0][0x324], RZ, P0, !PT ;  /* 0x0000c900ff177a10 */ /* 0x000fca00007fe4ff */
[----:B------:R0:W-:Y:S04]  /*45c0*/  STG.E [R22.64], R29 ;  /* 0x0000001d16007986 */ /* 0x0001e8000c101908 */
.L_x_398:
        /* <DEDUP_REMOVED lines=11> */
.L_x_400:
[----:B------:R-:W-:Y:S05]  /*4680*/  EXIT ;  /* 0x000000000000794d */ /* 0x000fea0003800000 */
        .weak           $__internal_28_$__cuda_sm20_div_s64
        .type           $__internal_28_$__cuda_sm20_div_s64,@function
        .size           $__internal_28_$__cuda_sm20_div_s64,(.L_x_1922 - $__internal_28_$__cuda_sm20_div_s64)
$__internal_28_$__cuda_sm20_div_s64:
        /* <DEDUP_REMOVED lines=73> */
[----:B------:R-:W-:Y:S06]  /*4b20*/  RET.REL.NODEC R24 `(_ZN2at6native60_GLOBAL__N__fdc43544_27_DistributionRandomKernel_cu_f88cee4443distribution_elementwise_grid_stride_kernelIjLi4EZZZNS0_9templates4cuda13random_kernelIPNS_17CUDAGeneratorImplEEEvRNS_18TensorIteratorBaseET_ENKUlvE_clEvENKUlvE1_clEvEUlP24curandStatePhilox4_32_10E0_ZNS1_27distribution_nullary_kernelIij5uint4S7_SF_ZZZS5_IS7_EvS9_SA_ENKSB_clEvENKSC_clEvEUljE_EEvS9_T2_RKT3_T4_EUlijE0_EEvlNS_15PhiloxCudaStateET1_SJ_) ;  /* 0xffffb4d018007950 */ /* 0x000fec0003c3ffff */
.L_x_402:
        /* <DEDUP_REMOVED lines=13> */
.L_x_1922:


//--------------------- .text._ZN2at6native60_GLOBAL__N__fdc43544_27_DistributionRandomKernel_cu_f88cee4443distribution_elementwise_grid_stride_kernelIjLi4EZZZNS0_9templates4cuda13random_kernelIPNS_17CUDAGeneratorImplEEEvRNS_18TensorIteratorBaseET_ENKUlvE_clEvENKUlvE1_clEvEUlP24curandStatePhilox4_32_10E0_ZNS1_27distribution_nullary_kernelIij5uint4S7_SF_ZZZS5_IS7_EvS9_SA_ENKSB_clEvENKSC_clEvEUljE_EEvS9_T2_RKT3_T4_EUlijE_EEvlNS_15PhiloxCudaStateET1_SJ_ --------------------------
	.section	.text._ZN2at6native60_GLOBAL__N__fdc43544_27_DistributionRandomKernel_cu_f88cee4443distribution_elementwise_grid_stride_kernelIjLi4EZZZNS0_9templates4cuda13random_kernelIPNS_17CUDAGeneratorImplEEEvRNS_18TensorIteratorBaseET_ENKUlvE_clEvENKUlvE1_clEvEUlP24curandStatePhilox4_32_10E0_ZNS1_27distribution_nullary_kernelIij5uint4S7_SF_ZZZS5_IS7_EvS9_SA_ENKSB_clEvENKSC_clEvEUljE_EEvS9_T2_RKT3_T4_EUlijE_EEvlNS_15PhiloxCudaStateET1_SJ_,"ax",@progbits
	.sectioninfo	@"SHI_REGISTERS=48"
	.align	128
.text._ZN2at6native60_GLOBAL__N__fdc43544_27_DistributionRandomKernel_cu_f88cee4443distribution_elementwise_grid_stride_kernelIjLi4EZZZNS0_9templates4cuda13random_kernelIPNS_17CUDAGeneratorImplEEEvRNS_18TensorIteratorBaseET_ENKUlvE_clEvENKUlvE1_clEvEUlP24curandStatePhilox4_32_10E0_ZNS1_27distribution_nullary_kernelIij5uint4S7_SF_ZZZS5_IS7_EvS9_SA_ENKSB_clEvENKSC_clEvEUljE_EEvS9_T2_RKT3_T4_EUlijE_EEvlNS_15PhiloxCudaStateET1_SJ_:
        .type           _ZN2at6native60_GLOBAL__N__fdc43544_27_DistributionRandomKernel_cu_f88cee4443distribution_elementwise_grid_stride_kernelIjLi4EZZZNS0_9templates4cuda13random_kernelIPNS_17CUDAGeneratorImplEEEvRNS_18TensorIteratorBaseET_ENKUlvE_clEvENKUlvE1_clEvEUlP24curandStatePhilox4_32_10E0_ZNS1_27distribution_nullary_kernelIij5uint4S7_SF_ZZZS5_IS7_EvS9_SA_ENKSB_clEvENKSC_clEvEUljE_EEvS9_T2_RKT3_T4_EUlijE_EEvlNS_15PhiloxCudaStateET1_SJ_,@function
        .size           _ZN2at6native60_GLOBAL__N__fdc43544_27_DistributionRandomKernel_cu_f88cee4443distribution_elementwise_grid_stride_kernelIjLi4EZZZNS0_9templates4cuda13random_kernelIPNS_17CUDAGeneratorImplEEEvRNS_18TensorIteratorBaseET_ENKUlvE_clEvENKUlvE1_clEvEUlP24curandStatePhilox4_32_10E0_ZNS1_27distribution_nullary_kernelIij5uint4S7_SF_ZZZS5_IS7_EvS9_SA_ENKSB_clEvENKSC_clEvEUljE_EEvS9_T2_RKT3_T4_EUlijE_EEvlNS_15PhiloxCudaStateET1_SJ_,(.L_x_1924 - _ZN2at6native60_GLOBAL__N__fdc43544_27_DistributionRandomKernel_cu_f88cee4443distribution_elementwise_grid_stride_kernelIjLi4EZZZNS0_9templates4cuda13random_kernelIPNS_17CUDAGeneratorImplEEEvRNS_18TensorIteratorBaseET_ENKUlvE_clEvENKUlvE1_clEvEUlP24curandStatePhilox4_32_10E0_ZNS1_27distribution_nullary_kernelIij5uint4S7_SF_ZZZS5_IS7_EvS9_SA_ENKSB_clEvENKSC_clEvEUljE_EEvS9_T2_RKT3_T4_EUlijE_EEvlNS_15PhiloxCudaStateET1_SJ_)
        .other          _ZN2at6native60_GLOBAL__N__fdc43544_27_DistributionRandomKernel_cu_f88cee4443distribution_elementwise_grid_stride_kernelIjLi4EZZZNS0_9templates4cuda13random_kernelIPNS_17CUDAGeneratorImplEEEvRNS_18TensorIteratorBaseET_ENKUlvE_clEvENKUlvE1_clEvEUlP24curandStatePhilox4_32_10E0_ZNS1_27distribution_nullary_kernelIij5uint4S7_SF_ZZZS5_IS7_EvS9_SA_ENKSB_clEvENKSC_clEvEUljE_EEvS9_T2_RKT3_T4_EUlijE_EEvlNS_15PhiloxCudaStateET1_SJ_,@"STO_CUDA_ENTRY STV_DEFAULT"
_ZN2at6native60_GLOBAL__N__fdc43544_27_DistributionRandomKernel_cu_f88cee4443distribution_elementwise_grid_stride_kernelIjLi4EZZZNS0_9templates4cuda13random_kernelIPNS_17CUDAGeneratorImplEEEvRNS_18TensorIteratorBaseET_ENKUlvE_clEvENKUlvE1_clEvEUlP24curandStatePhilox4_32_10E0_ZNS1_27distribution_nullary_kernelIij5uint4S7_SF_ZZZS5_IS7_EvS9_SA_ENKSB_clEvENKSC_clEvEUljE_EEvS9_T2_RKT3_T4_EUlijE_EEvlNS_15PhiloxCudaStateET1_SJ_:
        /* <DEDUP_REMOVED lines=91> */
[----:B------:R-:W-:Y:S05]  /*05b0*/  CALL.REL.NOINC `($__internal_29_$__cuda_sm20_div_s64) ;  /* 0x00000a9000007944 */ /* 0x000fea0003c00000 */
[----:B------:R-:W-:Y:S02]  /*05c0*/  IMAD.MOV.U32 R20, RZ, RZ, R22 ;  /* 0x000000ffff147224 */ /* 0x000fe400078e0016 */
[----:B------:R-:W-:Y:S01]  /*05d0*/  IMAD.MOV.U32 R21, RZ, RZ, R23 ;  /* 0x000000ffff157224 */ /* 0x000fe200078e0017 */
[----:B------:R-:W-:Y:S05]  /*05e0*/  BRA `(.L_x_404) ;  /* 0x0000016000007947 */ /* 0x000fea0003800000 */
.L_x_403:
        /* <DEDUP_REMOVED lines=22> */
.L_x_404:
        /* <DEDUP_REMOVED lines=18> */
.L_x_409:
        /* <DEDUP_REMOVED lines=13> */
.L_x_406:
[----:B------:R-:W-:Y:S05]  /*0940*/  BSYNC B0 ;  /* 0x0000000000007941 */ /* 0x000fea0003800000 */
.L_x_405:
        /* <DEDUP_REMOVED lines=60> */
.L_x_408:
[----:B------:R-:W-:Y:S02]  /*0d10*/  IMAD.MOV.U32 R41, RZ, RZ, R24 ;  /* 0x000000ffff297224 */ /* 0x000fe400078e0018 */
[----:B------:R-:W-:Y:S02]  /*0d20*/  IMAD.MOV.U32 R37, RZ, RZ, R22 ;  /* 0x000000ffff257224 */ /* 0x000fe400078e0016 */
[----:B------:R-:W-:-:S02]  /*0d30*/  IMAD.MOV.U32 R38, RZ, RZ, R35 ;  /* 0x000000ffff267224 */ /* 0x000fc400078e0023 */
[----:B------:R-:W-:Y:S02]  /*0d40*/  IMAD.MOV.U32 R39, RZ, RZ, R20 ;  /* 0x000000ffff277224 */ /* 0x000fe400078e0014 */
.L_x_407:
        /* <DEDUP_REMOVED lines=26> */
[----:B------:R0:W-:Y:S01]  /*0ef0*/  @!P0 STG.E [R22.64], R41 ;  /* 0x0000002916008986 */ /* 0x0001e2000c101908 */
[C---:B------:R-:W-:Y:S01]  /*0f00*/  @!P1 IADD3 R24, P4, R40.reuse, c[0x0][0x188], RZ ;  /* 0x0000620028189a10 */ /* 0x040fe20007f9e0ff */
[----:B------:R-:W-:Y:S01]  /*0f10*/  @!P3 IMAD R43, R25, c[0x0][0x190], RZ ;  /* 0x00006400192bba24 */ /* 0x000fe200078e02ff */
[----:B------:R-:W-:Y:S02]  /*0f20*/  @!P3 LOP3.LUT R39, R39, 0x7fffffff, RZ, 0xc0, !PT ;  /* 0x7fffffff2727b812 */ /* 0x000fe400078ec0ff */
[----:B------:R-:W-:-:S02]  /*0f30*/  @!P1 LEA.HI.X.SX32 R25, R40, c[0x0][0x18c], 0x1, P4 ;  /* 0x0000630028199a11 */ /* 0x000fc400020f0eff */
[----:B------:R-:W-:-:S03]  /*0f40*/  @!P3 IADD3 R40, P4, R43, c[0x0][0x188], RZ ;  /* 0x000062002b28ba10 */ /* 0x000fc60007f9e0ff */
[----:B------:R1:W-:Y:S01]  /*0f50*/  @!P1 STG.E [R24.64], R37 ;  /* 0x0000002518009986 */ /* 0x0003e2000c101908 */
[C---:B0-----:R-:W-:Y:S02]  /*0f60*/  @!P2 IADD3 R22, P0, R42.reuse, c[0x0][0x188], RZ ;  /* 0x000062002a16aa10 */ /* 0x041fe40007f1e0ff */
[----:B------:R-:W-:Y:S02]  /*0f70*/  @!P3 LEA.HI.X.SX32 R41, R43, c[0x0][0x18c], 0x1, P4 ;  /* 0x000063002b29ba11 */ /* 0x000fe400020f0eff */
[----:B------:R-:W-:Y:S01]  /*0f80*/  @!P2 LEA.HI.X.SX32 R23, R42, c[0x0][0x18c], 0x1, P0 ;  /* 0x000063002a17aa11 */ /* 0x000fe200000f0eff */
[----:B------:R-:W-:Y:S01]  /*0f90*/  IMAD.MOV.U32 R42, RZ, RZ, R20 ;  /* 0x000000ffff2a7224 */ /* 0x000fe200078e0014 */
[----:B------:R-:W-:-:S03]  /*0fa0*/  LEA R18, P0, R21, R18, 0x2 ;  /* 0x0000001215127211 */ /* 0x000fc600078010ff */
[----:B------:R0:W-:Y:S01]  /*0fb0*/  @!P2 STG.E [R22.64], R38 ;  /* 0x000000261600a986 */ /* 0x0001e2000c101908 */
[----:B-1----:R-:W-:Y:S02]  /*0fc0*/  IMAD.MOV.U32 R25, RZ, RZ, R35 ;  /* 0x000000ffff197224 */ /* 0x002fe400078e0023 */
[----:B------:R-:W-:Y:S01]  /*0fd0*/  IMAD.X R19, RZ, RZ, R19, P0 ;  /* 0x000000ffff137224 */ /* 0x000fe200000e0613 */
[----:B------:R-:W-:Y:S01]  /*0fe0*/  ISETP.GE.U32.AND P0, PT, R18, R31, PT ;  /* 0x0000001f1200720c */ /* 0x000fe20003f06070 */
[----:B------:R0:W-:Y:S01]  /*0ff0*/  @!P3 STG.E [R40.64], R39 ;  /* 0x000000272800b986 */ /* 0x0001e2000c101908 */
[----:B------:R-:W-:-:S03]  /*1000*/  IMAD.MOV.U32 R24, RZ, RZ, R36 ;  /* 0x000000ffff187224 */ /* 0x000fc600078e0024 */
[----:B------:R-:W-:Y:S01]  /*1010*/  BAR.SYNC.DEFER_BLOCKING 0x0 ;  /* 0x0000000000007b1d */ /* 0x000fe20000010000 */
[----:B------:R-:W-:-:S13]  /*1020*/  ISETP.GE.AND.EX P0, PT, R19, R30, PT, P0 ;  /* 0x0000001e1300720c */ /* 0x000fda0003f06300 */
[----:B0-----:R-:W-:Y:S05]  /*1030*/  @!P0 BRA `(.L_x_409) ;  /* 0xfffff83000008947 */ /* 0x001fea000383ffff */
[----:B------:R-:W-:Y:S05]  /*1040*/  EXIT ;  /* 0x000000000000794d */ /* 0x000fea0003800000 */
        .weak           $__internal_29_$__cuda_sm20_div_s64
        .type           $__internal_29_$__cuda_sm20_div_s64,@function
        .size           $__internal_29_$__cuda_sm20_div_s64,(.L_x_1924 - $__internal_29_$__cuda_sm20_div_s64)
$__internal_29_$__cuda_sm20_div_s64:
        /* <DEDUP_REMOVED lines=73> */
[----:B------:R-:W-:Y:S06]  /*14e0*/  RET.REL.NODEC R30 `(_ZN2at6native60_GLOBAL__N__fdc43544_27_DistributionRandomKernel_cu_f88cee4443distribution_elementwise_grid_stride_kernelIjLi4EZZZNS0_9templates4cuda13random_kernelIPNS_17CUDAGeneratorImplEEEvRNS_18TensorIteratorBaseET_ENKUlvE_clEvENKUlvE1_clEvEUlP24curandStatePhilox4_32_10E0_ZNS1_27distribution_nullary_kernelIij5uint4S7_SF_ZZZS5_IS7_EvS9_SA_ENKSB_clEvENKSC_clEvEUljE_EEvS9_T2_RKT3_T4_EUlijE_EEvlNS_15PhiloxCudaStateET1_SJ_) ;  /* 0xffffeb101e007950 */ /* 0x000fec0003c3ffff */
.L_x_410:
        /* <DEDUP_REMOVED lines=9> */
.L_x_1924:


//--------------------- .text._ZN2at6native60_GLOBAL__N__fdc43544_27_DistributionRandomKernel_cu_f88cee4443distribution_elementwise_grid_stride_kernelImLi2EZZZNS0_9templates4cuda13random_kernelIPNS_17CUDAGeneratorImplEEEvRNS_18TensorIteratorBaseET_ENKUlvE_clEvENKUlvE1_clEvEUlP24curandStatePhilox4_32_10E_ZNS1_27distribution_nullary_kernelIim10ulonglong2S7_SF_ZZZS5_IS7_EvS9_SA_ENKSB_clEvENKSC_clEvEUlmE_EEvS9_T2_RKT3_T4_EUlimE0_EEvlNS_15PhiloxCudaStateET1_SJ_ --------------------------
	.section	.text._ZN2at6native60_GLOBAL__N__fdc43544_27_DistributionRandomKernel_cu_f88cee4443distribution_elementwise_grid_stride_kernelImLi2EZZZNS0_9templates4cuda13random_kernelIPNS_17CUDAGeneratorImplEEEvRNS_18TensorIteratorBaseET_ENKUlvE_clEvENKUlvE1_clEvEUlP24curandStatePhilox4_32_10E_ZNS1_27distribution_nullary_kernelIim10ulonglong2S7_SF_ZZZS5_IS7_EvS9_SA_ENKSB_clEvENKSC_clEvEUlmE_EEvS9_T2_RKT3_T4_EUlimE0_EEvlNS_15PhiloxCudaStateET1_SJ_,"ax",@progbits
	.sectioninfo	@"SHI_REGISTERS=36"
	.align	128
.text._ZN2at6native60_GLOBAL__N__fdc43544_27_DistributionRandomKernel_cu_f88cee4443distribution_elementwise_grid_stride_kernelImLi2EZZZNS0_9templates4cuda13random_kernelIPNS_17CUDAGeneratorImplEEEvRNS_18TensorIteratorBaseET_ENKUlvE_clEvENKUlvE1_clEvEUlP24curandStatePhilox4_32_10E_ZNS1_27distribution_nullary_kernelIim10ulonglong2S7_SF_ZZZS5_IS7_EvS9_SA_ENKSB_clEvENKSC_clEvEUlmE_EEvS9_T2_RKT3_T4_EUlimE0_EEvlNS_15PhiloxCudaStateET1_SJ_:
        .type           _ZN2at6native60_GLOBAL__N__fdc43544_27_DistributionRandomKernel_cu_f88cee4443distribution_elementwise_grid_stride_kernelImLi2EZZZNS0_9templates4cuda13random_kernelIPNS_17CUDAGeneratorImplEEEvRNS_18TensorIteratorBaseET_ENKUlvE_clEvENKUlvE1_clEvEUlP24curandStatePhilox4_32_10E_ZNS1_27distribution_nullary_kernelIim10ulonglong2S7_SF_ZZZS5_IS7_EvS9_SA_ENKSB_clEvENKSC_clEvEUlmE_EEvS9_T2_RKT3_T4_EUlimE0_EEvlNS_15PhiloxCudaStateET1_SJ_,@function
        .size           _ZN2at6native60_GLOBAL__N__fdc43544_27_DistributionRandomKernel_cu_f88cee4443distribution_elementwise_grid_stride_kernelImLi2EZZZNS0_9templates4cuda13random_kernelIPNS_17CUDAGeneratorImplEEEvRNS_18TensorIteratorBaseET_ENKUlvE_clEvENKUlvE1_clEvEUlP24curandStatePhilox4_32_10E_ZNS1_27distribution_nullary_kernelIim10ulonglong2S7_SF_ZZZS5_IS7_EvS9_SA_ENKSB_clEvENKSC_clEvEUlmE_EEvS9_T2_RKT3_T4_EUlimE0_EEvlNS_15PhiloxCudaStateET1_SJ_,(.L_x_1926 - _ZN2at6native60_GLOBAL__N__fdc43544_27_DistributionRandomKernel_cu_f88cee4443distribution_elementwise_grid_stride_kernelImLi2EZZZNS0_9templates4cuda13random_kernelIPNS_17CUDAGeneratorImplEEEvRNS_18TensorIteratorBaseET_ENKUlvE_clEvENKUlvE1_clEvEUlP24curandStatePhilox4_32_10E_ZNS1_27distribution_nullary_kernelIim10ulonglong2S7_SF_ZZZS5_IS7_EvS9_SA_ENKSB_clEvENKSC_clEvEUlmE_EEvS9_T2_RKT3_T4_EUlimE0_EEvlNS_15PhiloxCudaStateET1_SJ_)
        .other          _ZN2at6native60_GLOBAL__N__fdc43544_27_DistributionRandomKernel_cu_f88cee4443distribution_elementwise_grid_stride_kernelImLi2EZZZNS0_9templates4cuda13random_kernelIPNS_17CUDAGeneratorImplEEEvRNS_18TensorIteratorBaseET_ENKUlvE_clEvENKUlvE1_clEvEUlP24curandStatePhilox4_32_10E_ZNS1_27distribution_nullary_kernelIim10ulonglong2S7_SF_ZZZS5_IS7_EvS9_SA_ENKSB_clEvENKSC_clEvEUlmE_EEvS9_T2_RKT3_T4_EUlimE0_EEvlNS_15PhiloxCudaStateET1_SJ_,@"STO_CUDA_ENTRY STV_DEFAULT"
_ZN2at6native60_GLOBAL__N__fdc43544_27_DistributionRandomKernel_cu_f88cee4443distribution_elementwise_grid_stride_kernelImLi2EZZZNS0_9templates4cuda13random_kernelIPNS_17CUDAGeneratorImplEEEvRNS_18TensorIteratorBaseET_ENKUlvE_clEvENKUlvE1_clEvEUlP24curandStatePhilox4_32_10E_ZNS1_27distribution_nullary_kernelIim10ulonglong2S7_SF_ZZZS5_IS7_EvS9_SA_ENKSB_clEvENKSC_clEvEUlmE_EEvS9_T2_RKT3_T4_EUlimE0_EEvlNS_15PhiloxCudaStateET1_SJ_:
        /* <DEDUP_REMOVED lines=89> */
[----:B------:R-:W-:Y:S05]  /*0590*/  CALL.REL.NOINC `($__internal_30_$__cuda_sm20_div_s64) ;  /* 0x0000255000007944 */ /* 0x000fea0003c00000 */
[----:B------:R-:W-:Y:S05]  /*05a0*/  BRA `(.L_x_412) ;  /* 0x0000016000007947 */ /* 0x000fea0003800000 */
.L_x_411:
        /* <DEDUP_REMOVED lines=22> */
.L_x_412:
        /* <DEDUP_REMOVED lines=16> */
.L_x_423:
        /* <DEDUP_REMOVED lines=13> */
.L_x_414:
[----:B------:R-:W-:Y:S05]  /*08e0*/  BSYNC B0 ;  /* 0x0000000000007941 */ /* 0x000fea0003800000 */
.L_x_413:
        /* <DEDUP_REMOVED lines=61> */
.L_x_416:
[----:B------:R-:W-:Y:S01]  /*0cc0*/  MOV R28, R23 ;  /* 0x00000017001c7202 */ /* 0x000fe20000000f00 */
[----:B------:R-:W-:Y:S02]  /*0cd0*/  IMAD.MOV.U32 R25, RZ, RZ, R20 ;  /* 0x000000ffff197224 */ /* 0x000fe400078e0014 */
.L_x_415:
        /* <DEDUP_REMOVED lines=230> */
.L_x_419:
[----:B------:R-:W-:Y:S02]  /*1b40*/  IADD3 R30, P0, R30, c[0x0][0x320], RZ ;  /* 0x0000c8001e1e7a10 */ /* 0x000fe40007f1e0ff */
[----:B------:R-:W-:-:S03]  /*1b50*/  LOP3.LUT R23, R28, 0x7fffffff, RZ, 0xc0, !PT ;  /* 0x7fffffff1c177812 */ /* 0x000fc600078ec0ff */
[----:B------:R-:W-:-:S05]  /*1b60*/  IMAD.X R31, RZ, RZ, c[0x0][0x324], P0 ;  /* 0x0000c900ff1f7624 */ /* 0x000fca00000e06ff */
[----:B------:R0:W-:Y:S03]  /*1b70*/  STG.E [R30.64], R23 ;  /* 0x000000171e007986 */ /* 0x0001e6000c101908 */
.L_x_418:
[----:B------:R-:W-:Y:S05]  /*1b80*/  BSYNC B0 ;  /* 0x0000000000007941 */ /* 0x000fea0003800000 */
.L_x_417:
        /* <DEDUP_REMOVED lines=231> */
.L_x_421:
[----:B------:R-:W-:Y:S02]  /*2a00*/  IADD3 R30, P0, R30, c[0x0][0x320], RZ ;  /* 0x0000c8001e1e7a10 */ /* 0x000fe40007f1e0ff */
[----:B------:R-:W-:-:S03]  /*2a10*/  LOP3.LUT R23, R25, 0x7fffffff, RZ, 0xc0, !PT ;  /* 0x7fffffff19177812 */ /* 0x000fc600078ec0ff */
[----:B------:R-:W-:-:S05]  /*2a20*/  IMAD.X R31, RZ, RZ, c[0x0][0x324], P0 ;  /* 0x0000c900ff1f7624 */ /* 0x000fca00000e06ff */
[----:B------:R0:W-:Y:S03]  /*2a30*/  STG.E [R30.64], R23 ;  /* 0x000000171e007986 */ /* 0x0001e6000c101908 */
.L_x_420:
        /* <DEDUP_REMOVED lines=10> */
.L_x_422:
[----:B------:R-:W-:Y:S05]  /*2ae0*/  EXIT ;  /* 0x000000000000794d */ /* 0x000fea0003800000 */
        .weak           $__internal_30_$__cuda_sm20_div_s64
        .type           $__internal_30_$__cuda_sm20_div_s64,@function
        .size           $__internal_30_$__cuda_sm20_div_s64,(.L_x_1926 - $__internal_30_$__cuda_sm20_div_s64)
$__internal_30_$__cuda_sm20_div_s64:
        /* <DEDUP_REMOVED lines=73> */
[----:B------:R-:W-:Y:S06]  /*2f80*/  RET.REL.NODEC R24 `(_ZN2at6native60_GLOBAL__N__fdc43544_27_DistributionRandomKernel_cu_f88cee4443distribution_elementwise_grid_stride_kernelImLi2EZZZNS0_9templates4cuda13random_kernelIPNS_17CUDAGeneratorImplEEEvRNS_18TensorIteratorBaseET_ENKUlvE_clEvENKUlvE1_clEvEUlP24curandStatePhilox4_32_10E_ZNS1_27distribution_nullary_kernelIim10ulonglong2S7_SF_ZZZS5_IS7_EvS9_SA_ENKSB_clEvENKSC_clEvEUlmE_EEvS9_T2_RKT3_T4_EUlimE0_EEvlNS_15PhiloxCudaStateET1_SJ_) ;  /* 0xffffd07018007950 */ /* 0x000fec0003c3ffff */
.L_x_424:
        /* <DEDUP_REMOVED lines=15> */
.L_x_1926:


//--------------------- .text._ZN2at6native60_GLOBAL__N__fdc43544_27_DistributionRandomKernel_cu_f88cee4443distribution_elementwise_grid_stride_kernelImLi2EZZZNS0_9templates4cuda13random_kernelIPNS_17CUDAGeneratorImplEEEvRNS_18TensorIteratorBaseET_ENKUlvE_clEvENKUlvE1_clEvEUlP24curandStatePhilox4_32_10E_ZNS1_27distribution_nullary_kernelIim10ulonglong2S7_SF_ZZZS5_IS7_EvS9_SA_ENKSB_clEvENKSC_clEvEUlmE_EEvS9_T2_RKT3_T4_EUlimE_EEvlNS_15PhiloxCudaStateET1_SJ_ --------------------------
	.section	.text._ZN2at6native60_GLOBAL__N__fdc43544_27_DistributionRandomKernel_cu_f88cee4443distribution_elementwise_grid_stride_kernelImLi2EZZZNS0_9templates4cuda13random_kernelIPNS_17CUDAGeneratorImplEEEvRNS_18TensorIteratorBaseET_ENKUlvE_clEvENKUlvE1_clEvEUlP24curandStatePhilox4_32_10E_ZNS1_27distribution_nullary_kernelIim10ulonglong2S7_SF_ZZZS5_IS7_EvS9_SA_ENKSB_clEvENKSC_clEvEUlmE_EEvS9_T2_RKT3_T4_EUlimE_EEvlNS_15PhiloxCudaStateET1_SJ_,"ax",@progbits
	.sectioninfo	@"SHI_REGISTERS=46"
	.align	128
.text._ZN2at6native60_GLOBAL__N__fdc43544_27_DistributionRandomKernel_cu_f88cee4443distribution_elementwise_grid_stride_kernelImLi2EZZZNS0_9templates4cuda13random_kernelIPNS_17CUDAGeneratorImplEEEvRNS_18TensorIteratorBaseET_ENKUlvE_clEvENKUlvE1_clEvEUlP24curandStatePhilox4_32_10E_ZNS1_27distribution_nullary_kernelIim10ulonglong2S7_SF_ZZZS5_IS7_EvS9_SA_ENKSB_clEvENKSC_clEvEUlmE_EEvS9_T2_RKT3_T4_EUlimE_EEvlNS_15PhiloxCudaStateET1_SJ_:
        .type           _ZN2at6native60_GLOBAL__N__fdc43544_27_DistributionRandomKernel_cu_f88cee4443distribution_elementwise_grid_stride_kernelImLi2EZZZNS0_9templates4cuda13random_kernelIPNS_17CUDAGeneratorImplEEEvRNS_18TensorIteratorBaseET_ENKUlvE_clEvENKUlvE1_clEvEUlP24curandStatePhilox4_32_10E_ZNS1_27distribution_nullary_kernelIim10ulonglong2S7_SF_ZZZS5_IS7_EvS9_SA_ENKSB_clEvENKSC_clEvEUlmE_EEvS9_T2_RKT3_T4_EUlimE_EEvlNS_15PhiloxCudaStateET1_SJ_,@function
        .size           _ZN2at6native60_GLOBAL__N__fdc43544_27_DistributionRandomKernel_cu_f88cee4443distribution_elementwise_grid_stride_kernelImLi2EZZZNS0_9templates4cuda13random_kernelIPNS_17CUDAGeneratorImplEEEvRNS_18TensorIteratorBaseET_ENKUlvE_clEvENKUlvE1_clEvEUlP24curandStatePhilox4_32_10E_ZNS1_27distribution_nullary_kernelIim10ulonglong2S7_SF_ZZZS5_IS7_EvS9_SA_ENKSB_clEvENKSC_clEvEUlmE_EEvS9_T2_RKT3_T4_EUlimE_EEvlNS_15PhiloxCudaStateET1_SJ_,(.L_x_1928 - _ZN2at6native60_GLOBAL__N__fdc43544_27_DistributionRandomKernel_cu_f88cee4443distribution_elementwise_grid_stride_kernelImLi2EZZZNS0_9templates4cuda13random_kernelIPNS_17CUDAGeneratorImplEEEvRNS_18TensorIteratorBaseET_ENKUlvE_clEvENKUlvE1_clEvEUlP24curandStatePhilox4_32_10E_ZNS1_27distribution_nullary_kernelIim10ulonglong2S7_SF_ZZZS5_IS7_EvS9_SA_ENKSB_clEvENKSC_clEvEUlmE_EEvS9_T2_RKT3_T4_EUlimE_EEvlNS_15PhiloxCudaStateET1_SJ_)
        .other          _ZN2at6native60_GLOBAL__N__fdc43544_27_DistributionRandomKernel_cu_f88cee4443distribution_elementwise_grid_stride_kernelImLi2EZZZNS0_9templates4cuda13random_kernelIPNS_17CUDAGeneratorImplEEEvRNS_18TensorIteratorBaseET_ENKUlvE_clEvENKUlvE1_clEvEUlP24curandStatePhilox4_32_10E_ZNS1_27distribution_nullary_kernelIim10ulonglong2S7_SF_ZZZS5_IS7_EvS9_SA_ENKSB_clEvENKSC_clEvEUlmE_EEvS9_T2_RKT3_T4_EUlimE_EEvlNS_15PhiloxCudaStateET1_SJ_,@"STO_CUDA_ENTRY STV_DEFAULT"
_ZN2at6native60_GLOBAL__N__fdc43544_27_DistributionRandomKernel_cu_f88cee4443distribution_elementwise_grid_stride_kernelImLi2EZZZNS0_9templates4cuda13random_kernelIPNS_17CUDAGeneratorImplEEEvRNS_18TensorIteratorBaseET_ENKUlvE_clEvENKUlvE1_clEvEUlP24curandStatePhilox4_32_10E_ZNS1_27distribution_nullary_kernelIim10ulonglong2S7_SF_ZZZS5_IS7_EvS9_SA_ENKSB_clEvENKSC_clEvEUlmE_EEvS9_T2_RKT3_T4_EUlimE_EEvlNS_15PhiloxCudaStateET1_SJ_:
        /* <DEDUP_REMOVED lines=89> */
[----:B------:R-:W-:Y:S05]  /*0590*/  CALL.REL.NOINC `($__internal_31_$__cuda_sm20_div_s64) ;  /* 0x000008a000007944 */ /* 0x000fea0003c00000 */
[----:B------:R-:W-:Y:S02]  /*05a0*/  IMAD.MOV.U32 R20, RZ, RZ, R22 ;  /* 0x000000ffff147224 */ /* 0x000fe400078e0016 */
[----:B------:R-:W-:Y:S01]  /*05b0*/  IMAD.MOV.U32 R21, RZ, RZ, R23 ;  /* 0x000000ffff157224 */ /* 0x000fe200078e0017 */
[----:B------:R-:W-:Y:S05]  /*05c0*/  BRA `(.L_x_426) ;  /* 0x0000016000007947 */ /* 0x000fea0003800000 */
.L_x_425:
        /* <DEDUP_REMOVED lines=22> */
.L_x_426:
        /* <DEDUP_REMOVED lines=16> */
.L_x_431:
        /* <DEDUP_REMOVED lines=13> */
.L_x_428:
[----:B------:R-:W-:Y:S05]  /*0900*/  BSYNC B0 ;  /* 0x0000000000007941 */ /* 0x000fea0003800000 */
.L_x_427:
        /* <DEDUP_REMOVED lines=53> */
.L_x_430:
[----:B------:R-:W-:Y:S02]  /*0c60*/  IMAD.MOV.U32 R32, RZ, RZ, R23 ;  /* 0x000000ffff207224 */ /* 0x000fe400078e0017 */
[----:B------:R-:W-:Y:S02]  /*0c70*/  IMAD.MOV.U32 R26, RZ, RZ, R20 ;  /* 0x000000ffff1a7224 */ /* 0x000fe400078e0014 */
.L_x_429:
        /* <DEDUP_REMOVED lines=17> */
[----:B------:R0:W-:Y:S01]  /*0d90*/  @!P0 STG.E [R24.64], R21 ;  /* 0x0000001518008986 */ /* 0x0001e2000c101908 */
[----:B------:R-:W-:Y:S02]  /*0da0*/  LEA R28, P0, R43, R28, 0x1 ;  /* 0x0000001c2b1c7211 */ /* 0x000fe400078008ff */
[----:B------:R-:W-:-:S03]  /*0db0*/  @!P1 IADD3 R22, P3, R23, c[0x0][0x188], RZ ;  /* 0x0000620017169a10 */ /* 0x000fc60007f7e0ff */
[----:B------:R-:W-:Y:S01]  /*0dc0*/  IMAD.X R29, RZ, RZ, R29, P0 ;  /* 0x000000ffff1d7224 */ /* 0x000fe200000e061d */
[----:B------:R-:W-:Y:S02]  /*0dd0*/  ISETP.GE.U32.AND P0, PT, R28, R37, PT ;  /* 0x000000251c00720c */ /* 0x000fe40003f06070 */
[----:B------:R-:W-:Y:S02]  /*0de0*/  @!P1 LEA.HI.X.SX32 R23, R23, c[0x0][0x18c], 0x1, P3 ;  /* 0x0000630017179a11 */ /* 0x000fe400018f0eff */
[----:B------:R-:W-:-:S03]  /*0df0*/  ISETP.GE.AND.EX P0, PT, R29, R34, PT, P0 ;  /* 0x000000221d00720c */ /* 0x000fc60003f06300 */
[----:B------:R0:W-:Y:S04]  /*0e00*/  @!P1 STG.E [R22.64], R41 ;  /* 0x0000002916009986 */ /* 0x0001e8000c101908 */
[----:B------:R-:W-:Y:S06]  /*0e10*/  BAR.SYNC.DEFER_BLOCKING 0x0 ;  /* 0x0000000000007b1d */ /* 0x000fec0000010000 */
[----:B------:R-:W-:Y:S05]  /*0e20*/  @!P0 BRA `(.L_x_431) ;  /* 0xfffffa0000008947 */ /* 0x000fea000383ffff */
[----:B------:R-:W-:Y:S05]  /*0e30*/  EXIT ;  /* 0x000000000000794d */ /* 0x000fea0003800000 */
        .weak           $__internal_31_$__cuda_sm20_div_s64
        .type           $__internal_31_$__cuda_sm20_div_s64,@function
        .size           $__internal_31_$__cuda_sm20_div_s64,(.L_x_1928 - $__internal_31_$__cuda_sm20_div_s64)
$__internal_31_$__cuda_sm20_div_s64:
        /* <DEDUP_REMOVED lines=73> */
[----:B------:R-:W-:Y:S06]  /*12d0*/  RET.REL.NODEC R24 `(_ZN2at6native60_GLOBAL__N__fdc43544_27_DistributionRandomKernel_cu_f88cee4443distribution_elementwise_grid_stride_kernelImLi2EZZZNS0_9templates4cuda13random_kernelIPNS_17CUDAGeneratorImplEEEvRNS_18TensorIteratorBaseET_ENKUlvE_clEvENKUlvE1_clEvEUlP24curandStatePhilox4_32_10E_ZNS1_27distribution_nullary_kernelIim10ulonglong2S7_SF_ZZZS5_IS7_EvS9_SA_ENKSB_clEvENKSC_clEvEUlmE_EEvS9_T2_RKT3_T4_EUlimE_EEvlNS_15PhiloxCudaStateET1_SJ_) ;  /* 0xffffed2018007950 */ /* 0x000fec0003c3ffff */
.L_x_432:
        /* <DEDUP_REMOVED lines=10> */
.L_x_1928:


//--------------------- .text._ZN2at6native60_GLOBAL__N__fdc43544_27_DistributionRandomKernel_cu_f88cee4443distribution_elementwise_grid_stride_kernelIjLi4EZZZNS0_9templates4cuda13random_kernelIPNS_17CUDAGeneratorImplEEEvRNS_18TensorIteratorBaseET_ENKUlvE_clEvENKUlvE0_clEvEUlP24curandStatePhilox4_32_10E0_ZNS1_27distribution_nullary_kernelIaj5uint4S7_SF_ZZZS5_IS7_EvS9_SA_ENKSB_clEvENKSC_clEvEUljE_EEvS9_T2_RKT3_T4_EUlijE0_EEvlNS_15PhiloxCudaStateET1_SJ_ --------------------------
	.section	.text._ZN2at6native60_GLOBAL__N__fdc43544_27_DistributionRandomKernel_cu_f88cee4443distribution_elementwise_grid_stride_kernelIjLi4EZZZNS0_9templates4cuda13random_kernelIPNS_17CUDAGeneratorImplEEEvRNS_18TensorIteratorBaseET_ENKUlvE_clEvENKUlvE0_clEvEUlP24curandStatePhilox4_32_10E0_ZNS1_27distribution_nullary_kernelIaj5uint4S7_SF_ZZZS5_IS7_EvS9_SA_ENKSB_clEvENKSC_clEvEUljE_EEvS9_T2_RKT3_T4_EUlijE0_EEvlNS_15PhiloxCudaStateET1_SJ_,"ax",@progbits
	.sectioninfo	@"SHI_REGISTERS=40"
	.align	128
.text._ZN2at6native60_GLOBAL__N__fdc43544_27_DistributionRandomKernel_cu_f88cee4443distribution_elementwise_grid_stride_kernelIjLi4EZZZNS0_9templates4cuda13random_kernelIPNS_17CUDAGeneratorImplEEEvRNS_18TensorIteratorBaseET_ENKUlvE_clEvENKUlvE0_clEvEUlP24curandStatePhilox4_32_10E0_ZNS1_27distribution_nullary_kernelIaj5uint4S7_SF_ZZZS5_IS7_EvS9_SA_ENKSB_clEvENKSC_clEvEUljE_EEvS9_T2_RKT3_T4_EUlijE0_EEvlNS_15PhiloxCudaStateET1_SJ_:
        .type           _ZN2at6native60_GLOBAL__N__fdc43544_27_DistributionRandomKernel_cu_f88cee4443distribution_elementwise_grid_stride_kernelIjLi4EZZZNS0_9templates4cuda13random_kernelIPNS_17CUDAGeneratorImplEEEvRNS_18TensorIteratorBaseET_ENKUlvE_clEvENKUlvE0_clEvEUlP24curandStatePhilox4_32_10E0_ZNS1_27distribution_nullary_kernelIaj5uint4S7_SF_ZZZS5_IS7_EvS9_SA_ENKSB_clEvENKSC_clEvEUljE_EEvS9_T2_RKT3_T4_EUlijE0_EEvlNS_15PhiloxCudaStateET1_SJ_,@function
        .size           _ZN2at6native60_GLOBAL__N__fdc43544_27_DistributionRandomKernel_cu_f88cee4443distribution_elementwise_grid_stride_kernelIjLi4EZZZNS0_9templates4cuda13random_kernelIPNS_17CUDAGeneratorImplEEEvRNS_18TensorIteratorBaseET_ENKUlvE_clEvENKUlvE0_clEvEUlP24curandStatePhilox4_32_10E0_ZNS1_27distribution_nullary_kernelIaj5uint4S7_SF_ZZZS5_IS7_EvS9_SA_ENKSB_clEvENKSC_clEvEUljE_EEvS9_T2_RKT3_T4_EUlijE0_EEvlNS_15PhiloxCudaStateET1_SJ_,(.L_x_1930 - _ZN2at6native60_GLOBAL__N__fdc43544_27_DistributionRandomKernel_cu_f88cee4443distribution_elementwise_grid_stride_kernelIjLi4EZZZNS0_9templates4cuda13random_kernelIPNS_17CUDAGeneratorImplEEEvRNS_18TensorIteratorBaseET_ENKUlvE_clEvENKUlvE0_clEvEUlP24curandStatePhilox4_32_10E0_ZNS1_27distribution_nullary_kernelIaj5uint4S7_SF_ZZZS5_IS7_EvS9_SA_ENKSB_clEvENKSC_clEvEUljE_EEvS9_T2_RKT3_T4_EUlijE0_EEvlNS_15PhiloxCudaStateET1_SJ_)
        .other          _ZN2at6native60_GLOBAL__N__fdc43544_27_DistributionRandomKernel_cu_f88cee4443distribution_elementwise_grid_stride_kernelIjLi4EZZZNS0_9templates4cuda13random_kernelIPNS_17CUDAGeneratorImplEEEvRNS_18TensorIteratorBaseET_ENKUlvE_clEvENKUlvE0_clEvEUlP24curandStatePhilox4_32_10E0_ZNS1_27distribution_nullary_kernelIaj5uint4S7_SF_ZZZS5_IS7_EvS9_SA_ENKSB_clEvENKSC_clEvEUljE_EEvS9_T2_RKT3_T4_EUlijE0_EEvlNS_15PhiloxCudaStateET1_SJ_,@"STO_CUDA_ENTRY STV_DEFAULT"
_ZN2at6native60_GLOBAL__N__fdc43544_27_DistributionRandomKernel_cu_f88cee4443distribution_elementwise_grid_stride_kernelIjLi4EZZZNS0_9templates4cuda13random_kernelIPNS_17CUDAGeneratorImplEEEvRNS_18TensorIteratorBaseET_ENKUlvE_clEvENKUlvE0_clEvEUlP24curandStatePhilox4_32_10E0_ZNS1_27distribution_nullary_kernelIaj5uint4S7_SF_ZZZS5_IS7_EvS9_SA_ENKSB_clEvENKSC_clEvEUljE_EEvS9_T2_RKT3_T4_EUlijE0_EEvlNS_15PhiloxCudaStateET1_SJ_:
        /* <DEDUP_REMOVED lines=92> */
[----:B------:R-:W-:Y:S05]  /*05c0*/  CALL.REL.NOINC `($__internal_32_$__cuda_sm20_div_s64) ;  /* 0x000040c000007944 */ /* 0x000fea0003c00000 */
[----:B------:R-:W-:Y:S05]  /*05d0*/  BRA `(.L_x_434) ;  /* 0x0000016000007947 */ /* 0x000fea0003800000 */
.L_x_433:
        /* <DEDUP_REMOVED lines=22> */
.L_x_434:
        /* <DEDUP_REMOVED lines=16> */
.L_x_451:
        /* <DEDUP_REMOVED lines=13> */
.L_x_436:
[----:B------:R-:W-:Y:S05]  /*0910*/  BSYNC B0 ;  /* 0x0000000000007941 */ /* 0x000fea0003800000 */
.L_x_435:
        /* <DEDUP_REMOVED lines=69> */
.L_x_438:
[----:B------:R-:W-:Y:S01]  /*0d70*/  IMAD.MOV.U32 R31, RZ, RZ, R32 ;  /* 0x000000ffff1f7224 */ /* 0x000fe200078e0020 */
[----:B------:R-:W-:Y:S01]  /*0d80*/  MOV R28, R23 ;  /* 0x00000017001c7202 */ /* 0x000fe20000000f00 */
[----:B------:R-:W-:Y:S01]  /*0d90*/  IMAD.MOV.U32 R29, RZ, RZ, R26 ;  /* 0x000000ffff1d7224 */ /* 0x000fe200078e001a */
[----:B------:R-:W-:Y:S02]  /*0da0*/  MOV R30, R20 ;  /* 0x00000014001e7202 */ /* 0x000fe40000000f00 */
.L_x_437:
        /* <DEDUP_REMOVED lines=219> */
.L_x_441:
[----:B------:R-:W-:Y:S02]  /*1b60*/  IADD3 R22, P0, R33, c[0x0][0x320], RZ ;  /* 0x0000c80021167a10 */ /* 0x000fe40007f1e0ff */
[----:B------:R-:W-:-:S03]  /*1b70*/  LOP3.LUT R31, R31, 0x7f, RZ, 0xc0, !PT ;  /* 0x0000007f1f1f7812 */ /* 0x000fc600078ec0ff */
[----:B------:R-:W-:-:S05]  /*1b80*/  IMAD.X R23, RZ, RZ, c[0x0][0x324], P0 ;  /* 0x0000c900ff177624 */ /* 0x000fca00000e06ff */
[----:B------:R0:W-:Y:S03]  /*1b90*/  STG.E.U8 [R22.64], R31 ;  /* 0x0000001f16007986 */ /* 0x0001e6000c101108 */
.L_x_440:
[----:B------:R-:W-:Y:S05]  /*1ba0*/  BSYNC B0 ;  /* 0x0000000000007941 */ /* 0x000fea0003800000 */
.L_x_439:
        /* <DEDUP_REMOVED lines=222> */
.L_x_444:
[----:B------:R-:W-:Y:S02]  /*2990*/  IADD3 R22, P0, R33, c[0x0][0x320], RZ ;  /* 0x0000c80021167a10 */ /* 0x000fe40007f1e0ff */
[----:B------:R-:W-:-:S03]  /*29a0*/  LOP3.LUT R33, R28, 0x7f, RZ, 0xc0, !PT ;  /* 0x0000007f1c217812 */ /* 0x000fc600078ec0ff */
[----:B------:R-:W-:-:S05]  /*29b0*/  IMAD.X R23, RZ, RZ, c[0x0][0x324], P0 ;  /* 0x0000c900ff177624 */ /* 0x000fca00000e06ff */
[----:B------:R0:W-:Y:S03]  /*29c0*/  STG.E.U8 [R22.64], R33 ;  /* 0x0000002116007986 */ /* 0x0001e6000c101108 */
.L_x_443:
[----:B------:R-:W-:Y:S05]  /*29d0*/  BSYNC B0 ;  /* 0x0000000000007941 */ /* 0x000fea0003800000 */
.L_x_442:
        /* <DEDUP_REMOVED lines=219> */
.L_x_447:
[----:B------:R-:W-:Y:S02]  /*3790*/  IADD3 R32, P0, R32, c[0x0][0x320], RZ ;  /* 0x0000c80020207a10 */ /* 0x000fe40007f1e0ff */
[----:B------:R-:W-:-:S03]  /*37a0*/  LOP3.LUT R23, R29, 0x7f, RZ, 0xc0, !PT ;  /* 0x0000007f1d177812 */ /* 0x000fc600078ec0ff */
[----:B------:R-:W-:-:S05]  /*37b0*/  IMAD.X R33, RZ, RZ, c[0x0][0x324], P0 ;  /* 0x0000c900ff217624 */ /* 0x000fca00000e06ff */
[----:B------:R0:W-:Y:S03]  /*37c0*/  STG.E.U8 [R32.64], R23 ;  /* 0x0000001720007986 */ /* 0x0001e6000c101108 */
.L_x_446:
[----:B------:R-:W-:Y:S05]  /*37d0*/  BSYNC B0 ;  /* 0x0000000000007941 */ /* 0x000fea0003800000 */
.L_x_445:
        /* <DEDUP_REMOVED lines=219> */
.L_x_449:
[----:B------:R-:W-:Y:S02]  /*4590*/  IADD3 R22, P0, R29, c[0x0][0x320], RZ ;  /* 0x0000c8001d167a10 */ /* 0x000fe40007f1e0ff */
[----:B------:R-:W-:Y:S02]  /*45a0*/  LOP3.LUT R29, R30, 0x7f, RZ, 0xc0, !PT ;  /* 0x0000007f1e1d7812 */ /* 0x000fe400078ec0ff */
[----:B------:R-:W-:-:S05]  /*45b0*/  IADD3.X R23, RZ, c[0x0][0x324], RZ, P0, !PT ;  /* 0x0000c900ff177a10 */ /* 0x000fca00007fe4ff */
[----:B------:R0:W-:Y:S04]  /*45c0*/  STG.E.U8 [R22.64], R29 ;  /* 0x0000001d16007986 */ /* 0x0001e8000c101108 */
.L_x_448:
        /* <DEDUP_REMOVED lines=11> */
.L_x_450:
[----:B------:R-:W-:Y:S05]  /*4680*/  EXIT ;  /* 0x000000000000794d */ /* 0x000fea0003800000 */
        .weak           $__internal_32_$__cuda_sm20_div_s64
        .type           $__internal_32_$__cuda_sm20_div_s64,@function
        .size           $__internal_32_$__cuda_sm20_div_s64,(.L_x_1930 - $__internal_32_$__cuda_sm20_div_s64)
$__internal_32_$__cuda_sm20_div_s64:
        /* <DEDUP_REMOVED lines=73> */
[----:B------:R-:W-:Y:S06]  /*4b20*/  RET.REL.NODEC R24 `(_ZN2at6native60_GLOBAL__N__fdc43544_27_DistributionRandomKernel_cu_f88cee4443distribution_elementwise_grid_stride_kernelIjLi4EZZZNS0_9templates4cuda13random_kernelIPNS_17CUDAGeneratorImplEEEvRNS_18TensorIteratorBaseET_ENKUlvE_clEvENKUlvE0_clEvEUlP24curandStatePhilox4_32_10E0_ZNS1_27distribution_nullary_kernelIaj5uint4S7_SF_ZZZS5_IS7_EvS9_SA_ENKSB_clEvENKSC_clEvEUljE_EEvS9_T2_RKT3_T4_EUlijE0_EEvlNS_15PhiloxCudaStateET1_SJ_) ;  /* 0xffffb4d018007950 */ /* 0x000fec0003c3ffff */
.L_x_452:
        /* <DEDUP_REMOVED lines=13> */
.L_x_1930:


//--------------------- .text._ZN2at6native60_GLOBAL__N__fdc43544_27_DistributionRandomKernel_cu_f88cee4443distribution_elementwise_grid_stride_kernelIjLi4EZZZNS0_9templates4cuda13random_kernelIPNS_17CUDAGeneratorImplEEEvRNS_18TensorIteratorBaseET_ENKUlvE_clEvENKUlvE0_clEvEUlP24curandStatePhilox4_32_10E0_ZNS1_27distribution_nullary_kernelIaj5uint4S7_SF_ZZZS5_IS7_EvS9_SA_ENKSB_clEvENKSC_clEvEUljE_EEvS9_T2_RKT3_T4_EUlijE_EEvlNS_15PhiloxCudaStateET1_SJ_ --------------------------
	.section	.text._ZN2at6native60_GLOBAL__N__fdc43544_27_DistributionRandomKernel_cu_f88cee4443distribution_elementwise_grid_stride_kernelIjLi4EZZZNS0_9templates4cuda13random_kernelIPNS_17CUDAGeneratorImplEEEvRNS_18TensorIteratorBaseET_ENKUlvE_clEvENKUlvE0_clEvEUlP24curandStatePhilox4_32_10E0_ZNS1_27distribution_nullary_kernelIaj5uint4S7_SF_ZZZS5_IS7_EvS9_SA_ENKSB_clEvENKSC_clEvEUljE_EEvS9_T2_RKT3_T4_EUlijE_EEvlNS_15PhiloxCudaStateET1_SJ_,"ax",@progbits
	.sectioninfo	@"SHI_REGISTERS=48"
	.align	128
.text._ZN2at6native60_GLOBAL__N__fdc43544_27_DistributionRandomKernel_cu_f88cee4443distribution_elementwise_grid_stride_kernelIjLi4EZZZNS0_9templates4cuda13random_kernelIPNS_17CUDAGeneratorImplEEEvRNS_18TensorIteratorBaseET_ENKUlvE_clEvENKUlvE0_clEvEUlP24curandStatePhilox4_32_10E0_ZNS1_27distribution_nullary_kernelIaj5uint4S7_SF_ZZZS5_IS7_EvS9_SA_ENKSB_clEvENKSC_clEvEUljE_EEvS9_T2_RKT3_T4_EUlijE_EEvlNS_15PhiloxCudaStateET1_SJ_:
        .type           _ZN2at6native60_GLOBAL__N__fdc43544_27_DistributionRandomKernel_cu_f88cee4443distribution_elementwise_grid_stride_kernelIjLi4EZZZNS0_9templates4cuda13random_kernelIPNS_17CUDAGeneratorImplEEEvRNS_18TensorIteratorBaseET_ENKUlvE_clEvENKUlvE0_clEvEUlP24curandStatePhilox4_32_10E0_ZNS1_27distribution_nullary_kernelIaj5uint4S7_SF_ZZZS5_IS7_EvS9_SA_ENKSB_clEvENKSC_clEvEUljE_EEvS9_T2_RKT3_T4_EUlijE_EEvlNS_15PhiloxCudaStateET1_SJ_,@function
        .size           _ZN2at6native60_GLOBAL__N__fdc43544_27_DistributionRandomKernel_cu_f88cee4443distribution_elementwise_grid_stride_kernelIjLi4EZZZNS0_9templates4cuda13random_kernelIPNS_17CUDAGeneratorImplEEEvRNS_18TensorIteratorBaseET_ENKUlvE_clEvENKUlvE0_clEvEUlP24curandStatePhilox4_32_10E0_ZNS1_27distribution_nullary_kernelIaj5uint4S7_SF_ZZZS5_IS7_EvS9_SA_ENKSB_clEvENKSC_clEvEUljE_EEvS9_T2_RKT3_T4_EUlijE_EEvlNS_15PhiloxCudaStateET1_SJ_,(.L_x_1932 - _ZN2at6native60_GLOBAL__N__fdc43544_27_DistributionRandomKernel_cu_f88cee4443distribution_elementwise_grid_stride_kernelIjLi4EZZZNS0_9templates4cuda13random_kernelIPNS_17CUDAGeneratorImplEEEvRNS_18TensorIteratorBaseET_ENKUlvE_clEvENKUlvE0_clEvEUlP24curandStatePhilox4_32_10E0_ZNS1_27distribution_nullary_kernelIaj5uint4S7_SF_ZZZS5_IS7_EvS9_SA_ENKSB_clEvENKSC_clEvEUljE_EEvS9_T2_RKT3_T4_EUlijE_EEvlNS_15PhiloxCudaStateET1_SJ_)
        .other          _ZN2at6native60_GLOBAL__N__fdc43544_27_DistributionRandomKernel_cu_f88cee4443distribution_elementwise_grid_stride_kernelIjLi4EZZZNS0_9templates4cuda13random_kernelIPNS_17CUDAGeneratorImplEEEvRNS_18TensorIteratorBaseET_ENKUlvE_clEvENKUlvE0_clEvEUlP24curandStatePhilox4_32_10E0_ZNS1_27distribution_nullary_kernelIaj5uint4S7_SF_ZZZS5_IS7_EvS9_SA_ENKSB_clEvENKSC_clEvEUljE_EEvS9_T2_RKT3_T4_EUlijE_EEvlNS_15PhiloxCudaStateET1_SJ_,@"STO_CUDA_ENTRY STV_DEFAULT"
_ZN2at6native60_GLOBAL__N__fdc43544_27_DistributionRandomKernel_cu_f88cee4443distribution_elementwise_grid_stride_kernelIjLi4EZZZNS0_9templates4cuda13random_kernelIPNS_17CUDAGeneratorImplEEEvRNS_18TensorIteratorBaseET_ENKUlvE_clEvENKUlvE0_clEvEUlP24curandStatePhilox4_32_10E0_ZNS1_27distribution_nullary_kernelIaj5uint4S7_SF_ZZZS5_IS7_EvS9_SA_ENKSB_clEvENKSC_clEvEUljE_EEvS9_T2_RKT3_T4_EUlijE_EEvlNS_15PhiloxCudaStateET1_SJ_:
        /* <DEDUP_REMOVED lines=91> */
[----:B------:R-:W-:Y:S05]  /*05b0*/  CALL.REL.NOINC `($__internal_33_$__cuda_sm20_div_s64) ;  /* 0x00000a9000007944 */ /* 0x000fea0003c00000 */
[----:B------:R-:W-:Y:S02]  /*05c0*/  IMAD.MOV.U32 R20, RZ, RZ, R22 ;  /* 0x000000ffff147224 */ /* 0x000fe400078e0016 */
[----:B------:R-:W-:Y:S01]  /*05d0*/  IMAD.MOV.U32 R21, RZ, RZ, R23 ;  /* 0x000000ffff157224 */ /* 0x000fe200078e0017 */
[----:B------:R-:W-:Y:S05]  /*05e0*/  BRA `(.L_x_454) ;  /* 0x0000016000007947 */ /* 0x000fea0003800000 */
.L_x_453:
        /* <DEDUP_REMOVED lines=22> */
.L_x_454:
        /* <DEDUP_REMOVED lines=18> */
.L_x_459:
        /* <DEDUP_REMOVED lines=13> */
.L_x_456:
[----:B------:R-:W-:Y:S05]  /*0940*/  BSYNC B0 ;  /* 0x0000000000007941 */ /* 0x000fea0003800000 */
.L_x_455:
        /* <DEDUP_REMOVED lines=60> */
.L_x_458:
[----:B------:R-:W-:Y:S02]  /*0d10*/  IMAD.MOV.U32 R41, RZ, RZ, R24 ;  /* 0x000000ffff297224 */ /* 0x000fe400078e0018 */
[----:B------:R-:W-:Y:S02]  /*0d20*/  IMAD.MOV.U32 R37, RZ, RZ, R22 ;  /* 0x000000ffff257224 */ /* 0x000fe400078e0016 */
[----:B------:R-:W-:-:S02]  /*0d30*/  IMAD.MOV.U32 R38, RZ, RZ, R35 ;  /* 0x000000ffff267224 */ /* 0x000fc400078e0023 */
[----:B------:R-:W-:Y:S02]  /*0d40*/  IMAD.MOV.U32 R39, RZ, RZ, R20 ;  /* 0x000000ffff277224 */ /* 0x000fe400078e0014 */
.L_x_457:
        /* <DEDUP_REMOVED lines=48> */
        .weak           $__internal_33_$__cuda_sm20_div_s64
        .type           $__internal_33_$__cuda_sm20_div_s64,@function
        .size           $__internal_33_$__cuda_sm20_div_s64,(.L_x_1932 - $__internal_33_$__cuda_sm20_div_s64)
$__internal_33_$__cuda_sm20_div_s64:
        /* <DEDUP_REMOVED lines=73> */
[----:B------:R-:W-:Y:S06]  /*14e0*/  RET.REL.NODEC R30 `(_ZN2at6native60_GLOBAL__N__fdc43544_27_DistributionRandomKernel_cu_f88cee4443distribution_elementwise_grid_stride_kernelIjLi4EZZZNS0_9templates4cuda13random_kernelIPNS_17CUDAGeneratorImplEEEvRNS_18TensorIteratorBaseET_ENKUlvE_clEvENKUlvE0_clEvEUlP24curandStatePhilox4_32_10E0_ZNS1_27distribution_nullary_kernelIaj5uint4S7_SF_ZZZS5_IS7_EvS9_SA_ENKSB_clEvENKSC_clEvEUljE_EEvS9_T2_RKT3_T4_EUlijE_EEvlNS_15PhiloxCudaStateET1_SJ_) ;  /* 0xffffeb101e007950 */ /* 0x000fec0003c3ffff */
.L_x_460:
        /* <DEDUP_REMOVED lines=9> */
.L_x_1932:


//--------------------- .text._ZN2at6native60_GLOBAL__N__fdc43544_27_DistributionRandomKernel_cu_f88cee4443distribution_elementwise_grid_stride_kernelImLi2EZZZNS0_9templates4cuda13random_kernelIPNS_17CUDAGeneratorImplEEEvRNS_18TensorIteratorBaseET_ENKUlvE_clEvENKUlvE0_clEvEUlP24curandStatePhilox4_32_10E_ZNS1_27distribution_nullary_kernelIam10ulonglong2S7_SF_ZZZS5_IS7_EvS9_SA_ENKSB_clEvENKSC_clEvEUlmE_EEvS9_T2_RKT3_T4_EUlimE0_EEvlNS_15PhiloxCudaStateET1_SJ_ --------------------------
	.section	.text._ZN2at6native60_GLOBAL__N__fdc43544_27_DistributionRandomKernel_cu_f88cee4443distribution_elementwise_grid_stride_kernelImLi2EZZZNS0_9templates4cuda13random_kernelIPNS_17CUDAGeneratorImplEEEvRNS_18TensorIteratorBaseET_ENKUlvE_clEvENKUlvE0_clEvEUlP24curandStatePhilox4_32_10E_ZNS1_27distribution_nullary_kernelIam10ulonglong2S7_SF_ZZZS5_IS7_EvS9_SA_ENKSB_clEvENKSC_clEvEUlmE_EEvS9_T2_RKT3_T4_EUlimE0_EEvlNS_15PhiloxCudaStateET1_SJ_,"ax",@progbits
	.sectioninfo	@"SHI_REGISTERS=36"
	.align	128
.text._ZN2at6native60_GLOBAL__N__fdc43544_27_DistributionRandomKernel_cu_f88cee4443distribution_elementwise_grid_stride_kernelImLi2EZZZNS0_9templates4cuda13random_kernelIPNS_17CUDAGeneratorImplEEEvRNS_18TensorIteratorBaseET_ENKUlvE_clEvENKUlvE0_clEvEUlP24curandStatePhilox4_32_10E_ZNS1_27distribution_nullary_kernelIam10ulonglong2S7_SF_ZZZS5_IS7_EvS9_SA_ENKSB_clEvENKSC_clEvEUlmE_EEvS9_T2_RKT3_T4_EUlimE0_EEvlNS_15PhiloxCudaStateET1_SJ_:
        .type           _ZN2at6native60_GLOBAL__N__fdc43544_27_DistributionRandomKernel_cu_f88cee4443distribution_elementwise_grid_stride_kernelImLi2EZZZNS0_9templates4cuda13random_kernelIPNS_17CUDAGeneratorImplEEEvRNS_18TensorIteratorBaseET_ENKUlvE_clEvENKUlvE0_clEvEUlP24curandStatePhilox4_32_10E_ZNS1_27distribution_nullary_kernelIam10ulonglong2S7_SF_ZZZS5_IS7_EvS9_SA_ENKSB_clEvENKSC_clEvEUlmE_EEvS9_T2_RKT3_T4_EUlimE0_EEvlNS_15PhiloxCudaStateET1_SJ_,@function
        .size           _ZN2at6native60_GLOBAL__N__fdc43544_27_DistributionRandomKernel_cu_f88cee4443distribution_elementwise_grid_stride_kernelImLi2EZZZNS0_9templates4cuda13random_kernelIPNS_17CUDAGeneratorImplEEEvRNS_18TensorIteratorBaseET_ENKUlvE_clEvENKUlvE0_clEvEUlP24curandStatePhilox4_32_10E_ZNS1_27distribution_nullary_kernelIam10ulonglong2S7_SF_ZZZS5_IS7_EvS9_SA_ENKSB_clEvENKSC_clEvEUlmE_EEvS9_T2_RKT3_T4_EUlimE0_EEvlNS_15PhiloxCudaStateET1_SJ_,(.L_x_1934 - _ZN2at6native60_GLOBAL__N__fdc43544_27_DistributionRandomKernel_cu_f88cee4443distribution_elementwise_grid_stride_kernelImLi2EZZZNS0_9templates4cuda13random_kernelIPNS_17CUDAGeneratorImplEEEvRNS_18TensorIteratorBaseET_ENKUlvE_clEvENKUlvE0_clEvEUlP24curandStatePhilox4_32_10E_ZNS1_27distribution_nullary_kernelIam10ulonglong2S7_SF_ZZZS5_IS7_EvS9_SA_ENKSB_clEvENKSC_clEvEUlmE_EEvS9_T2_RKT3_T4_EUlimE0_EEvlNS_15PhiloxCudaStateET1_SJ_)
        .other          _ZN2at6native60_GLOBAL__N__fdc43544_27_DistributionRandomKernel_cu_f88cee4443distribution_elementwise_grid_stride_kernelImLi2EZZZNS0_9templates4cuda13random_kernelIPNS_17CUDAGeneratorImplEEEvRNS_18TensorIteratorBaseET_ENKUlvE_clEvENKUlvE0_clEvEUlP24curandStatePhilox4_32_10E_ZNS1_27distribution_nullary_kernelIam10ulonglong2S7_SF_ZZZS5_IS7_EvS9_SA_ENKSB_clEvENKSC_clEvEUlmE_EEvS9_T2_RKT3_T4_EUlimE0_EEvlNS_15PhiloxCudaStateET1_SJ_,@"STO_CUDA_ENTRY STV_DEFAULT"
_ZN2at6native60_GLOBAL__N__fdc43544_27_DistributionRandomKernel_cu_f88cee4443distribution_elementwise_grid_stride_kernelImLi2EZZZNS0_9templates4cuda13random_kernelIPNS_17CUDAGeneratorImplEEEvRNS_18TensorIteratorBaseET_ENKUlvE_clEvENKUlvE0_clEvEUlP24curandStatePhilox4_32_10E_ZNS1_27distribution_nullary_kernelIam10ulonglong2S7_SF_ZZZS5_IS7_EvS9_SA_ENKSB_clEvENKSC_clEvEUlmE_EEvS9_T2_RKT3_T4_EUlimE0_EEvlNS_15PhiloxCudaStateET1_SJ_:
        /* <DEDUP_REMOVED lines=89> */
[----:B------:R-:W-:Y:S05]  /*0590*/  CALL.REL.NOINC `($__internal_34_$__cuda_sm20_div_s64) ;  /* 0x0000255000007944 */ /* 0x000fea0003c00000 */
[----:B------:R-:W-:Y:S05]  /*05a0*/  BRA `(.L_x_462) ;  /* 0x0000016000007947 */ /* 0x000fea0003800000 */
.L_x_461:
        /* <DEDUP_REMOVED lines=22> */
.L_x_462:
        /* <DEDUP_REMOVED lines=16> */
.L_x_473:
        /* <DEDUP_REMOVED lines=13> */
.L_x_464:
[----:B------:R-:W-:Y:S05]  /*08e0*/  BSYNC B0 ;  /* 0x0000000000007941 */ /* 0x000fea0003800000 */
.L_x_463:
        /* <DEDUP_REMOVED lines=61> */
.L_x_466:
[----:B------:R-:W-:Y:S01]  /*0cc0*/  MOV R28, R23 ;  /* 0x00000017001c7202 */ /* 0x000fe20000000f00 */
[----:B------:R-:W-:Y:S02]  /*0cd0*/  IMAD.MOV.U32 R25, RZ, RZ, R20 ;  /* 0x000000ffff197224 */ /* 0x000fe400078e0014 */
.L_x_465:
        /* <DEDUP_REMOVED lines=230> */
.L_x_469:
[----:B------:R-:W-:Y:S02]  /*1b40*/  IADD3 R30, P0, R30, c[0x0][0x320], RZ ;  /* 0x0000c8001e1e7a10 */ /* 0x000fe40007f1e0ff */
[----:B------:R-:W-:-:S03]  /*1b50*/  LOP3.LUT R23, R28, 0x7f, RZ, 0xc0, !PT ;  /* 0x0000007f1c177812 */ /* 0x000fc600078ec0ff */
[----:B------:R-:W-:-:S05]  /*1b60*/  IMAD.X R31, RZ, RZ, c[0x0][0x324], P0 ;  /* 0x0000c900ff1f7624 */ /* 0x000fca00000e06ff */
[----:B------:R0:W-:Y:S03]  /*1b70*/  STG.E.U8 [R30.64], R23 ;  /* 0x000000171e007986 */ /* 0x0001e6000c101108 */
.L_x_468:
[----:B------:R-:W-:Y:S05]  /*1b80*/  BSYNC B0 ;  /* 0x0000000000007941 */ /* 0x000fea0003800000 */
.L_x_467:
        /* <DEDUP_REMOVED lines=231> */
.L_x_471:
[----:B------:R-:W-:Y:S02]  /*2a00*/  IADD3 R30, P0, R30, c[0x0][0x320], RZ ;  /* 0x0000c8001e1e7a10 */ /* 0x000fe40007f1e0ff */
[----:B------:R-:W-:-:S03]  /*2a10*/  LOP3.LUT R23, R25, 0x7f, RZ, 0xc0, !PT ;  /* 0x0000007f19177812 */ /* 0x000fc600078ec0ff */
[----:B------:R-:W-:-:S05]  /*2a20*/  IMAD.X R31, RZ, RZ, c[0x0][0x324], P0 ;  /* 0x0000c900ff1f7624 */ /* 0x000fca00000e06ff */
[----:B------:R0:W-:Y:S03]  /*2a30*/  STG.E.U8 [R30.64], R23 ;  /* 0x000000171e007986 */ /* 0x0001e6000c101108 */
.L_x_470:
        /* <DEDUP_REMOVED lines=10> */
.L_x_472:
[----:B------:R-:W-:Y:S05]  /*2ae0*/  EXIT ;  /* 0x000000000000794d */ /* 0x000fea0003800000 */
        .weak           $__internal_34_$__cuda_sm20_div_s64
        .type           $__internal_34_$__cuda_sm20_div_s64,@function
        .size           $__internal_34_$__cuda_sm20_div_s64,(.L_x_1934 - $__internal_34_$__cuda_sm20_div_s64)
$__internal_34_$__cuda_sm20_div_s64:
        /* <DEDUP_REMOVED lines=73> */
[----:B------:R-:W-:Y:S06]  /*2f80*/  RET.REL.NODEC R24 `(_ZN2at6native60_GLOBAL__N__fdc43544_27_DistributionRandomKernel_cu_f88cee4443distribution_elementwise_grid_stride_kernelImLi2EZZZNS0_9templates4cuda13random_kernelIPNS_17CUDAGeneratorImplEEEvRNS_18TensorIteratorBaseET_ENKUlvE_clEvENKUlvE0_clEvEUlP24curandStatePhilox4_32_10E_ZNS1_27distribution_nullary_kernelIam10ulonglong2S7_SF_ZZZS5_IS7_EvS9_SA_ENKSB_clEvENKSC_clEvEUlmE_EEvS9_T2_RKT3_T4_EUlimE0_EEvlNS_15PhiloxCudaStateET1_SJ_) ;  /* 0xffffd07018007950 */ /* 0x000fec0003c3ffff */
.L_x_474:
        /* <DEDUP_REMOVED lines=15> */
.L_x_1934:


//--------------------- .text._ZN2at6native60_GLOBAL__N__fdc43544_27_DistributionRandomKernel_cu_f88cee4443distribution_elementwise_grid_stride_kernelImLi2EZZZNS0_9templates4cuda13random_kernelIPNS_17CUDAGeneratorImplEEEvRNS_18TensorIteratorBaseET_ENKUlvE_clEvENKUlvE0_clEvEUlP24curandStatePhilox4_32_10E_ZNS1_27distribution_nullary_kernelIam10ulonglong2S7_SF_ZZZS5_IS7_EvS9_SA_ENKSB_clEvENKSC_clEvEUlmE_EEvS9_T2_RKT3_T4_EUlimE_EEvlNS_15PhiloxCudaStateET1_SJ_ --------------------------
	.section	.text._ZN2at6native60_GLOBAL__N__fdc43544_27_DistributionRandomKernel_cu_f88cee4443distribution_elementwise_grid_stride_kernelImLi2EZZZNS0_9templates4cuda13random_kernelIPNS_17CUDAGeneratorImplEEEvRNS_18TensorIteratorBaseET_ENKUlvE_clEvENKUlvE0_clEvEUlP24curandStatePhilox4_32_10E_ZNS1_27distribution_nullary_kernelIam10ulonglong2S7_SF_ZZZS5_IS7_EvS9_SA_ENKSB_clEvENKSC_clEvEUlmE_EEvS9_T2_RKT3_T4_EUlimE_EEvlNS_15PhiloxCudaStateET1_SJ_,"ax",@progbits
	.sectioninfo	@"SHI_REGISTERS=46"
	.align	128
.text._ZN2at6native60_GLOBAL__N__fdc43544_27_DistributionRandomKernel_cu_f88cee4443distribution_elementwise_grid_stride_kernelImLi2EZZZNS0_9templates4cuda13random_kernelIPNS_17CUDAGeneratorImplEEEvRNS_18TensorIteratorBaseET_ENKUlvE_clEvENKUlvE0_clEvEUlP24curandStatePhilox4_32_10E_ZNS1_27distribution_nullary_kernelIam10ulonglong2S7_SF_ZZZS5_IS7_EvS9_SA_ENKSB_clEvENKSC_clEvEUlmE_EEvS9_T2_RKT3_T4_EUlimE_EEvlNS_15PhiloxCudaStateET1_SJ_:
        .type           _ZN2at6native60_GLOBAL__N__fdc43544_27_DistributionRandomKernel_cu_f88cee4443distribution_elementwise_grid_stride_kernelImLi2EZZZNS0_9templates4cuda13random_kernelIPNS_17CUDAGeneratorImplEEEvRNS_18TensorIteratorBaseET_ENKUlvE_clEvENKUlvE0_clEvEUlP24curandStatePhilox4_32_10E_ZNS1_27distribution_nullary_kernelIam10ulonglong2S7_SF_ZZZS5_IS7_EvS9_SA_ENKSB_clEvENKSC_clEvEUlmE_EEvS9_T2_RKT3_T4_EUlimE_EEvlNS_15PhiloxCudaStateET1_SJ_,@function
        .size           _ZN2at6native60_GLOBAL__N__fdc43544_27_DistributionRandomKernel_cu_f88cee4443distribution_elementwise_grid_stride_kernelImLi2EZZZNS0_9templates4cuda13random_kernelIPNS_17CUDAGeneratorImplEEEvRNS_18TensorIteratorBaseET_ENKUlvE_clEvENKUlvE0_clEvEUlP24curandStatePhilox4_32_10E_ZNS1_27distribution_nullary_kernelIam10ulonglong2S7_SF_ZZZS5_IS7_EvS9_SA_ENKSB_clEvENKSC_clEvEUlmE_EEvS9_T2_RKT3_T4_EUlimE_EEvlNS_15PhiloxCudaStateET1_SJ_,(.L_x_1936 - _ZN2at6native60_GLOBAL__N__fdc43544_27_DistributionRandomKernel_cu_f88cee4443distribution_elementwise_grid_stride_kernelImLi2EZZZNS0_9templates4cuda13random_kernelIPNS_17CUDAGeneratorImplEEEvRNS_18TensorIteratorBaseET_ENKUlvE_clEvENKUlvE0_clEvEUlP24curandStatePhilox4_32_10E_ZNS1_27distribution_nullary_kernelIam10ulonglong2S7_SF_ZZZS5_IS7_EvS9_SA_ENKSB_clEvENKSC_clEvEUlmE_EEvS9_T2_RKT3_T4_EUlimE_EEvlNS_15PhiloxCudaStateET1_SJ_)
        .other          _ZN2at6native60_GLOBAL__N__fdc43544_27_DistributionRandomKernel_cu_f88cee4443distribution_elementwise_grid_stride_kernelImLi2EZZZNS0_9templates4cuda13random_kernelIPNS_17CUDAGeneratorImplEEEvRNS_18TensorIteratorBaseET_ENKUlvE_clEvENKUlvE0_clEvEUlP24curandStatePhilox4_32_10E_ZNS1_27distribution_nullary_kernelIam10ulonglong2S7_SF_ZZZS5_IS7_EvS9_SA_ENKSB_clEvENKSC_clEvEUlmE_EEvS9_T2_RKT3_T4_EUlimE_EEvlNS_15PhiloxCudaStateET1_SJ_,@"STO_CUDA_ENTRY STV_DEFAULT"
_ZN2at6native60_GLOBAL__N__fdc43544_27_DistributionRandomKernel_cu_f88cee4443distribution_elementwise_grid_stride_kernelImLi2EZZZNS0_9templates4cuda13random_kernelIPNS_17CUDAGeneratorImplEEEvRNS_18TensorIteratorBaseET_ENKUlvE_clEvENKUlvE0_clEvEUlP24curandStatePhilox4_32_10E_ZNS1_27distribution_nullary_kernelIam10ulonglong2S7_SF_ZZZS5_IS7_EvS9_SA_ENKSB_clEvENKSC_clEvEUlmE_EEvS9_T2_RKT3_T4_EUlimE_EEvlNS_15PhiloxCudaStateET1_SJ_:
        /* <DEDUP_REMOVED lines=89> */
[----:B------:R-:W-:Y:S05]  /*0590*/  CALL.REL.NOINC `($__internal_35_$__cuda_sm20_div_s64) ;  /* 0x000008a000007944 */ /* 0x000fea0003c00000 */
[----:B------:R-:W-:Y:S02]  /*05a0*/  IMAD.MOV.U32 R20, RZ, RZ, R22 ;  /* 0x000000ffff147224 */ /* 0x000fe400078e0016 */
[----:B------:R-:W-:Y:S01]  /*05b0*/  IMAD.MOV.U32 R21, RZ, RZ, R23 ;  /* 0x000000ffff157224 */ /* 0x000fe200078e0017 */
[----:B------:R-:W-:Y:S05]  /*05c0*/  BRA `(.L_x_476) ;  /* 0x0000016000007947 */ /* 0x000fea0003800000 */
.L_x_475:
        /* <DEDUP_REMOVED lines=22> */
.L_x_476:
        /* <DEDUP_REMOVED lines=16> */
.L_x_481:
        /* <DEDUP_REMOVED lines=13> */
.L_x_478:
[----:B------:R-:W-:Y:S05]  /*0900*/  BSYNC B0 ;  /* 0x0000000000007941 */ /* 0x000fea0003800000 */
.L_x_477:
        /* <DEDUP_REMOVED lines=53> */
.L_x_480:
[----:B------:R-:W-:Y:S02]  /*0c60*/  IMAD.MOV.U32 R32, RZ, RZ, R23 ;  /* 0x000000ffff207224 */ /* 0x000fe400078e0017 */
[----:B------:R-:W-:Y:S02]  /*0c70*/  IMAD.MOV.U32 R26, RZ, RZ, R20 ;  /* 0x000000ffff1a7224 */ /* 0x000fe400078e0014 */
.L_x_479:
        /* <DEDUP_REMOVED lines=28> */
        .weak           $__internal_35_$__cuda_sm20_div_s64
        .type           $__internal_35_$__cuda_sm20_div_s64,@function
        .size           $__internal_35_$__cuda_sm20_div_s64,(.L_x_1936 - $__internal_35_$__cuda_sm20_div_s64)
$__internal_35_$__cuda_sm20_div_s64:
        /* <DEDUP_REMOVED lines=73> */
[----:B------:R-:W-:Y:S06]  /*12d0*/  RET.REL.NODEC R24 `(_ZN2at6native60_GLOBAL__N__fdc43544_27_DistributionRandomKernel_cu_f88cee4443distribution_elementwise_grid_stride_kernelImLi2EZZZNS0_9templates4cuda13random_kernelIPNS_17CUDAGeneratorImplEEEvRNS_18TensorIteratorBaseET_ENKUlvE_clEvENKUlvE0_clEvEUlP24curandStatePhilox4_32_10E_ZNS1_27distribution_nullary_kernelIam10ulonglong2S7_SF_ZZZS5_IS7_EvS9_SA_ENKSB_clEvENKSC_clEvEUlmE_EEvS9_T2_RKT3_T4_EUlimE_EEvlNS_15PhiloxCudaStateET1_SJ_) ;  /* 0xffffed2018007950 */ /* 0x000fec0003c3ffff */
.L_x_482:
        /* <DEDUP_REMOVED lines=10> */
.L_x_1936:


//--------------------- .text._ZN2at6native60_GLOBAL__N__fdc43544_27_DistributionRandomKernel_cu_f88cee4443distribution_elementwise_grid_stride_kernelIjLi4EZZZNS0_9templates4cuda13random_kernelIPNS_17CUDAGeneratorImplEEEvRNS_18TensorIteratorBaseET_ENKUlvE_clEvENKUlvE_clEvEUlP24curandStatePhilox4_32_10E0_ZNS1_27distribution_nullary_kernelIhj5uint4S7_SF_ZZZS5_IS7_EvS9_SA_ENKSB_clEvENKSC_clEvEUljE_EEvS9_T2_RKT3_T4_EUlijE0_EEvlNS_15PhiloxCudaStateET1_SJ_ --------------------------
	.section	.text._ZN2at6native60_GLOBAL__N__fdc43544_27_DistributionRandomKernel_cu_f88cee4443distribution_elementwise_grid_stride_kernelIjLi4EZZZNS0_9templates4cuda13random_kernelIPNS_17CUDAGeneratorImplEEEvRNS_18TensorIteratorBaseET_ENKUlvE_clEvENKUlvE_clEvEUlP24curandStatePhilox4_32_10E0_ZNS1_27distribution_nullary_kernelIhj5uint4S7_SF_ZZZS5_IS7_EvS9_SA_ENKSB_clEvENKSC_clEvEUljE_EEvS9_T2_RKT3_T4_EUlijE0_EEvlNS_15PhiloxCudaStateET1_SJ_,"ax",@progbits
	.sectioninfo	@"SHI_REGISTERS=40"
	.align	128
.text._ZN2at6native60_GLOBAL__N__fdc43544_27_DistributionRandomKernel_cu_f88cee4443distribution_elementwise_grid_stride_kernelIjLi4EZZZNS0_9templates4cuda13random_kernelIPNS_17CUDAGeneratorImplEEEvRNS_18TensorIteratorBaseET_ENKUlvE_clEvENKUlvE_clEvEUlP24curandStatePhilox4_32_10E0_ZNS1_27distribution_nullary_kernelIhj5uint4S7_SF_ZZZS5_IS7_EvS9_SA_ENKSB_clEvENKSC_clEvEUljE_EEvS9_T2_RKT3_T4_EUlijE0_EEvlNS_15PhiloxCudaStateET1_SJ_:
        .type           _ZN2at6native60_GLOBAL__N__fdc43544_27_DistributionRandomKernel_cu_f88cee4443distribution_elementwise_grid_stride_kernelIjLi4EZZZNS0_9templates4cuda13random_kernelIPNS_17CUDAGeneratorImplEEEvRNS_18TensorIteratorBaseET_ENKUlvE_clEvENKUlvE_clEvEUlP24curandStatePhilox4_32_10E0_ZNS1_27distribution_nullary_kernelIhj5uint4S7_SF_ZZZS5_IS7_EvS9_SA_ENKSB_clEvENKSC_clEvEUljE_EEvS9_T2_RKT3_T4_EUlijE0_EEvlNS_15PhiloxCudaStateET1_SJ_,@function
        .size           _ZN2at6native60_GLOBAL__N__fdc43544_27_DistributionRandomKernel_cu_f88cee4443distribution_elementwise_grid_stride_kernelIjLi4EZZZNS0_9templates4cuda13random_kernelIPNS_17CUDAGeneratorImplEEEvRNS_18TensorIteratorBaseET_ENKUlvE_clEvENKUlvE_clEvEUlP24curandStatePhilox4_32_10E0_ZNS1_27distribution_nullary_kernelIhj5uint4S7_SF_ZZZS5_IS7_EvS9_SA_ENKSB_clEvENKSC_clEvEUljE_EEvS9_T2_RKT3_T4_EUlijE0_EEvlNS_15PhiloxCudaStateET1_SJ_,(.L_x_1938 - _ZN2at6native60_GLOBAL__N__fdc43544_27_DistributionRandomKernel_cu_f88cee4443distribution_elementwise_grid_stride_kernelIjLi4EZZZNS0_9templates4cuda13random_kernelIPNS_17CUDAGeneratorImplEEEvRNS_18TensorIteratorBaseET_ENKUlvE_clEvENKUlvE_clEvEUlP24curandStatePhilox4_32_10E0_ZNS1_27distribution_nullary_kernelIhj5uint4S7_SF_ZZZS5_IS7_EvS9_SA_ENKSB_clEvENKSC_clEvEUljE_EEvS9_T2_RKT3_T4_EUlijE0_EEvlNS_15PhiloxCudaStateET1_SJ_)
        .other          _ZN2at6native60_GLOBAL__N__fdc43544_27_DistributionRandomKernel_cu_f88cee4443distribution_elementwise_grid_stride_kernelIjLi4EZZZNS0_9templates4cuda13random_kernelIPNS_17CUDAGeneratorImplEEEvRNS_18TensorIteratorBaseET_ENKUlvE_clEvENKUlvE_clEvEUlP24curandStatePhilox4_32_10E0_ZNS1_27distribution_nullary_kernelIhj5uint4S7_SF_ZZZS5_IS7_EvS9_SA_ENKSB_clEvENKSC_clEvEUljE_EEvS9_T2_RKT3_T4_EUlijE0_EEvlNS_15PhiloxCudaStateET1_SJ_,@"STO_CUDA_ENTRY STV_DEFAULT"
_ZN2at6native60_GLOBAL__N__fdc43544_27_DistributionRandomKernel_cu_f88cee4443distribution_elementwise_grid_stride_kernelIjLi4EZZZNS0_9templates4cuda13random_kernelIPNS_17CUDAGeneratorImplEEEvRNS_18TensorIteratorBaseET_ENKUlvE_clEvENKUlvE_clEvEUlP24curandStatePhilox4_32_10E0_ZNS1_27distribution_nullary_kernelIhj5uint4S7_SF_ZZZS5_IS7_EvS9_SA_ENKSB_clEvENKSC_clEvEUljE_EEvS9_T2_RKT3_T4_EUlijE0_EEvlNS_15PhiloxCudaStateET1_SJ_:
        /* <DEDUP_REMOVED lines=92> */
[----:B------:R-:W-:Y:S05]  /*05c0*/  CALL.REL.NOINC `($__internal_36_$__cuda_sm20_div_s64) ;  /* 0x0000408000007944 */ /* 0x000fea0003c00000 */
[----:B------:R-:W-:Y:S05]  /*05d0*/  BRA `(.L_x_484) ;  /* 0x0000016000007947 */ /* 0x000fea0003800000 */
.L_x_483:
        /* <DEDUP_REMOVED lines=22> */
.L_x_484:
        /* <DEDUP_REMOVED lines=16> */
.L_x_501:
        /* <DEDUP_REMOVED lines=13> */
.L_x_486:
[----:B------:R-:W-:Y:S05]  /*0910*/  BSYNC B0 ;  /* 0x0000000000007941 */ /* 0x000fea0003800000 */
.L_x_485:
        /* <DEDUP_REMOVED lines=69> */
.L_x_488:
[----:B------:R-:W-:Y:S01]  /*0d70*/  IMAD.MOV.U32 R31, RZ, RZ, R32 ;  /* 0x000000ffff1f7224 */ /* 0x000fe200078e0020 */
[----:B------:R-:W-:Y:S01]  /*0d80*/  MOV R28, R23 ;  /* 0x00000017001c7202 */ /* 0x000fe20000000f00 */
[----:B------:R-:W-:Y:S01]  /*0d90*/  IMAD.MOV.U32 R29, RZ, RZ, R26 ;  /* 0x000000ffff1d7224 */ /* 0x000fe200078e001a */
[----:B------:R-:W-:Y:S02]  /*0da0*/  MOV R30, R20 ;  /* 0x00000014001e7202 */ /* 0x000fe40000000f00 */
.L_x_487:
        /* <DEDUP_REMOVED lines=219> */
.L_x_491:
[----:B------:R-:W-:-:S05]  /*1b60*/  IADD3 R22, P0, R33, c[0x0][0x320], RZ ;  /* 0x0000c80021167a10 */ /* 0x000fca0007f1e0ff */
[----:B------:R-:W-:-:S05]  /*1b70*/  IMAD.X R23, RZ, RZ, c[0x0][0x324], P0 ;  /* 0x0000c900ff177624 */ /* 0x000fca00000e06ff */
[----:B------:R0:W-:Y:S03]  /*1b80*/  STG.E.U8 [R22.64], R31 ;  /* 0x0000001f16007986 */ /* 0x0001e6000c101108 */
.L_x_490:
[----:B------:R-:W-:Y:S05]  /*1b90*/  BSYNC B0 ;  /* 0x0000000000007941 */ /* 0x000fea0003800000 */
.L_x_489:
        /* <DEDUP_REMOVED lines=222> */
.L_x_494:
[----:B------:R-:W-:-:S05]  /*2980*/  IADD3 R22, P0, R33, c[0x0][0x320], RZ ;  /* 0x0000c80021167a10 */ /* 0x000fca0007f1e0ff */
[----:B------:R-:W-:-:S05]  /*2990*/  IMAD.X R23, RZ, RZ, c[0x0][0x324], P0 ;  /* 0x0000c900ff177624 */ /* 0x000fca00000e06ff */
[----:B------:R0:W-:Y:S03]  /*29a0*/  STG.E.U8 [R22.64], R28 ;  /* 0x0000001c16007986 */ /* 0x0001e6000c101108 */
.L_x_493:
[----:B------:R-:W-:Y:S05]  /*29b0*/  BSYNC B0 ;  /* 0x0000000000007941 */ /* 0x000fea0003800000 */
.L_x_492:
        /* <DEDUP_REMOVED lines=219> */
.L_x_497:
[----:B------:R-:W-:-:S04]  /*3770*/  IADD3 R32, P0, R32, c[0x0][0x320], RZ ;  /* 0x0000c80020207a10 */ /* 0x000fc80007f1e0ff */
[----:B------:R-:W-:-:S05]  /*3780*/  IADD3.X R33, RZ, c[0x0][0x324], RZ, P0, !PT ;  /* 0x0000c900ff217a10 */ /* 0x000fca00007fe4ff */
[----:B------:R0:W-:Y:S04]  /*3790*/  STG.E.U8 [R32.64], R29 ;  /* 0x0000001d20007986 */ /* 0x0001e8000c101108 */
.L_x_496:
[----:B------:R-:W-:Y:S05]  /*37a0*/  BSYNC B0 ;  /* 0x0000000000007941 */ /* 0x000fea0003800000 */
.L_x_495:
[----:B------:R-:W-:-:S05]  /*37b0*/  IMAD R23, R31, 0x3, RZ ;  /* 0x000000031f177824 */ /* 0x000fca00078e02ff */
[----:B------:R-:W-:-:S04]  /*37c0*/  IADD3 R23, P1, R23, R12, RZ ;  /* 0x0000000c17177210 */ /* 0x000fc80007f3e0ff */
[----:B------:R-:W-:Y:S01]  /*37d0*/  ISETP.GE.U32.AND P0, PT, R23, c[0x0][0x160], PT ;  /* 0x0000580017007a0c */ /* 0x000fe20003f06070 */
[----:B------:R-:W-:-:S05]  /*37e0*/  IMAD.X R22, RZ, RZ, R13, P1 ;  /* 0x000000ffff167224 */ /* 0x000fca00008e060d */
[----:B------:R-:W-:-:S13]  /*37f0*/  ISETP.GE.AND.EX P0, PT, R22, c[0x0][0x164], PT, P0 ;  /* 0x0000590016007a0c */ /* 0x000fda0003f06300 */
[----:B------:R-:W-:Y:S05]  /*3800*/  @P0 BRA `(.L_x_498) ;  /* 0x00000d8000000947 */ /* 0x000fea0003800000 */
[----:B------:R-:W-:Y:S02]  /*3810*/  ISETP.NE.AND P0, PT, RZ, c[0x0][0x188], PT ;  /* 0x00006200ff007a0c */ /* 0x000fe40003f05270 */
[----:B0-----:R-:W-:-:S11]  /*3820*/  MOV R29, RZ ;  /* 0x000000ff001d7202 */ /* 0x001fd60000000f00 */
        /* <DEDUP_REMOVED lines=211> */
.L_x_499:
[----:B------:R-:W-:-:S04]  /*4560*/  IADD3 R22, P0, R29, c[0x0][0x320], RZ ;  /* 0x0000c8001d167a10 */ /* 0x000fc80007f1e0ff */
[----:B------:R-:W-:-:S05]  /*4570*/  IADD3.X R23, RZ, c[0x0][0x324], RZ, P0, !PT ;  /* 0x0000c900ff177a10 */ /* 0x000fca00007fe4ff */
[----:B------:R0:W-:Y:S04]  /*4580*/  STG.E.U8 [R22.64], R30 ;  /* 0x0000001e16007986 */ /* 0x0001e8000c101108 */
.L_x_498:
        /* <DEDUP_REMOVED lines=11> */
.L_x_500:
[----:B------:R-:W-:Y:S05]  /*4640*/  EXIT ;  /* 0x000000000000794d */ /* 0x000fea0003800000 */
        .weak           $__internal_36_$__cuda_sm20_div_s64
        .type           $__internal_36_$__cuda_sm20_div_s64,@function
        .size           $__internal_36_$__cuda_sm20_div_s64,(.L_x_1938 - $__internal_36_$__cuda_sm20_div_s64)
$__internal_36_$__cuda_sm20_div_s64:
        /* <DEDUP_REMOVED lines=73> */
[----:B------:R-:W-:Y:S06]  /*4ae0*/  RET.REL.NODEC R24 `(_ZN2at6native60_GLOBAL__N__fdc43544_27_DistributionRandomKernel_cu_f88cee4443distribution_elementwise_grid_stride_kernelIjLi4EZZZNS0_9templates4cuda13random_kernelIPNS_17CUDAGeneratorImplEEEvRNS_18TensorIteratorBaseET_ENKUlvE_clEvENKUlvE_clEvEUlP24curandStatePhilox4_32_10E0_ZNS1_27distribution_nullary_kernelIhj5uint4S7_SF_ZZZS5_IS7_EvS9_SA_ENKSB_clEvENKSC_clEvEUljE_EEvS9_T2_RKT3_T4_EUlijE0_EEvlNS_15PhiloxCudaStateET1_SJ_) ;  /* 0xffffb51018007950 */ /* 0x000fec0003c3ffff */
.L_x_502:
        /* <DEDUP_REMOVED lines=9> */
.L_x_1938:


//--------------------- .text._ZN2at6native60_GLOBAL__N__fdc43544_27_DistributionRandomKernel_cu_f88cee4443distribution_elementwise_grid_stride_kernelIjLi4EZZZNS0_9templates4cuda13random_kernelIPNS_17CUDAGeneratorImplEEEvRNS_18TensorIteratorBaseET_ENKUlvE_clEvENKUlvE_clEvEUlP24curandStatePhilox4_32_10E0_ZNS1_27distribution_nullary_kernelIhj5uint4S7_SF_ZZZS5_IS7_EvS9_SA_ENKSB_clEvENKSC_clEvEUljE_EEvS9_T2_RKT3_T4_EUlijE_EEvlNS_15PhiloxCudaStateET1_SJ_ --------------------------
	.section	.text._ZN2at6native60_GLOBAL__N__fdc43544_27_DistributionRandomKernel_cu_f88cee4443distribution_elementwise_grid_stride_kernelIjLi4EZZZNS0_9templates4cuda13random_kernelIPNS_17CUDAGeneratorImplEEEvRNS_18TensorIteratorBaseET_ENKUlvE_clEvENKUlvE_clEvEUlP24curandStatePhilox4_32_10E0_ZNS1_27distribution_nullary_kernelIhj5uint4S7_SF_ZZZS5_IS7_EvS9_SA_ENKSB_clEvENKSC_clEvEUljE_EEvS9_T2_RKT3_T4_EUlijE_EEvlNS_15PhiloxCudaStateET1_SJ_,"ax",@progbits
	.sectioninfo	@"SHI_REGISTERS=52"
	.align	128
.text._ZN2at6native60_GLOBAL__N__fdc43544_27_DistributionRandomKernel_cu_f88cee4443distribution_elementwise_grid_stride_kernelIjLi4EZZZNS0_9templates4cuda13random_kernelIPNS_17CUDAGeneratorImplEEEvRNS_18TensorIteratorBaseET_ENKUlvE_clEvENKUlvE_clEvEUlP24curandStatePhilox4_32_10E0_ZNS1_27distribution_nullary_kernelIhj5uint4S7_SF_ZZZS5_IS7_EvS9_SA_ENKSB_clEvENKSC_clEvEUljE_EEvS9_T2_RKT3_T4_EUlijE_EEvlNS_15PhiloxCudaStateET1_SJ_:
        .type           _ZN2at6native60_GLOBAL__N__fdc43544_27_DistributionRandomKernel_cu_f88cee4443distribution_elementwise_grid_stride_kernelIjLi4EZZZNS0_9templates4cuda13random_kernelIPNS_17CUDAGeneratorImplEEEvRNS_18TensorIteratorBaseET_ENKUlvE_clEvENKUlvE_clEvEUlP24curandStatePhilox4_32_10E0_ZNS1_27distribution_nullary_kernelIhj5uint4S7_SF_ZZZS5_IS7_EvS9_SA_ENKSB_clEvENKSC_clEvEUljE_EEvS9_T2_RKT3_T4_EUlijE_EEvlNS_15PhiloxCudaStateET1_SJ_,@function
        .size           _ZN2at6native60_GLOBAL__N__fdc43544_27_DistributionRandomKernel_cu_f88cee4443distribution_elementwise_grid_stride_kernelIjLi4EZZZNS0_9templates4cuda13random_kernelIPNS_17CUDAGeneratorImplEEEvRNS_18TensorIteratorBaseET_ENKUlvE_clEvENKUlvE_clEvEUlP24curandStatePhilox4_32_10E0_ZNS1_27distribution_nullary_kernelIhj5uint4S7_SF_ZZZS5_IS7_EvS9_SA_ENKSB_clEvENKSC_clEvEUljE_EEvS9_T2_RKT3_T4_EUlijE_EEvlNS_15PhiloxCudaStateET1_SJ_,(.L_x_1940 - _ZN2at6native60_GLOBAL__N__fdc43544_27_DistributionRandomKernel_cu_f88cee4443distribution_elementwise_grid_stride_kernelIjLi4EZZZNS0_9templates4cuda13random_kernelIPNS_17CUDAGeneratorImplEEEvRNS_18TensorIteratorBaseET_ENKUlvE_clEvENKUlvE_clEvEUlP24curandStatePhilox4_32_10E0_ZNS1_27distribution_nullary_kernelIhj5uint4S7_SF_ZZZS5_IS7_EvS9_SA_ENKSB_clEvENKSC_clEvEUljE_EEvS9_T2_RKT3_T4_EUlijE_EEvlNS_15PhiloxCudaStateET1_SJ_)
        .other          _ZN2at6native60_GLOBAL__N__fdc43544_27_DistributionRandomKernel_cu_f88cee4443distribution_elementwise_grid_stride_kernelIjLi4EZZZNS0_9templates4cuda13random_kernelIPNS_17CUDAGeneratorImplEEEvRNS_18TensorIteratorBaseET_ENKUlvE_clEvENKUlvE_clEvEUlP24curandStatePhilox4_32_10E0_ZNS1_27distribution_nullary_kernelIhj5uint4S7_SF_ZZZS5_IS7_EvS9_SA_ENKSB_clEvENKSC_clEvEUljE_EEvS9_T2_RKT3_T4_EUlijE_EEvlNS_15PhiloxCudaStateET1_SJ_,@"STO_CUDA_ENTRY STV_DEFAULT"
_ZN2at6native60_GLOBAL__N__fdc43544_27_DistributionRandomKernel_cu_f88cee4443distribution_elementwise_grid_stride_kernelIjLi4EZZZNS0_9templates4cuda13random_kernelIPNS_17CUDAGeneratorImplEEEvRNS_18TensorIteratorBaseET_ENKUlvE_clEvENKUlvE_clEvEUlP24curandStatePhilox4_32_10E0_ZNS1_27distribution_nullary_kernelIhj5uint4S7_SF_ZZZS5_IS7_EvS9_SA_ENKSB_clEvENKSC_clEvEUljE_EEvS9_T2_RKT3_T4_EUlijE_EEvlNS_15PhiloxCudaStateET1_SJ_:
        /* <DEDUP_REMOVED lines=91> */
[----:B------:R-:W-:Y:S05]  /*05b0*/  CALL.REL.NOINC `($__internal_37_$__cuda_sm20_div_s64) ;  /* 0x00000a5000007944 */ /* 0x000fea0003c00000 */
[----:B------:R-:W-:Y:S02]  /*05c0*/  IMAD.MOV.U32 R20, RZ, RZ, R24 ;  /* 0x000000ffff147224 */ /* 0x000fe400078e0018 */
[----:B------:R-:W-:Y:S01]  /*05d0*/  IMAD.MOV.U32 R21, RZ, RZ, R25 ;  /* 0x000000ffff157224 */ /* 0x000fe200078e0019 */
[----:B------:R-:W-:Y:S05]  /*05e0*/  BRA `(.L_x_504) ;  /* 0x0000016000007947 */ /* 0x000fea0003800000 */
.L_x_503:
        /* <DEDUP_REMOVED lines=22> */
.L_x_504:
        /* <DEDUP_REMOVED lines=18> */
.L_x_509:
        /* <DEDUP_REMOVED lines=13> */
.L_x_506:
[----:B------:R-:W-:Y:S05]  /*0940*/  BSYNC B0 ;  /* 0x0000000000007941 */ /* 0x000fea0003800000 */
.L_x_505:
        /* <DEDUP_REMOVED lines=60> */
.L_x_508:
[----:B------:R-:W-:Y:S02]  /*0d10*/  IMAD.MOV.U32 R37, RZ, RZ, R23 ;  /* 0x000000ffff257224 */ /* 0x000fe400078e0017 */
[----:B------:R-:W-:Y:S02]  /*0d20*/  IMAD.MOV.U32 R39, RZ, RZ, R22 ;  /* 0x000000ffff277224 */ /* 0x000fe400078e0016 */
[----:B------:R-:W-:-:S02]  /*0d30*/  IMAD.MOV.U32 R38, RZ, RZ, R35 ;  /* 0x000000ffff267224 */ /* 0x000fc400078e0023 */
[----:B------:R-:W-:Y:S02]  /*0d40*/  IMAD.MOV.U32 R40, RZ, RZ, R20 ;  /* 0x000000ffff287224 */ /* 0x000fe400078e0014 */
.L_x_507:
[----:B------:R-:W-:Y:S01]  /*0d50*/  IMAD.MOV.U32 R21, RZ, RZ, c[0x0][0x0] ;  /* 0x00000000ff157624 */ /* 0x000fe200078e00ff */
[----:B------:R-:W-:Y:S03]  /*0d60*/  WARPSYNC 0xffffffff ;  /* 0xffffffff00007948 */ /* 0x000fe60003800000 */
[----:B------:R-:W-:-:S04]  /*0d70*/  IMAD R21, R21, c[0x0][0xc], RZ ;  /* 0x0000030015157a24 */ /* 0x000fc800078e02ff */
[C---:B------:R-:W-:Y:S01]  /*0d80*/  IMAD R23, R21.reuse, 0x3, RZ ;  /* 0x0000000315177824 */ /* 0x040fe200078e02ff */
[CC--:B------:R-:W-:Y:S02]  /*0d90*/  IADD3 R25, P1, R21.reuse, R18.reuse, RZ ;  /* 0x0000001215197210 */ /* 0x0c0fe40007f3e0ff */
[-C--:B------:R-:W-:Y:S02]  /*0da0*/  LEA R41, P3, R21, R18.reuse, 0x1 ;  /* 0x0000001215297211 */ /* 0x080fe400078608ff */
[----:B------:R-:W-:Y:S01]  /*0db0*/  ISETP.GE.U32.AND P0, PT, R25, c[0x0][0x160], PT ;  /* 0x0000580019007a0c */ /* 0x000fe20003f06070 */
[--C-:B------:R-:W-:Y:S01]  /*0dc0*/  IMAD.X R22, RZ, RZ, R19.reuse, P1 ;  /* 0x000000ffff167224 */ /* 0x100fe200008e0613 */
[----:B------:R-:W-:Y:S02]  /*0dd0*/  ISETP.GE.U32.AND P1, PT, R18, c[0x0][0x160], PT ;  /* 0x0000580012007a0c */ /* 0x000fe40003f26070 */
[----:B------:R-:W-:Y:S01]  /*0de0*/  IADD3 R42, P4, R23, R18, RZ ;  /* 0x00000012172a7210 */ /* 0x000fe20007f9e0ff */
[----:B------:R-:W-:Y:S01]  /*0df0*/  IMAD.X R23, RZ, RZ, R19, P3 ;  /* 0x000000ffff177224 */ /* 0x000fe200018e0613 */
[----:B------:R-:W-:-:S02]  /*0e00*/  ISETP.GE.AND.EX P1, PT, R19, c[0x0][0x164], PT, P1 ;  /* 0x0000590013007a0c */ /* 0x000fc40003f26310 */
[----:B------:R-:W-:Y:S01]  /*0e10*/  ISETP.GE.AND.EX P0, PT, R22, c[0x0][0x164], PT, P0 ;  /* 0x0000590016007a0c */ /* 0x000fe20003f06300 */
[----:B------:R-:W-:Y:S01]  /*0e20*/  IMAD.X R22, RZ, RZ, R19, P4 ;  /* 0x000000ffff167224 */ /* 0x000fe200020e0613 */
[----:B------:R-:W-:Y:S02]  /*0e30*/  ISETP.GE.U32.AND P2, PT, R41, c[0x0][0x160], PT ;  /* 0x0000580029007a0c */ /* 0x000fe40003f46070 */
[----:B------:R-:W-:Y:S02]  /*0e40*/  ISETP.GE.U32.AND P3, PT, R42, c[0x0][0x160], PT ;  /* 0x000058002a007a0c */ /* 0x000fe40003f66070 */
[----:B------:R-:W-:Y:S02]  /*0e50*/  ISETP.GE.AND.EX P2, PT, R23, c[0x0][0x164], PT, P2 ;  /* 0x0000590017007a0c */ /* 0x000fe40003f46320 */
[----:B------:R-:W-:-:S03]  /*0e60*/  ISETP.GE.AND.EX P3, PT, R22, c[0x0][0x164], PT, P3 ;  /* 0x0000590016007a0c */ /* 0x000fc60003f66330 */
[----:B------:R-:W-:Y:S02]  /*0e70*/  @!P1 IMAD R23, R18, c[0x0][0x190], RZ ;  /* 0x0000640012179a24 */ /* 0x000fe400078e02ff */
[----:B------:R-:W-:-:S03]  /*0e80*/  @!P0 IMAD R25, R25, c[0x0][0x190], RZ ;  /* 0x0000640019198a24 */ /* 0x000fc600078e02ff */
[----:B------:R-:W-:Y:S02]  /*0e90*/  @!P1 IADD3 R22, P5, R23, c[0x0][0x188], RZ ;  /* 0x0000620017169a10 */ /* 0x000fe40007fbe0ff */
[----:B------:R-:W-:Y:S01]  /*0ea0*/  @!P0 IADD3 R24, P4, R25, c[0x0][0x188], RZ ;  /* 0x0000620019188a10 */ /* 0x000fe20007f9e0ff */
[----:B------:R-:W-:Y:S01]  /*0eb0*/  @!P2 IMAD R41, R41, c[0x0][0x190], RZ ;  /* 0x000064002929aa24 */ /* 0x000fe200078e02ff */
[----:B------:R-:W-:Y:S01]  /*0ec0*/  @!P1 LEA.HI.X.SX32 R23, R23, c[0x0][0x18c], 0x1, P5 ;  /* 0x0000630017179a11 */ /* 0x000fe200028f0eff */
[----:B------:R-:W-:Y:S01]  /*0ed0*/  @!P3 IMAD R42, R42, c[0x0][0x190], RZ ;  /* 0x000064002a2aba24 */ /* 0x000fe200078e02ff */
[----:B------:R-:W-:Y:S02]  /*0ee0*/  @!P0 LEA.HI.X.SX32 R25, R25, c[0x0][0x18c], 0x1, P4 ;  /* 0x0000630019198a11 */ /* 0x000fe400020f0eff */
[----:B------:R-:W-:Y:S01]  /*0ef0*/  @!P2 IADD3 R46, P5, R41, c[0x0][0x188], RZ ;  /* 0x00006200292eaa10 */ /* 0x000fe20007fbe0ff */
[----:B------:R0:W-:Y:S01]  /*0f00*/  @!P1 STG.E.U8 [R22.64], R37 ;  /* 0x0000002516009986 */ /* 0x0001e2000c101108 */
[----:B------:R-:W-:-:S02]  /*0f10*/  @!P3 IADD3 R48, P4, R42, c[0x0][0x188], RZ ;  /* 0x000062002a30ba10 */ /* 0x000fc40007f9e0ff */
[----:B------:R-:W-:Y:S01]  /*0f20*/  @!P2 LEA.HI.X.SX32 R47, R41, c[0x0][0x18c], 0x1, P5 ;  /* 0x00006300292faa11 */ /* 0x000fe200028f0eff */
[----:B------:R1:W-:Y:S01]  /*0f30*/  @!P0 STG.E.U8 [R24.64], R39 ;  /* 0x0000002718008986 */ /* 0x0003e2000c101108 */
[----:B------:R-:W-:Y:S01]  /*0f40*/  LEA R18, P0, R21, R18, 0x2 ;  /* 0x0000001215127211 */ /* 0x000fe200078010ff */
[----:B------:R-:W-:Y:S01]  /*0f50*/  IMAD.MOV.U32 R41, RZ, RZ, R35 ;  /* 0x000000ffff297224 */ /* 0x000fe200078e0023 */
[----:B------:R-:W-:Y:S01]  /*0f60*/  @!P3 LEA.HI.X.SX32 R49, R42, c[0x0][0x18c], 0x1, P4 ;  /* 0x000063002a31ba11 */ /* 0x000fe200020f0eff */
[----:B------:R1:W-:Y:S01]  /*0f70*/  @!P2 STG.E.U8 [R46.64], R38 ;  /* 0x000000262e00a986 */ /* 0x0003e2000c101108 */
[----:B------:R-:W-:Y:S02]  /*0f80*/  IMAD.MOV.U32 R42, RZ, RZ, R20 ;  /* 0x000000ffff2a7224 */ /* 0x000fe400078e0014 */
[----:B------:R-:W-:Y:S01]  /*0f90*/  IMAD.X R19, RZ, RZ, R19, P0 ;  /* 0x000000ffff137224 */ /* 0x000fe200000e0613 */
[----:B------:R-:W-:Y:S01]  /*0fa0*/  ISETP.GE.U32.AND P0, PT, R18, R31, PT ;  /* 0x0000001f1200720c */ /* 0x000fe20003f06070 */
[----:B------:R1:W-:Y:S01]  /*0fb0*/  @!P3 STG.E.U8 [R48.64], R40 ;  /* 0x000000283000b986 */ /* 0x0003e2000c101108 */
[----:B0-----:R-:W-:-:S03]  /*0fc0*/  MOV R23, R36 ;  /* 0x0000002400177202 */ /* 0x001fc60000000f00 */
[----:B------:R-:W-:Y:S01]  /*0fd0*/  BAR.SYNC.DEFER_BLOCKING 0x0 ;  /* 0x0000000000007b1d */ /* 0x000fe20000010000 */
[----:B------:R-:W-:-:S13]  /*0fe0*/  ISETP.GE.AND.EX P0, PT, R19, R30, PT, P0 ;  /* 0x0000001e1300720c */ /* 0x000fda0003f06300 */
[----:B-1----:R-:W-:Y:S05]  /*0ff0*/  @!P0 BRA `(.L_x_509) ;  /* 0xfffff87000008947 */ /* 0x002fea000383ffff */
[----:B------:R-:W-:Y:S05]  /*1000*/  EXIT ;  /* 0x000000000000794d */ /* 0x000fea0003800000 */
        .weak           $__internal_37_$__cuda_sm20_div_s64
        .type           $__internal_37_$__cuda_sm20_div_s64,@function
        .size           $__internal_37_$__cuda_sm20_div_s64,(.L_x_1940 - $__internal_37_$__cuda_sm20_div_s64)
$__internal_37_$__cuda_sm20_div_s64:
        /* <DEDUP_REMOVED lines=74> */
[----:B------:R-:W-:Y:S06]  /*14b0*/  RET.REL.NODEC R20 `(_ZN2at6native60_GLOBAL__N__fdc43544_27_DistributionRandomKernel_cu_f88cee4443distribution_elementwise_grid_stride_kernelIjLi4EZZZNS0_9templates4cuda13random_kernelIPNS_17CUDAGeneratorImplEEEvRNS_18TensorIteratorBaseET_ENKUlvE_clEvENKUlvE_clEvEUlP24curandStatePhilox4_32_10E0_ZNS1_27distribution_nullary_kernelIhj5uint4S7_SF_ZZZS5_IS7_EvS9_SA_ENKSB_clEvENKSC_clEvEUljE_EEvS9_T2_RKT3_T4_EUlijE_EEvlNS_15PhiloxCudaStateET1_SJ_) ;  /* 0xffffeb4014007950 */ /* 0x000fec0003c3ffff */
.L_x_510:
        /* <DEDUP_REMOVED lines=12> */
.L_x_1940:


//--------------------- .text._ZN2at6native60_GLOBAL__N__fdc43544_27_DistributionRandomKernel_cu_f88cee4443distribution_elementwise_grid_stride_kernelImLi2EZZZNS0_9templates4cuda13random_kernelIPNS_17CUDAGeneratorImplEEEvRNS_18TensorIteratorBaseET_ENKUlvE_clEvENKUlvE_clEvEUlP24curandStatePhilox4_32_10E_ZNS1_27distribution_nullary_kernelIhm10ulonglong2S7_SF_ZZZS5_IS7_EvS9_SA_ENKSB_clEvENKSC_clEvEUlmE_EEvS9_T2_RKT3_T4_EUlimE0_EEvlNS_15PhiloxCudaStateET1_SJ_ --------------------------
	.section	.text._ZN2at6native60_GLOBAL__N__fdc43544_27_DistributionRandomKernel_cu_f88cee4443distribution_elementwise_grid_stride_kernelImLi2EZZZNS0_9templates4cuda13random_kernelIPNS_17CUDAGeneratorImplEEEvRNS_18TensorIteratorBaseET_ENKUlvE_clEvENKUlvE_clEvEUlP24curandStatePhilox4_32_10E_ZNS1_27distribution_nullary_kernelIhm10ulonglong2S7_SF_ZZZS5_IS7_EvS9_SA_ENKSB_clEvENKSC_clEvEUlmE_EEvS9_T2_RKT3_T4_EUlimE0_EEvlNS_15PhiloxCudaStateET1_SJ_,"ax",@progbits
	.sectioninfo	@"SHI_REGISTERS=36"
	.align	128
.text._ZN2at6native60_GLOBAL__N__fdc43544_27_DistributionRandomKernel_cu_f88cee4443distribution_elementwise_grid_stride_kernelImLi2EZZZNS0_9templates4cuda13random_kernelIPNS_17CUDAGeneratorImplEEEvRNS_18TensorIteratorBaseET_ENKUlvE_clEvENKUlvE_clEvEUlP24curandStatePhilox4_32_10E_ZNS1_27distribution_nullary_kernelIhm10ulonglong2S7_SF_ZZZS5_IS7_EvS9_SA_ENKSB_clEvENKSC_clEvEUlmE_EEvS9_T2_RKT3_T4_EUlimE0_EEvlNS_15PhiloxCudaStateET1_SJ_:
        .type           _ZN2at6native60_GLOBAL__N__fdc43544_27_DistributionRandomKernel_cu_f88cee4443distribution_elementwise_grid_stride_kernelImLi2EZZZNS0_9templates4cuda13random_kernelIPNS_17CUDAGeneratorImplEEEvRNS_18TensorIteratorBaseET_ENKUlvE_clEvENKUlvE_clEvEUlP24curandStatePhilox4_32_10E_ZNS1_27distribution_nullary_kernelIhm10ulonglong2S7_SF_ZZZS5_IS7_EvS9_SA_ENKSB_clEvENKSC_clEvEUlmE_EEvS9_T2_RKT3_T4_EUlimE0_EEvlNS_15PhiloxCudaStateET1_SJ_,@function
        .size           _ZN2at6native60_GLOBAL__N__fdc43544_27_DistributionRandomKernel_cu_f88cee4443distribution_elementwise_grid_stride_kernelImLi2EZZZNS0_9templates4cuda13random_kernelIPNS_17CUDAGeneratorImplEEEvRNS_18TensorIteratorBaseET_ENKUlvE_clEvENKUlvE_clEvEUlP24curandStatePhilox4_32_10E_ZNS1_27distribution_nullary_kernelIhm10ulonglong2S7_SF_ZZZS5_IS7_EvS9_SA_ENKSB_clEvENKSC_clEvEUlmE_EEvS9_T2_RKT3_T4_EUlimE0_EEvlNS_15PhiloxCudaStateET1_SJ_,(.L_x_1942 - _ZN2at6native60_GLOBAL__N__fdc43544_27_DistributionRandomKernel_cu_f88cee4443distribution_elementwise_grid_stride_kernelImLi2EZZZNS0_9templates4cuda13random_kernelIPNS_17CUDAGeneratorImplEEEvRNS_18TensorIteratorBaseET_ENKUlvE_clEvENKUlvE_clEvEUlP24curandStatePhilox4_32_10E_ZNS1_27distribution_nullary_kernelIhm10ulonglong2S7_SF_ZZZS5_IS7_EvS9_SA_ENKSB_clEvENKSC_clEvEUlmE_EEvS9_T2_RKT3_T4_EUlimE0_EEvlNS_15PhiloxCudaStateET1_SJ_)
        .other          _ZN2at6native60_GLOBAL__N__fdc43544_27_DistributionRandomKernel_cu_f88cee4443distribution_elementwise_grid_stride_kernelImLi2EZZZNS0_9templates4cuda13random_kernelIPNS_17CUDAGeneratorImplEEEvRNS_18TensorIteratorBaseET_ENKUlvE_clEvENKUlvE_clEvEUlP24curandStatePhilox4_32_10E_ZNS1_27distribution_nullary_kernelIhm10ulonglong2S7_SF_ZZZS5_IS7_EvS9_SA_ENKSB_clEvENKSC_clEvEUlmE_EEvS9_T2_RKT3_T4_EUlimE0_EEvlNS_15PhiloxCudaStateET1_SJ_,@"STO_CUDA_ENTRY STV_DEFAULT"
_ZN2at6native60_GLOBAL__N__fdc43544_27_DistributionRandomKernel_cu_f88cee4443distribution_elementwise_grid_stride_kernelImLi2EZZZNS0_9templates4cuda13random_kernelIPNS_17CUDAGeneratorImplEEEvRNS_18TensorIteratorBaseET_ENKUlvE_clEvENKUlvE_clEvEUlP24curandStatePhilox4_32_10E_ZNS1_27distribution_nullary_kernelIhm10ulonglong2S7_SF_ZZZS5_IS7_EvS9_SA_ENKSB_clEvENKSC_clEvEUlmE_EEvS9_T2_RKT3_T4_EUlimE0_EEvlNS_15PhiloxCudaStateET1_SJ_:
        /* <DEDUP_REMOVED lines=89> */
[----:B------:R-:W-:Y:S05]  /*0590*/  CALL.REL.NOINC `($__internal_38_$__cuda_sm20_div_s64) ;  /* 0x0000253000007944 */ /* 0x000fea0003c00000 */
[----:B------:R-:W-:Y:S05]  /*05a0*/  BRA `(.L_x_512) ;  /* 0x0000016000007947 */ /* 0x000fea0003800000 */
.L_x_511:
        /* <DEDUP_REMOVED lines=22> */
.L_x_512:
        /* <DEDUP_REMOVED lines=16> */
.L_x_523:
        /* <DEDUP_REMOVED lines=13> */
.L_x_514:
[----:B------:R-:W-:Y:S05]  /*08e0*/  BSYNC B0 ;  /* 0x0000000000007941 */ /* 0x000fea0003800000 */
.L_x_513:
        /* <DEDUP_REMOVED lines=61> */
.L_x_516:
[----:B------:R-:W-:Y:S01]  /*0cc0*/  MOV R28, R23 ;  /* 0x00000017001c7202 */ /* 0x000fe20000000f00 */
[----:B------:R-:W-:Y:S02]  /*0cd0*/  IMAD.MOV.U32 R25, RZ, RZ, R20 ;  /* 0x000000ffff197224 */ /* 0x000fe400078e0014 */
.L_x_515:
        /* <DEDUP_REMOVED lines=230> */
.L_x_519:
[----:B------:R-:W-:-:S05]  /*1b40*/  IADD3 R30, P0, R30, c[0x0][0x320], RZ ;  /* 0x0000c8001e1e7a10 */ /* 0x000fca0007f1e0ff */
[----:B------:R-:W-:-:S05]  /*1b50*/  IMAD.X R31, RZ, RZ, c[0x0][0x324], P0 ;  /* 0x0000c900ff1f7624 */ /* 0x000fca00000e06ff */
[----:B------:R0:W-:Y:S03]  /*1b60*/  STG.E.U8 [R30.64], R28 ;  /* 0x0000001c1e007986 */ /* 0x0001e6000c101108 */
.L_x_518:
[----:B------:R-:W-:Y:S05]  /*1b70*/  BSYNC B0 ;  /* 0x0000000000007941 */ /* 0x000fea0003800000 */
.L_x_517:
[----:B0-----:R-:W-:-:S05]  /*1b80*/  MOV R28, c[0x0][0x0] ;  /* 0x00000000001c7a02 */ /* 0x001fca0000000f00 */
        /* <DEDUP_REMOVED lines=230> */
.L_x_521:
[----:B------:R-:W-:-:S05]  /*29f0*/  IADD3 R30, P0, R30, c[0x0][0x320], RZ ;  /* 0x0000c8001e1e7a10 */ /* 0x000fca0007f1e0ff */
[----:B------:R-:W-:-:S05]  /*2a00*/  IMAD.X R31, RZ, RZ, c[0x0][0x324], P0 ;  /* 0x0000c900ff1f7624 */ /* 0x000fca00000e06ff */
[----:B------:R0:W-:Y:S03]  /*2a10*/  STG.E.U8 [R30.64], R25 ;  /* 0x000000191e007986 */ /* 0x0001e6000c101108 */
.L_x_520:
        /* <DEDUP_REMOVED lines=10> */
.L_x_522:
[----:B------:R-:W-:Y:S05]  /*2ac0*/  EXIT ;  /* 0x000000000000794d */ /* 0x000fea0003800000 */
        .weak           $__internal_38_$__cuda_sm20_div_s64
        .type           $__internal_38_$__cuda_sm20_div_s64,@function
        .size           $__internal_38_$__cuda_sm20_div_s64,(.L_x_1942 - $__internal_38_$__cuda_sm20_div_s64)
$__internal_38_$__cuda_sm20_div_s64:
        /* <DEDUP_REMOVED lines=73> */
[----:B------:R-:W-:Y:S06]  /*2f60*/  RET.REL.NODEC R24 `(_ZN2at6native60_GLOBAL__N__fdc43544_27_DistributionRandomKernel_cu_f88cee4443distribution_elementwise_grid_stride_kernelImLi2EZZZNS0_9templates4cuda13random_kernelIPNS_17CUDAGeneratorImplEEEvRNS_18TensorIteratorBaseET_ENKUlvE_clEvENKUlvE_clEvEUlP24curandStatePhilox4_32_10E_ZNS1_27distribution_nullary_kernelIhm10ulonglong2S7_SF_ZZZS5_IS7_EvS9_SA_ENKSB_clEvENKSC_clEvEUlmE_EEvS9_T2_RKT3_T4_EUlimE0_EEvlNS_15PhiloxCudaStateET1_SJ_) ;  /* 0xffffd09018007950 */ /* 0x000fec0003c3ffff */
.L_x_524:
        /* <DEDUP_REMOVED lines=9> */
.L_x_1942:


//--------------------- .text._ZN2at6native60_GLOBAL__N__fdc43544_27_DistributionRandomKernel_cu_f88cee4443distribution_elementwise_grid_stride_kernelImLi2EZZZNS0_9templates4cuda13random_kernelIPNS_17CUDAGeneratorImplEEEvRNS_18TensorIteratorBaseET_ENKUlvE_clEvENKUlvE_clEvEUlP24curandStatePhilox4_32_10E_ZNS1_27distribution_nullary_kernelIhm10ulonglong2S7_SF_ZZZS5_IS7_EvS9_SA_ENKSB_clEvENKSC_clEvEUlmE_EEvS9_T2_RKT3_T4_EUlimE_EEvlNS_15PhiloxCudaStateET1_SJ_ --------------------------
	.section	.text._ZN2at6native60_GLOBAL__N__fdc43544_27_DistributionRandomKernel_cu_f88cee4443distribution_elementwise_grid_stride_kernelImLi2EZZZNS0_9templates4cuda13random_kernelIPNS_17CUDAGeneratorImplEEEvRNS_18TensorIteratorBaseET_ENKUlvE_clEvENKUlvE_clEvEUlP24curandStatePhilox4_32_10E_ZNS1_27distribution_nullary_kernelIhm10ulonglong2S7_SF_ZZZS5_IS7_EvS9_SA_ENKSB_clEvENKSC_clEvEUlmE_EEvS9_T2_RKT3_T4_EUlimE_EEvlNS_15PhiloxCudaStateET1_SJ_,"ax",@progbits
	.sectioninfo	@"SHI_REGISTERS=44"
	.align	128
.text._ZN2at6native60_GLOBAL__N__fdc43544_27_DistributionRandomKernel_cu_f88cee4443distribution_elementwise_grid_stride_kernelImLi2EZZZNS0_9templates4cuda13random_kernelIPNS_17CUDAGeneratorImplEEEvRNS_18TensorIteratorBaseET_ENKUlvE_clEvENKUlvE_clEvEUlP24curandStatePhilox4_32_10E_ZNS1_27distribution_nullary_kernelIhm10ulonglong2S7_SF_ZZZS5_IS7_EvS9_SA_ENKSB_clEvENKSC_clEvEUlmE_EEvS9_T2_RKT3_T4_EUlimE_EEvlNS_15PhiloxCudaStateET1_SJ_:
        .type           _ZN2at6native60_GLOBAL__N__fdc43544_27_DistributionRandomKernel_cu_f88cee4443distribution_elementwise_grid_stride_kernelImLi2EZZZNS0_9templates4cuda13random_kernelIPNS_17CUDAGeneratorImplEEEvRNS_18TensorIteratorBaseET_ENKUlvE_clEvENKUlvE_clEvEUlP24curandStatePhilox4_32_10E_ZNS1_27distribution_nullary_kernelIhm10ulonglong2S7_SF_ZZZS5_IS7_EvS9_SA_ENKSB_clEvENKSC_clEvEUlmE_EEvS9_T2_RKT3_T4_EUlimE_EEvlNS_15PhiloxCudaStateET1_SJ_,@function
        .size           _ZN2at6native60_GLOBAL__N__fdc43544_27_DistributionRandomKernel_cu_f88cee4443distribution_elementwise_grid_stride_kernelImLi2EZZZNS0_9templates4cuda13random_kernelIPNS_17CUDAGeneratorImplEEEvRNS_18TensorIteratorBaseET_ENKUlvE_clEvENKUlvE_clEvEUlP24curandStatePhilox4_32_10E_ZNS1_27distribution_nullary_kernelIhm10ulonglong2S7_SF_ZZZS5_IS7_EvS9_SA_ENKSB_clEvENKSC_clEvEUlmE_EEvS9_T2_RKT3_T4_EUlimE_EEvlNS_15PhiloxCudaStateET1_SJ_,(.L_x_1944 - _ZN2at6native60_GLOBAL__N__fdc43544_27_DistributionRandomKernel_cu_f88cee4443distribution_elementwise_grid_stride_kernelImLi2EZZZNS0_9templates4cuda13random_kernelIPNS_17CUDAGeneratorImplEEEvRNS_18TensorIteratorBaseET_ENKUlvE_clEvENKUlvE_clEvEUlP24curandStatePhilox4_32_10E_ZNS1_27distribution_nullary_kernelIhm10ulonglong2S7_SF_ZZZS5_IS7_EvS9_SA_ENKSB_clEvENKSC_clEvEUlmE_EEvS9_T2_RKT3_T4_EUlimE_EEvlNS_15PhiloxCudaStateET1_SJ_)
        .other          _ZN2at6native60_GLOBAL__N__fdc43544_27_DistributionRandomKernel_cu_f88cee4443distribution_elementwise_grid_stride_kernelImLi2EZZZNS0_9templates4cuda13random_kernelIPNS_17CUDAGeneratorImplEEEvRNS_18TensorIteratorBaseET_ENKUlvE_clEvENKUlvE_clEvEUlP24curandStatePhilox4_32_10E_ZNS1_27distribution_nullary_kernelIhm10ulonglong2S7_SF_ZZZS5_IS7_EvS9_SA_ENKSB_clEvENKSC_clEvEUlmE_EEvS9_T2_RKT3_T4_EUlimE_EEvlNS_15PhiloxCudaStateET1_SJ_,@"STO_CUDA_ENTRY STV_DEFAULT"
_ZN2at6native60_GLOBAL__N__fdc43544_27_DistributionRandomKernel_cu_f88cee4443distribution_elementwise_grid_stride_kernelImLi2EZZZNS0_9templates4cuda13random_kernelIPNS_17CUDAGeneratorImplEEEvRNS_18TensorIteratorBaseET_ENKUlvE_clEvENKUlvE_clEvEUlP24curandStatePhilox4_32_10E_ZNS1_27distribution_nullary_kernelIhm10ulonglong2S7_SF_ZZZS5_IS7_EvS9_SA_ENKSB_clEvENKSC_clEvEUlmE_EEvS9_T2_RKT3_T4_EUlimE_EEvlNS_15PhiloxCudaStateET1_SJ_:
        /* <DEDUP_REMOVED lines=89> */
[----:B------:R-:W-:Y:S05]  /*0590*/  CALL.REL.NOINC `($__internal_39_$__cuda_sm20_div_s64) ;  /* 0x0000088000007944 */ /* 0x000fea0003c00000 */
[----:B------:R-:W-:Y:S02]  /*05a0*/  IMAD.MOV.U32 R20, RZ, RZ, R22 ;  /* 0x000000ffff147224 */ /* 0x000fe400078e0016 */
[----:B------:R-:W-:Y:S01]  /*05b0*/  IMAD.MOV.U32 R21, RZ, RZ, R23 ;  /* 0x000000ffff157224 */ /* 0x000fe200078e0017 */
[----:B------:R-:W-:Y:S05]  /*05c0*/  BRA `(.L_x_526) ;  /* 0x0000016000007947 */ /* 0x000fea0003800000 */
.L_x_525:
        /* <DEDUP_REMOVED lines=22> */
.L_x_526:
        /* <DEDUP_REMOVED lines=16> */
.L_x_531:
        /* <DEDUP_REMOVED lines=13> */
.L_x_528:
[----:B------:R-:W-:Y:S05]  /*0900*/  BSYNC B0 ;  /* 0x0000000000007941 */ /* 0x000fea0003800000 */
.L_x_527:
        /* <DEDUP_REMOVED lines=53> */
.L_x_530:
[----:B------:R-:W-:Y:S02]  /*0c60*/  IMAD.MOV.U32 R32, RZ, RZ, R23 ;  /* 0x000000ffff207224 */ /* 0x000fe400078e0017 */
[----:B------:R-:W-:Y:S02]  /*0c70*/  IMAD.MOV.U32 R27, RZ, RZ, R20 ;  /* 0x000000ffff1b7224 */ /* 0x000fe400078e0014 */
.L_x_529:
[----:B------:R-:W-:Y:S01]  /*0c80*/  ISETP.GE.U32.AND P0, PT, R28, c[0x0][0x160], PT ;  /* 0x000058001c007a0c */ /* 0x000fe20003f06070 */
[----:B------:R-:W-:Y:S01]  /*0c90*/  IMAD.MOV.U32 R21, RZ, RZ, c[0x0][0x0] ;  /* 0x00000000ff157624 */ /* 0x000fe200078e00ff */
[----:B------:R-:W-:Y:S01]  /*0ca0*/  WARPSYNC 0xffffffff ;  /* 0xffffffff00007948 */ /* 0x000fe20003800000 */
[----:B------:R-:W-:Y:S01]  /*0cb0*/  IMAD.MOV.U32 R36, RZ, RZ, R20 ;  /* 0x000000ffff247224 */ /* 0x000fe200078e0014 */
[----:B------:R-:W-:Y:S01]  /*0cc0*/  ISETP.GE.AND.EX P0, PT, R29, c[0x0][0x164], PT, P0 ;  /* 0x000059001d007a0c */ /* 0x000fe20003f06300 */
[----:B------:R-:W-:-:S05]  /*0cd0*/  IMAD R41, R21, c[0x0][0xc], RZ ;  /* 0x0000030015297a24 */ /* 0x000fca00078e02ff */
[----:B------:R-:W-:-:S04]  /*0ce0*/  IADD3 R21, P2, R41, R28, RZ ;  /* 0x0000001c29157210 */ /* 0x000fc80007f5e0ff */
[----:B------:R-:W-:Y:S01]  /*0cf0*/  ISETP.GE.U32.AND P1, PT, R21, c[0x0][0x160], PT ;  /* 0x0000580015007a0c */ /* 0x000fe20003f26070 */
[----:B------:R-:W-:Y:S02]  /*0d00*/  IMAD.X R22, RZ, RZ, R29, P2 ;  /* 0x000000ffff167224 */ /* 0x000fe400010e061d */
[----:B------:R-:W-:-:S03]  /*0d10*/  @!P0 IMAD R23, R28, c[0x0][0x190], RZ ;  /* 0x000064001c178a24 */ /* 0x000fc600078e02ff */
[----:B------:R-:W-:Y:S02]  /*0d20*/  ISETP.GE.AND.EX P1, PT, R22, c[0x0][0x164], PT, P1 ;  /* 0x0000590016007a0c */ /* 0x000fe40003f26310 */
[----:B------:R-:W-:-:S04]  /*0d30*/  @!P0 IADD3 R24, P2, R23, c[0x0][0x188], RZ ;  /* 0x0000620017188a10 */ /* 0x000fc80007f5e0ff */
[----:B------:R-:W-:-:S05]  /*0d40*/  @!P0 LEA.HI.X.SX32 R25, R23, c[0x0][0x18c], 0x1, P2 ;  /* 0x0000630017198a11 */ /* 0x000fca00010f0eff */
[----:B------:R0:W-:Y:S01]  /*0d50*/  @!P0 STG.E.U8 [R24.64], R32 ;  /* 0x0000002018008986 */ /* 0x0001e2000c101108 */
[----:B------:R-:W-:Y:S01]  /*0d60*/  LEA R28, P0, R41, R28, 0x1 ;  /* 0x0000001c291c7211 */ /* 0x000fe200078008ff */
[----:B------:R-:W-:-:S04]  /*0d70*/  @!P1 IMAD R21, R21, c[0x0][0x190], RZ ;  /* 0x0000640015159a24 */ /* 0x000fc800078e02ff */
[----:B------:R-:W-:Y:S01]  /*0d80*/  IMAD.X R29, RZ, RZ, R29, P0 ;  /* 0x000000ffff1d7224 */ /* 0x000fe200000e061d */
[----:B------:R-:W-:Y:S02]  /*0d90*/  ISETP.GE.U32.AND P0, PT, R28, R37, PT ;  /* 0x000000251c00720c */ /* 0x000fe40003f06070 */
[----:B------:R-:W-:Y:S02]  /*0da0*/  @!P1 IADD3 R22, P3, R21, c[0x0][0x188], RZ ;  /* 0x0000620015169a10 */ /* 0x000fe40007f7e0ff */
[----:B------:R-:W-:Y:S01]  /*0db0*/  ISETP.GE.AND.EX P0, PT, R29, R34, PT, P0 ;  /* 0x000000221d00720c */ /* 0x000fe20003f06300 */
[----:B0-----:R-:W-:Y:S01]  /*0dc0*/  IMAD.MOV.U32 R32, RZ, RZ, R26 ;  /* 0x000000ffff207224 */ /* 0x001fe200078e001a */
[----:B------:R-:W-:-:S05]  /*0dd0*/  @!P1 LEA.HI.X.SX32 R23, R21, c[0x0][0x18c], 0x1, P3 ;  /* 0x0000630015179a11 */ /* 0x000fca00018f0eff */
[----:B------:R0:W-:Y:S04]  /*0de0*/  @!P1 STG.E.U8 [R22.64], R27 ;  /* 0x0000001b16009986 */ /* 0x0001e8000c101108 */
[----:B------:R-:W-:Y:S06]  /*0df0*/  BAR.SYNC.DEFER_BLOCKING 0x0 ;  /* 0x0000000000007b1d */ /* 0x000fec0000010000 */
[----:B------:R-:W-:Y:S05]  /*0e00*/  @!P0 BRA `(.L_x_531) ;  /* 0xfffffa2000008947 */ /* 0x000fea000383ffff */
[----:B------:R-:W-:Y:S05]  /*0e10*/  EXIT ;  /* 0x000000000000794d */ /* 0x000fea0003800000 */
        .weak           $__internal_39_$__cuda_sm20_div_s64
        .type           $__internal_39_$__cuda_sm20_div_s64,@function
        .size           $__internal_39_$__cuda_sm20_div_s64,(.L_x_1944 - $__internal_39_$__cuda_sm20_div_s64)
$__internal_39_$__cuda_sm20_div_s64:
        /* <DEDUP_REMOVED lines=73> */
[----:B------:R-:W-:Y:S06]  /*12b0*/  RET.REL.NODEC R24 `(_ZN2at6native60_GLOBAL__N__fdc43544_27_DistributionRandomKernel_cu_f88cee4443distribution_elementwise_grid_stride_kernelImLi2EZZZNS0_9templates4cuda13random_kernelIPNS_17CUDAGeneratorImplEEEvRNS_18TensorIteratorBaseET_ENKUlvE_clEvENKUlvE_clEvEUlP24curandStatePhilox4_32_10E_ZNS1_27distribution_nullary_kernelIhm10ulonglong2S7_SF_ZZZS5_IS7_EvS9_SA_ENKSB_clEvENKSC_clEvEUlmE_EEvS9_T2_RKT3_T4_EUlimE_EEvlNS_15PhiloxCudaStateET1_SJ_) ;  /* 0xffffed4018007950 */ /* 0x000fec0003c3ffff */
.L_x_532:
        /* <DEDUP_REMOVED lines=12> */
.L_x_1944:


//--------------------- .text._ZN2at6native60_GLOBAL__N__fdc43544_27_DistributionRandomKernel_cu_f88cee4443distribution_elementwise_grid_stride_kernelImLi2EZZZNS0_9templates4cuda32random_full_64_bits_range_kernelIPNS_17CUDAGeneratorImplEEEvRNS_18TensorIteratorBaseET_ENKUlvE_clEvENKUlvE6_clEvEUlP24curandStatePhilox4_32_10E_ZNS1_27distribution_nullary_kernelIN3c108BFloat16Em10ulonglong2S7_SF_ZZZS5_IS7_EvS9_SA_ENKSB_clEvENKSC_clEvEUlmE_EEvS9_T2_RKT3_T4_EUlimE0_EEvlNS_15PhiloxCudaStateET1_SL_ --------------------------
	.section	.text._ZN2at6native60_GLOBAL__N__fdc43544_27_DistributionRandomKernel_cu_f88cee4443distribution_elementwise_grid_stride_kernelImLi2EZZZNS0_9templates4cuda32random_full_64_bits_range_kernelIPNS_17CUDAGeneratorImplEEEvRNS_18TensorIteratorBaseET_ENKUlvE_clEvENKUlvE6_clEvEUlP24curandStatePhilox4_32_10E_ZNS1_27distribution_nullary_kernelIN3c108BFloat16Em10ulonglong2S7_SF_ZZZS5_IS7_EvS9_SA_ENKSB_clEvENKSC_clEvEUlmE_EEvS9_T2_RKT3_T4_EUlimE0_EEvlNS_15PhiloxCudaStateET1_SL_,"ax",@progbits
	.sectioninfo	@"SHI_REGISTERS=38"
	.align	128
.text._ZN2at6native60_GLOBAL__N__fdc43544_27_DistributionRandomKernel_cu_f88cee4443distribution_elementwise_grid_stride_kernelImLi2EZZZNS0_9templates4cuda32random_full_64_bits_range_kernelIPNS_17CUDAGeneratorImplEEEvRNS_18TensorIteratorBaseET_ENKUlvE_clEvENKUlvE6_clEvEUlP24curandStatePhilox4_32_10E_ZNS1_27distribution_nullary_kernelIN3c108BFloat16Em10ulonglong2S7_SF_ZZZS5_IS7_EvS9_SA_ENKSB_clEvENKSC_clEvEUlmE_EEvS9_T2_RKT3_T4_EUlimE0_EEvlNS_15PhiloxCudaStateET1_SL_:
        .type           _ZN2at6native60_GLOBAL__N__fdc43544_27_DistributionRandomKernel_cu_f88cee4443distribution_elementwise_grid_stride_kernelImLi2EZZZNS0_9templates4cuda32random_full_64_bits_range_kernelIPNS_17CUDAGeneratorImplEEEvRNS_18TensorIteratorBaseET_ENKUlvE_clEvENKUlvE6_clEvEUlP24curandStatePhilox4_32_10E_ZNS1_27distribution_nullary_kernelIN3c108BFloat16Em10ulonglong2S7_SF_ZZZS5_IS7_EvS9_SA_ENKSB_clEvENKSC_clEvEUlmE_EEvS9_T2_RKT3_T4_EUlimE0_EEvlNS_15PhiloxCudaStateET1_SL_,@function
        .size           _ZN2at6native60_GLOBAL__N__fdc43544_27_DistributionRandomKernel_cu_f88cee4443distribution_elementwise_grid_stride_kernelImLi2EZZZNS0_9templates4cuda32random_full_64_bits_range_kernelIPNS_17CUDAGeneratorImplEEEvRNS_18TensorIteratorBaseET_ENKUlvE_clEvENKUlvE6_clEvEUlP24curandStatePhilox4_32_10E_ZNS1_27distribution_nullary_kernelIN3c108BFloat16Em10ulonglong2S7_SF_ZZZS5_IS7_EvS9_SA_ENKSB_clEvENKSC_clEvEUlmE_EEvS9_T2_RKT3_T4_EUlimE0_EEvlNS_15PhiloxCudaStateET1_SL_,(.L_x_1946 - _ZN2at6native60_GLOBAL__N__fdc43544_27_DistributionRandomKernel_cu_f88cee4443distribution_elementwise_grid_stride_kernelImLi2EZZZNS0_9templates4cuda32random_full_64_bits_range_kernelIPNS_17CUDAGeneratorImplEEEvRNS_18TensorIteratorBaseET_ENKUlvE_clEvENKUlvE6_clEvEUlP24curandStatePhilox4_32_10E_ZNS1_27distribution_nullary_kernelIN3c108BFloat16Em10ulonglong2S7_SF_ZZZS5_IS7_EvS9_SA_ENKSB_clEvENKSC_clEvEUlmE_EEvS9_T2_RKT3_T4_EUlimE0_EEvlNS_15PhiloxCudaStateET1_SL_)
        .other          _ZN2at6native60_GLOBAL__N__fdc43544_27_DistributionRandomKernel_cu_f88cee4443distribution_elementwise_grid_stride_kernelImLi2EZZZNS0_9templates4cuda32random_full_64_bits_range_kernelIPNS_17CUDAGeneratorImplEEEvRNS_18TensorIteratorBaseET_ENKUlvE_clEvENKUlvE6_clEvEUlP24curandStatePhilox4_32_10E_ZNS1_27distribution_nullary_kernelIN3c108BFloat16Em10ulonglong2S7_SF_ZZZS5_IS7_EvS9_SA_ENKSB_clEvENKSC_clEvEUlmE_EEvS9_T2_RKT3_T4_EUlimE0_EEvlNS_15PhiloxCudaStateET1_SL_,@"STO_CUDA_ENTRY STV_DEFAULT"
_ZN2at6native60_GLOBAL__N__fdc43544_27_DistributionRandomKernel_cu_f88cee4443distribution_elementwise_grid_stride_kernelImLi2EZZZNS0_9templates4cuda32random_full_64_bits_range_kernelIPNS_17CUDAGeneratorImplEEEvRNS_18TensorIteratorBaseET_ENKUlvE_clEvENKUlvE6_clEvEUlP24curandStatePhilox4_32_10E_ZNS1_27distribution_nullary_kernelIN3c108BFloat16Em10ulonglong2S7_SF_ZZZS5_IS7_EvS9_SA_ENKSB_clEvENKSC_clEvEUlmE_EEvS9_T2_RKT3_T4_EUlimE0_EEvlNS_15PhiloxCudaStateET1_SL_:
        /* <DEDUP_REMOVED lines=92> */
[----:B------:R-:W-:Y:S05]  /*05c0*/  CALL.REL.NOINC `($__internal_40_$__cuda_sm20_div_s64) ;  /* 0x000024d000007944 */ /* 0x000fea0003c00000 */
[----:B------:R-:W-:Y:S05]  /*05d0*/  BRA `(.L_x_534) ;  /* 0x0000016000007947 */ /* 0x000fea0003800000 */
.L_x_533:
        /* <DEDUP_REMOVED lines=22> */
.L_x_534:
        /* <DEDUP_REMOVED lines=16> */
.L_x_545:
        /* <DEDUP_REMOVED lines=13> */
.L_x_536:
[----:B------:R-:W-:Y:S05]  /*0910*/  BSYNC B0 ;  /* 0x0000000000007941 */ /* 0x000fea0003800000 */
.L_x_535:
        /* <DEDUP_REMOVED lines=69> */
.L_x_538:
[----:B------:R-:W-:Y:S01]  /*0d70*/  IMAD.MOV.U32 R29, RZ, RZ, R32 ;  /* 0x000000ffff1d7224 */ /* 0x000fe200078e0020 */
[----:B------:R-:W-:Y:S01]  /*0d80*/  MOV R28, R23 ;  /* 0x00000017001c7202 */ /* 0x000fe20000000f00 */
[----:B------:R-:W-:Y:S02]  /*0d90*/  IMAD.MOV.U32 R31, RZ, RZ, R26 ;  /* 0x000000ffff1f7224 */ /* 0x000fe400078e001a */
[----:B------:R-:W-:Y:S02]  /*0da0*/  IMAD.MOV.U32 R30, RZ, RZ, R20 ;  /* 0x000000ffff1e7224 */ /* 0x000fe400078e0014 */
.L_x_537:
        /* <DEDUP_REMOVED lines=218> */
[----:B------:R-:W-:-:S04]  /*1b50*/  @P0 IMAD R33, R22, c[0x0][0x318], R33 ;  /* 0x0000c60016210a24 */ /* 0x000fc800078e0221 */
.L_x_541:
[----:B------:R-:W0:Y:S01]  /*1b60*/  I2F.S64 R28, R28 ;  /* 0x0000001c001c7312 */ /* 0x000e220000301400 */
[----:B------:R-:W-:-:S04]  /*1b70*/  IADD3 R22, P0, R33, c[0x0][0x320], RZ ;  /* 0x0000c80021167a10 */ /* 0x000fc80007f1e0ff */
[----:B------:R-:W-:Y:S02]  /*1b80*/  IADD3.X R23, RZ, c[0x0][0x324], RZ, P0, !PT ;  /* 0x0000c900ff177a10 */ /* 0x000fe400007fe4ff */
[----:B0-----:R-:W-:-:S05]  /*1b90*/  F2FP.BF16.PACK_AB R29, RZ, R28 ;  /* 0x0000001cff1d723e */ /* 0x001fca00000010ff */
[----:B------:R0:W-:Y:S02]  /*1ba0*/  STG.E.U16 [R22.64], R29 ;  /* 0x0000001d16007986 */ /* 0x0001e4000c101508 */
.L_x_540:
[----:B------:R-:W-:Y:S05]  /*1bb0*/  BSYNC B0 ;  /* 0x0000000000007941 */ /* 0x000fea0003800000 */
.L_x_539:
        /* <DEDUP_REMOVED lines=220> */
[----:B------:R-:W-:-:S04]  /*2980*/  @P0 IMAD R32, R23, c[0x0][0x318], R32 ;  /* 0x0000c60017200a24 */ /* 0x000fc800078e0220 */
.L_x_543:
[----:B------:R-:W0:Y:S01]  /*2990*/  I2F.S64 R30, R30 ;  /* 0x0000001e001e7312 */ /* 0x000e220000301400 */
[----:B------:R-:W-:-:S04]  /*29a0*/  IADD3 R32, P0, R32, c[0x0][0x320], RZ ;  /* 0x0000c80020207a10 */ /* 0x000fc80007f1e0ff */
[----:B------:R-:W-:Y:S02]  /*29b0*/  IADD3.X R33, RZ, c[0x0][0x324], RZ, P0, !PT ;  /* 0x0000c900ff217a10 */ /* 0x000fe400007fe4ff */
[----:B0-----:R-:W-:-:S05]  /*29c0*/  F2FP.BF16.PACK_AB R22, RZ, R30 ;  /* 0x0000001eff16723e */ /* 0x001fca00000010ff */
[----:B------:R0:W-:Y:S02]  /*29d0*/  STG.E.U16 [R32.64], R22 ;  /* 0x0000001620007986 */ /* 0x0001e4000c101508 */
.L_x_542:
        /* <DEDUP_REMOVED lines=11> */
.L_x_544:
[----:B------:R-:W-:Y:S05]  /*2a90*/  EXIT ;  /* 0x000000000000794d */ /* 0x000fea0003800000 */
        .weak           $__internal_40_$__cuda_sm20_div_s64
        .type           $__internal_40_$__cuda_sm20_div_s64,@function
        .size           $__internal_40_$__cuda_sm20_div_s64,(.L_x_1946 - $__internal_40_$__cuda_sm20_div_s64)
$__internal_40_$__cuda_sm20_div_s64:
        /* <DEDUP_REMOVED lines=73> */
[----:B------:R-:W-:Y:S06]  /*2f30*/  RET.REL.NODEC R24 `(_ZN2at6native60_GLOBAL__N__fdc43544_27_DistributionRandomKernel_cu_f88cee4443distribution_elementwise_grid_stride_kernelImLi2EZZZNS0_9templates4cuda32random_full_64_bits_range_kernelIPNS_17CUDAGeneratorImplEEEvRNS_18TensorIteratorBaseET_ENKUlvE_clEvENKUlvE6_clEvEUlP24curandStatePhilox4_32_10E_ZNS1_27distribution_nullary_kernelIN3c108BFloat16Em10ulonglong2S7_SF_ZZZS5_IS7_EvS9_SA_ENKSB_clEvENKSC_clEvEUlmE_EEvS9_T2_RKT3_T4_EUlimE0_EEvlNS_15PhiloxCudaStateET1_SL_) ;  /* 0xffffd0c018007950 */ /* 0x000fec0003c3ffff */
.L_x_546:
        /* <DEDUP_REMOVED lines=12> */
.L_x_1946:


//--------------------- .text._ZN2at6native60_GLOBAL__N__fdc43544_27_DistributionRandomKernel_cu_f88cee4443distribution_elementwise_grid_stride_kernelImLi2EZZZNS0_9templates4cuda32random_full_64_bits_range_kernelIPNS_17CUDAGeneratorImplEEEvRNS_18TensorIteratorBaseET_ENKUlvE_clEvENKUlvE6_clEvEUlP24curandStatePhilox4_32_10E_ZNS1_27distribution_nullary_kernelIN3c108BFloat16Em10ulonglong2S7_SF_ZZZS5_IS7_EvS9_SA_ENKSB_clEvENKSC_clEvEUlmE_EEvS9_T2_RKT3_T4_EUlimE_EEvlNS_15PhiloxCudaStateET1_SL_ --------------------------
	.section	.text._ZN2at6native60_GLOBAL__N__fdc43544_27_DistributionRandomKernel_cu_f88cee4443distribution_elementwise_grid_stride_kernelImLi2EZZZNS0_9templates4cuda32random_full_64_bits_range_kernelIPNS_17CUDAGeneratorImplEEEvRNS_18TensorIteratorBaseET_ENKUlvE_clEvENKUlvE6_clEvEUlP24curandStatePhilox4_32_10E_ZNS1_27distribution_nullary_kernelIN3c108BFloat16Em10ulonglong2S7_SF_ZZZS5_IS7_EvS9_SA_ENKSB_clEvENKSC_clEvEUlmE_EEvS9_T2_RKT3_T4_EUlimE_EEvlNS_15PhiloxCudaStateET1_SL_,"ax",@progbits
	.sectioninfo	@"SHI_REGISTERS=47"
	.align	128
.text._ZN2at6native60_GLOBAL__N__fdc43544_27_DistributionRandomKernel_cu_f88cee4443distribution_elementwise_grid_stride_kernelImLi2EZZZNS0_9templates4cuda32random_full_64_bits_range_kernelIPNS_17CUDAGeneratorImplEEEvRNS_18TensorIteratorBaseET_ENKUlvE_clEvENKUlvE6_clEvEUlP24curandStatePhilox4_32_10E_ZNS1_27distribution_nullary_kernelIN3c108BFloat16Em10ulonglong2S7_SF_ZZZS5_IS7_EvS9_SA_ENKSB_clEvENKSC_clEvEUlmE_EEvS9_T2_RKT3_T4_EUlimE_EEvlNS_15PhiloxCudaStateET1_SL_:
        .type           _ZN2at6native60_GLOBAL__N__fdc43544_27_DistributionRandomKernel_cu_f88cee4443distribution_elementwise_grid_stride_kernelImLi2EZZZNS0_9templates4cuda32random_full_64_bits_range_kernelIPNS_17CUDAGeneratorImplEEEvRNS_18TensorIteratorBaseET_ENKUlvE_clEvENKUlvE6_clEvEUlP24curandStatePhilox4_32_10E_ZNS1_27distribution_nullary_kernelIN3c108BFloat16Em10ulonglong2S7_SF_ZZZS5_IS7_EvS9_SA_ENKSB_clEvENKSC_clEvEUlmE_EEvS9_T2_RKT3_T4_EUlimE_EEvlNS_15PhiloxCudaStateET1_SL_,@function
        .size           _ZN2at6native60_GLOBAL__N__fdc43544_27_DistributionRandomKernel_cu_f88cee4443distribution_elementwise_grid_stride_kernelImLi2EZZZNS0_9templates4cuda32random_full_64_bits_range_kernelIPNS_17CUDAGeneratorImplEEEvRNS_18TensorIteratorBaseET_ENKUlvE_clEvENKUlvE6_clEvEUlP24curandStatePhilox4_32_10E_ZNS1_27distribution_nullary_kernelIN3c108BFloat16Em10ulonglong2S7_SF_ZZZS5_IS7_EvS9_SA_ENKSB_clEvENKSC_clEvEUlmE_EEvS9_T2_RKT3_T4_EUlimE_EEvlNS_15PhiloxCudaStateET1_SL_,(.L_x_1948 - _ZN2at6native60_GLOBAL__N__fdc43544_27_DistributionRandomKernel_cu_f88cee4443distribution_elementwise_grid_stride_kernelImLi2EZZZNS0_9templates4cuda32random_full_64_bits_range_kernelIPNS_17CUDAGeneratorImplEEEvRNS_18TensorIteratorBaseET_ENKUlvE_clEvENKUlvE6_clEvEUlP24curandStatePhilox4_32_10E_ZNS1_27distribution_nullary_kernelIN3c108BFloat16Em10ulonglong2S7_SF_ZZZS5_IS7_EvS9_SA_ENKSB_clEvENKSC_clEvEUlmE_EEvS9_T2_RKT3_T4_EUlimE_EEvlNS_15PhiloxCudaStateET1_SL_)
        .other          _ZN2at6native60_GLOBAL__N__fdc43544_27_DistributionRandomKernel_cu_f88cee4443distribution_elementwise_grid_stride_kernelImLi2EZZZNS0_9templates4cuda32random_full_64_bits_range_kernelIPNS_17CUDAGeneratorImplEEEvRNS_18TensorIteratorBaseET_ENKUlvE_clEvENKUlvE6_clEvEUlP24curandStatePhilox4_32_10E_ZNS1_27distribution_nullary_kernelIN3c108BFloat16Em10ulonglong2S7_SF_ZZZS5_IS7_EvS9_SA_ENKSB_clEvENKSC_clEvEUlmE_EEvS9_T2_RKT3_T4_EUlimE_EEvlNS_15PhiloxCudaStateET1_SL_,@"STO_CUDA_ENTRY STV_DEFAULT"
_ZN2at6native60_GLOBAL__N__fdc43544_27_DistributionRandomKernel_cu_f88cee4443distribution_elementwise_grid_stride_kernelImLi2EZZZNS0_9templates4cuda32random_full_64_bits_range_kernelIPNS_17CUDAGeneratorImplEEEvRNS_18TensorIteratorBaseET_ENKUlvE_clEvENKUlvE6_clEvEUlP24curandStatePhilox4_32_10E_ZNS1_27distribution_nullary_kernelIN3c108BFloat16Em10ulonglong2S7_SF_ZZZS5_IS7_EvS9_SA_ENKSB_clEvENKSC_clEvEUlmE_EEvS9_T2_RKT3_T4_EUlimE_EEvlNS_15PhiloxCudaStateET1_SL_:
        /* <DEDUP_REMOVED lines=85> */
[--C-:B------:R-:W-:Y:S02]  /*0550*/  IMAD.MOV.U32 R17, RZ, RZ, R23.reuse ;  /* 0x000000ffff117224 */ /* 0x100fe400078e0017 */
[----:B------:R-:W-:Y:S01]  /*0560*/  IMAD.MOV.U32 R33, RZ, RZ, R23 ;  /* 0x000000ffff217224 */ /* 0x000fe200078e0017 */
[----:B------:R-:W-:Y:S05]  /*0570*/  @!P0 BRA `(.L_x_547) ;  /* 0x0000009000008947 */ /* 0x000fea0003800000 */
[----:B------:R-:W-:Y:S01]  /*0580*/  ULDC UR4, c[0x0][0x0] ;  /* 0x0000000000047ab9 */ /* 0x000fe20000000800 */
[----:B------:R-:W-:Y:S01]  /*0590*/  MOV R26, 0x5e0 ;  /* 0x000005e0001a7802 */ /* 0x000fe20000000f00 */
[----:B------:R-:W-:Y:S02]  /*05a0*/  ULDC UR5, c[0x0][0xc] ;  /* 0x0000030000057ab9 */ /* 0x000fe40000000800 */
[----:B------:R-:W-:-:S04]  /*05b0*/  UIMAD UR4, UR4, UR5, URZ ;  /* 0x00000005040472a4 */ /* 0x000fc8000f8e023f */
[----:B------:R-:W-:-:S07]  /*05c0*/  USHF.L.U32 UR4, UR4, 0x1, URZ ;  /* 0x0000000104047899 */ /* 0x000fce000800063f */
[----:B------:R-:W-:Y:S05]  /*05d0*/  CALL.REL.NOINC `($__internal_41_$__cuda_sm20_div_s64) ;  /* 0x000009b000007944 */ /* 0x000fea0003c00000 */
[----:B------:R-:W-:Y:S02]  /*05e0*/  IMAD.MOV.U32 R22, RZ, RZ, R24 ;  /* 0x000000ffff167224 */ /* 0x000fe400078e0018 */
[----:B------:R-:W-:Y:S01]  /*05f0*/  IMAD.MOV.U32 R23, RZ, RZ, R25 ;  /* 0x000000ffff177224 */ /* 0x000fe200078e0019 */
[----:B------:R-:W-:Y:S05]  /*0600*/  BRA `(.L_x_548) ;  /* 0x0000016000007947 */ /* 0x000fea0003800000 */
.L_x_547:
        /* <DEDUP_REMOVED lines=22> */
.L_x_548:
        /* <DEDUP_REMOVED lines=18> */
.L_x_553:
[----:B------:R-:W-:Y:S01]  /*0890*/  IADD3 R39, R39, 0x1, RZ ;  /* 0x0000000127277810 */ /* 0x000fe20007ffe0ff */
[----:B------:R-:W-:Y:S03]  /*08a0*/  BSSY B0, `(.L_x_549) ;  /* 0x000000c000007945 */ /* 0x000fe60003800000 */
[C---:B------:R-:W-:Y:S01]  /*08b0*/  ISETP.NE.AND P0, PT, R39.reuse, RZ, PT ;  /* 0x000000ff2700720c */ /* 0x040fe20003f05270 */
[----:B------:R-:W-:-:S12]  /*08c0*/  IMAD.HI.U32 R23, R39, -0x2daee0ad, RZ ;  /* 0xd2511f5327177827 */ /* 0x000fd800078e00ff */
[----:B-1----:R-:W-:Y:S05]  /*08d0*/  @P0 BRA `(.L_x_550) ;  /* 0x0000008000000947 */ /* 0x002fea0003800000 */
        /* <DEDUP_REMOVED lines=8> */
.L_x_550:
[----:B------:R-:W-:Y:S05]  /*0960*/  BSYNC B0 ;  /* 0x0000000000007941 */ /* 0x000fea0003800000 */
.L_x_549:
        /* <DEDUP_REMOVED lines=41> */
[----:B------:R-:W-:Y:S02]  /*0c00*/  LOP3.LUT R42, R23, R28, R31, 0x96, !PT ;  /* 0x0000001c172a7212 */ /* 0x000fe400078e961f */
[----:B------:R-:W-:Y:S01]  /*0c10*/  MOV R28, R32 ;  /* 0x00000020001c7202 */ /* 0x000fe20000000f00 */
        /* <DEDUP_REMOVED lines=17> */
.L_x_552:
[----:B------:R-:W-:Y:S01]  /*0d30*/  IMAD.MOV.U32 R29, RZ, RZ, R32 ;  /* 0x000000ffff1d7224 */ /* 0x000fe200078e0020 */
[----:B------:R-:W-:Y:S01]  /*0d40*/  MOV R24, R42 ;  /* 0x0000002a00187202 */ /* 0x000fe20000000f00 */
[----:B------:R-:W-:Y:S02]  /*0d50*/  IMAD.MOV.U32 R28, RZ, RZ, R25 ;  /* 0x000000ffff1c7224 */ /* 0x000fe400078e0019 */
[----:B------:R-:W-:-:S02]  /*0d60*/  IMAD.MOV.U32 R27, RZ, RZ, R22 ;  /* 0x000000ffff1b7224 */ /* 0x000fc400078e0016 */
.L_x_551:
[----:B------:R-:W-:Y:S01]  /*0d70*/  IMAD.MOV.U32 R23, RZ, RZ, c[0x0][0x0] ;  /* 0x00000000ff177624 */ /* 0x000fe200078e00ff */
[----:B------:R-:W-:Y:S01]  /*0d80*/  ISETP.GE.U32.AND P0, PT, R18, c[0x0][0x160], PT ;  /* 0x0000580012007a0c */ /* 0x000fe20003f06070 */
[----:B------:R-:W-:Y:S01]  /*0d90*/  WARPSYNC 0xffffffff ;  /* 0xffffffff00007948 */ /* 0x000fe20003800000 */
[----:B------:R-:W-:-:S02]  /*0da0*/  IMAD.MOV.U32 R38, RZ, RZ, R22 ;  /* 0x000000ffff267224 */ /* 0x000fc400078e0016 */
[----:B------:R-:W-:Y:S01]  /*0db0*/  IMAD R23, R23, c[0x0][0xc], RZ ;  /* 0x0000030017177a24 */ /* 0x000fe200078e02ff */
[----:B------:R-:W-:Y:S01]  /*0dc0*/  ISETP.GE.AND.EX P0, PT, R17, c[0x0][0x164], PT, P0 ;  /* 0x0000590011007a0c */ /* 0x000fe20003f06300 */
[----:B------:R-:W-:-:S03]  /*0dd0*/  IMAD.MOV.U32 R34, RZ, RZ, R42 ;  /* 0x000000ffff227224 */ /* 0x000fc600078e002a */
[----:B------:R-:W-:-:S04]  /*0de0*/  IADD3 R25, P2, R23, R18, RZ ;  /* 0x0000001217197210 */ /* 0x000fc80007f5e0ff */
[----:B------:R-:W-:Y:S01]  /*0df0*/  ISETP.GE.U32.AND P1, PT, R25, c[0x0][0x160], PT ;  /* 0x0000580019007a0c */ /* 0x000fe20003f26070 */
[----:B------:R-:W-:-:S04]  /*0e00*/  IMAD.X R26, RZ, RZ, R17, P2 ;  /* 0x000000ffff1a7224 */ /* 0x000fc800010e0611 */
[----:B------:R0:W1:Y:S01]  /*0e10*/  @!P0 I2F.S64 R32, R28 ;  /* 0x0000001c00208312 */ /* 0x0000620000301400 */
[----:B------:R-:W-:-:S13]  /*0e20*/  ISETP.GE.AND.EX P1, PT, R26, c[0x0][0x164], PT, P1 ;  /* 0x000059001a007a0c */ /* 0x000fda0003f26310 */
[----:B0-----:R-:W-:Y:S02]  /*0e30*/  @!P1 IMAD.MOV.U32 R28, RZ, RZ, R27 ;  /* 0x000000ffff1c9224 */ /* 0x001fe400078e001b */
[----:B------:R-:W-:Y:S01]  /*0e40*/  @!P0 IMAD R27, R18, c[0x0][0x190], RZ ;  /* 0x00006400121b8a24 */ /* 0x000fe200078e02ff */
[----:B-1----:R-:W-:Y:S01]  /*0e50*/  @!P0 F2FP.BF16.PACK_AB R32, RZ, R32 ;  /* 0x00000020ff20823e */ /* 0x002fe200000010ff */
[----:B------:R-:W-:Y:S02]  /*0e60*/  @!P1 IMAD.MOV.U32 R29, RZ, RZ, R24 ;  /* 0x000000ffff1d9224 */ /* 0x000fe400078e0018 */
[----:B------:R-:W-:Y:S01]  /*0e70*/  @!P1 IMAD R25, R25, c[0x0][0x190], RZ ;  /* 0x0000640019199a24 */ /* 0x000fe200078e02ff */
[C---:B------:R-:W-:Y:S01]  /*0e80*/  @!P0 IADD3 R26, P2, R27.reuse, c[0x0][0x188], RZ ;  /* 0x000062001b1a8a10 */ /* 0x040fe20007f5e0ff */
[----:B------:R-:W0:Y:S01]  /*0e90*/  @!P1 I2F.S64 R24, R28 ;  /* 0x0000001c00189312 */ /* 0x000e220000301400 */
[----:B------:R-:W-:Y:S01]  /*0ea0*/  PRMT R44, R32, 0x7610, R44 ;  /* 0x00007610202c7816 */ /* 0x000fe2000000002c */
[----:B------:R-:W-:Y:S01]  /*0eb0*/  IMAD.MOV.U32 R32, RZ, RZ, R43 ;  /* 0x000000ffff207224 */ /* 0x000fe200078e002b */
[----:B------:R-:W-:-:S05]  /*0ec0*/  @!P0 LEA.HI.X.SX32 R27, R27, c[0x0][0x18c], 0x1, P2 ;  /* 0x000063001b1b8a11 */ /* 0x000fca00010f0eff */
[----:B------:R1:W-:Y:S01]  /*0ed0*/  @!P0 STG.E.U16 [R26.64], R44 ;  /* 0x0000002c1a008986 */ /* 0x0003e2000c101508 */
[----:B------:R-:W-:-:S05]  /*0ee0*/  LEA R18, P0, R23, R18, 0x1 ;  /* 0x0000001217127211 */ /* 0x000fca00078008ff */
[----:B------:R-:W-:Y:S01]  /*0ef0*/  IMAD.X R17, RZ, RZ, R17, P0 ;  /* 0x000000ffff117224 */ /* 0x000fe200000e0611 */
[----:B------:R-:W-:Y:S02]  /*0f00*/  ISETP.GE.U32.AND P0, PT, R18, R35, PT ;  /* 0x000000231200720c */ /* 0x000fe40003f06070 */
[----:B0-----:R-:W-:Y:S02]  /*0f10*/  @!P1 F2FP.BF16.PACK_AB R29, RZ, R24 ;  /* 0x00000018ff1d923e */ /* 0x001fe400000010ff */
[----:B------:R-:W-:Y:S02]  /*0f20*/  ISETP.GE.AND.EX P0, PT, R17, R36, PT, P0 ;  /* 0x000000241100720c */ /* 0x000fe40003f06300 */
[----:B------:R-:W-:-:S04]  /*0f30*/  @!P1 IADD3 R24, P3, R25, c[0x0][0x188], RZ ;  /* 0x0000620019189a10 */ /* 0x000fc80007f7e0ff */
[----:B------:R-:W-:-:S05]  /*0f40*/  @!P1 LEA.HI.X.SX32 R25, R25, c[0x0][0x18c], 0x1, P3 ;  /* 0x0000630019199a11 */ /* 0x000fca00018f0eff */
[----:B------:R1:W-:Y:S04]  /*0f50*/  @!P1 STG.E.U16 [R24.64], R29 ;  /* 0x0000001d18009986 */ /* 0x0003e8000c101508 */
[----:B------:R-:W-:Y:S06]  /*0f60*/  BAR.SYNC.DEFER_BLOCKING 0x0 ;  /* 0x0000000000007b1d */ /* 0x000fec0000010000 */
[----:B------:R-:W-:Y:S05]  /*0f70*/  @!P0 BRA `(.L_x_553) ;  /* 0xfffff91000008947 */ /* 0x000fea000383ffff */
[----:B------:R-:W-:Y:S05]  /*0f80*/  EXIT ;  /* 0x000000000000794d */ /* 0x000fea0003800000 */
        .weak           $__internal_41_$__cuda_sm20_div_s64
        .type           $__internal_41_$__cuda_sm20_div_s64,@function
        .size           $__internal_41_$__cuda_sm20_div_s64,(.L_x_1948 - $__internal_41_$__cuda_sm20_div_s64)
$__internal_41_$__cuda_sm20_div_s64:
        /* <DEDUP_REMOVED lines=25> */
[----:B------:R-:W-:Y:S01]  /*1120*/  SEL R25, R25, UR6, !P1 ;  /* 0x0000000619197c07 */ /* 0x000fe2000c800000 */
        /* <DEDUP_REMOVED lines=47> */
[----:B------:R-:W-:Y:S06]  /*1420*/  RET.REL.NODEC R26 `(_ZN2at6native60_GLOBAL__N__fdc43544_27_DistributionRandomKernel_cu_f88cee4443distribution_elementwise_grid_stride_kernelImLi2EZZZNS0_9templates4cuda32random_full_64_bits_range_kernelIPNS_17CUDAGeneratorImplEEEvRNS_18TensorIteratorBaseET_ENKUlvE_clEvENKUlvE6_clEvEUlP24curandStatePhilox4_32_10E_ZNS1_27distribution_nullary_kernelIN3c108BFloat16Em10ulonglong2S7_SF_ZZZS5_IS7_EvS9_SA_ENKSB_clEvENKSC_clEvEUlmE_EEvS9_T2_RKT3_T4_EUlimE_EEvlNS_15PhiloxCudaStateET1_SL_) ;  /* 0xffffebd01a007950 */ /* 0x000fec0003c3ffff */
.L_x_554:
        /* <DEDUP_REMOVED lines=13> */
.L_x_1948:


//--------------------- .text._ZN2at6native60_GLOBAL__N__fdc43544_27_DistributionRandomKernel_cu_f88cee4443distribution_elementwise_grid_stride_kernelImLi2EZZZNS0_9templates4cuda32random_full_64_bits_range_kernelIPNS_17CUDAGeneratorImplEEEvRNS_18TensorIteratorBaseET_ENKUlvE_clEvENKUlvE5_clEvEUlP24curandStatePhilox4_32_10E_ZNS1_27distribution_nullary_kernelIfm10ulonglong2S7_SF_ZZZS5_IS7_EvS9_SA_ENKSB_clEvENKSC_clEvEUlmE_EEvS9_T2_RKT3_T4_EUlimE0_EEvlNS_15PhiloxCudaStateET1_SJ_ --------------------------
	.section	.text._ZN2at6native60_GLOBAL__N__fdc43544_27_DistributionRandomKernel_cu_f88cee4443distribution_elementwise_grid_stride_kernelImLi2EZZZNS0_9templates4cuda32random_full_64_bits_range_kernelIPNS_17CUDAGeneratorImplEEEvRNS_18TensorIteratorBaseET_ENKUlvE_clEvENKUlvE5_clEvEUlP24curandStatePhilox4_32_10E_ZNS1_27distribution_nullary_kernelIfm10ulonglong2S7_SF_ZZZS5_IS7_EvS9_SA_ENKSB_clEvENKSC_clEvEUlmE_EEvS9_T2_RKT3_T4_EUlimE0_EEvlNS_15PhiloxCudaStateET1_SJ_,"ax",@progbits
	.sectioninfo	@"SHI_REGISTERS=38"
	.align	128
.text._ZN2at6native60_GLOBAL__N__fdc43544_27_DistributionRandomKernel_cu_f88cee4443distribution_elementwise_grid_stride_kernelImLi2EZZZNS0_9templates4cuda32random_full_64_bits_range_kernelIPNS_17CUDAGeneratorImplEEEvRNS_18TensorIteratorBaseET_ENKUlvE_clEvENKUlvE5_clEvEUlP24curandStatePhilox4_32_10E_ZNS1_27distribution_nullary_kernelIfm10ulonglong2S7_SF_ZZZS5_IS7_EvS9_SA_ENKSB_clEvENKSC_clEvEUlmE_EEvS9_T2_RKT3_T4_EUlimE0_EEvlNS_15PhiloxCudaStateET1_SJ_:
        .type           _ZN2at6native60_GLOBAL__N__fdc43544_27_DistributionRandomKernel_cu_f88cee4443distribution_elementwise_grid_stride_kernelImLi2EZZZNS0_9templates4cuda32random_full_64_bits_range_kernelIPNS_17CUDAGeneratorImplEEEvRNS_18TensorIteratorBaseET_ENKUlvE_clEvENKUlvE5_clEvEUlP24curandStatePhilox4_32_10E_ZNS1_27distribution_nullary_kernelIfm10ulonglong2S7_SF_ZZZS5_IS7_EvS9_SA_ENKSB_clEvENKSC_clEvEUlmE_EEvS9_T2_RKT3_T4_EUlimE0_EEvlNS_15PhiloxCudaStateET1_SJ_,@function
        .size           _ZN2at6native60_GLOBAL__N__fdc43544_27_DistributionRandomKernel_cu_f88cee4443distribution_elementwise_grid_stride_kernelImLi2EZZZNS0_9templates4cuda32random_full_64_bits_range_kernelIPNS_17CUDAGeneratorImplEEEvRNS_18TensorIteratorBaseET_ENKUlvE_clEvENKUlvE5_clEvEUlP24curandStatePhilox4_32_10E_ZNS1_27distribution_nullary_kernelIfm10ulonglong2S7_SF_ZZZS5_IS7_EvS9_SA_ENKSB_clEvENKSC_clEvEUlmE_EEvS9_T2_RKT3_T4_EUlimE0_EEvlNS_15PhiloxCudaStateET1_SJ_,(.L_x_1950 - _ZN2at6native60_GLOBAL__N__fdc43544_27_DistributionRandomKernel_cu_f88cee4443distribution_elementwise_grid_stride_kernelImLi2EZZZNS0_9templates4cuda32random_full_64_bits_range_kernelIPNS_17CUDAGeneratorImplEEEvRNS_18TensorIteratorBaseET_ENKUlvE_clEvENKUlvE5_clEvEUlP24curandStatePhilox4_32_10E_ZNS1_27distribution_nullary_kernelIfm10ulonglong2S7_SF_ZZZS5_IS7_EvS9_SA_ENKSB_clEvENKSC_clEvEUlmE_EEvS9_T2_RKT3_T4_EUlimE0_EEvlNS_15PhiloxCudaStateET1_SJ_)
        .other          _ZN2at6native60_GLOBAL__N__fdc43544_27_DistributionRandomKernel_cu_f88cee4443distribution_elementwise_grid_stride_kernelImLi2EZZZNS0_9templates4cuda32random_full_64_bits_range_kernelIPNS_17CUDAGeneratorImplEEEvRNS_18TensorIteratorBaseET_ENKUlvE_clEvENKUlvE5_clEvEUlP24curandStatePhilox4_32_10E_ZNS1_27distribution_nullary_kernelIfm10ulonglong2S7_SF_ZZZS5_IS7_EvS9_SA_ENKSB_clEvENKSC_clEvEUlmE_EEvS9_T2_RKT3_T4_EUlimE0_EEvlNS_15PhiloxCudaStateET1_SJ_,@"STO_CUDA_ENTRY STV_DEFAULT"
_ZN2at6native60_GLOBAL__N__fdc43544_27_DistributionRandomKernel_cu_f88cee4443distribution_elementwise_grid_stride_kernelImLi2EZZZNS0_9templates4cuda32random_full_64_bits_range_kernelIPNS_17CUDAGeneratorImplEEEvRNS_18TensorIteratorBaseET_ENKUlvE_clEvENKUlvE5_clEvEUlP24curandStatePhilox4_32_10E_ZNS1_27distribution_nullary_kernelIfm10ulonglong2S7_SF_ZZZS5_IS7_EvS9_SA_ENKSB_clEvENKSC_clEvEUlmE_EEvS9_T2_RKT3_T4_EUlimE0_EEvlNS_15PhiloxCudaStateET1_SJ_:
        /* <DEDUP_REMOVED lines=92> */
[----:B------:R-:W-:Y:S05]  /*05c0*/  CALL.REL.NOINC `($__internal_42_$__cuda_sm20_div_s64) ;  /* 0x000024b000007944 */ /* 0x000fea0003c00000 */
[----:B------:R-:W-:Y:S05]  /*05d0*/  BRA `(.L_x_556) ;  /* 0x0000016000007947 */ /* 0x000fea0003800000 */
.L_x_555:
        /* <DEDUP_REMOVED lines=22> */
.L_x_556:
        /* <DEDUP_REMOVED lines=16> */
.L_x_567:
        /* <DEDUP_REMOVED lines=13> */
.L_x_558:
[----:B------:R-:W-:Y:S05]  /*0910*/  BSYNC B0 ;  /* 0x0000000000007941 */ /* 0x000fea0003800000 */
.L_x_557:
        /* <DEDUP_REMOVED lines=69> */
.L_x_560:
[----:B------:R-:W-:Y:S01]  /*0d70*/  MOV R29, R32 ;  /* 0x00000020001d7202 */ /* 0x000fe20000000f00 */
[----:B------:R-:W-:Y:S01]  /*0d80*/  IMAD.MOV.U32 R28, RZ, RZ, R23 ;  /* 0x000000ffff1c7224 */ /* 0x000fe200078e0017 */
[----:B------:R-:W-:Y:S01]  /*0d90*/  MOV R31, R26 ;  /* 0x0000001a001f7202 */ /* 0x000fe20000000f00 */
[----:B------:R-:W-:Y:S02]  /*0da0*/  IMAD.MOV.U32 R30, RZ, RZ, R20 ;  /* 0x000000ffff1e7224 */ /* 0x000fe400078e0014 */
.L_x_559:
        /* <DEDUP_REMOVED lines=219> */
.L_x_563:
[----:B------:R-:W0:Y:S01]  /*1b60*/  I2F.S64 R29, R28 ;  /* 0x0000001c001d7312 */ /* 0x000e220000301400 */
[----:B------:R-:W-:-:S04]  /*1b70*/  IADD3 R22, P0, R33, c[0x0][0x320], RZ ;  /* 0x0000c80021167a10 */ /* 0x000fc80007f1e0ff */
[----:B------:R-:W-:-:S05]  /*1b80*/  IADD3.X R23, RZ, c[0x0][0x324], RZ, P0, !PT ;  /* 0x0000c900ff177a10 */ /* 0x000fca00007fe4ff */
[----:B0-----:R0:W-:Y:S04]  /*1b90*/  STG.E [R22.64], R29 ;  /* 0x0000001d16007986 */ /* 0x0011e8000c101908 */
.L_x_562:
[----:B------:R-:W-:Y:S05]  /*1ba0*/  BSYNC B0 ;  /* 0x0000000000007941 */ /* 0x000fea0003800000 */
.L_x_561:
        /* <DEDUP_REMOVED lines=221> */
.L_x_565:
[----:B------:R-:W0:Y:S01]  /*2980*/  I2F.S64 R31, R30 ;  /* 0x0000001e001f7312 */ /* 0x000e220000301400 */
[----:B------:R-:W-:-:S04]  /*2990*/  IADD3 R32, P0, R32, c[0x0][0x320], RZ ;  /* 0x0000c80020207a10 */ /* 0x000fc80007f1e0ff */
[----:B------:R-:W-:-:S05]  /*29a0*/  IADD3.X R33, RZ, c[0x0][0x324], RZ, P0, !PT ;  /* 0x0000c900ff217a10 */ /* 0x000fca00007fe4ff */
[----:B0-----:R0:W-:Y:S04]  /*29b0*/  STG.E [R32.64], R31 ;  /* 0x0000001f20007986 */ /* 0x0011e8000c101908 */
.L_x_564:
        /* <DEDUP_REMOVED lines=11> */
.L_x_566:
[----:B------:R-:W-:Y:S05]  /*2a70*/  EXIT ;  /* 0x000000000000794d */ /* 0x000fea0003800000 */
        .weak           $__internal_42_$__cuda_sm20_div_s64
        .type           $__internal_42_$__cuda_sm20_div_s64,@function
        .size           $__internal_42_$__cuda_sm20_div_s64,(.L_x_1950 - $__internal_42_$__cuda_sm20_div_s64)
$__internal_42_$__cuda_sm20_div_s64:
        /* <DEDUP_REMOVED lines=73> */
[----:B------:R-:W-:Y:S06]  /*2f10*/  RET.REL.NODEC R24 `(_ZN2at6native60_GLOBAL__N__fdc43544_27_DistributionRandomKernel_cu_f88cee4443distribution_elementwise_grid_stride_kernelImLi2EZZZNS0_9templates4cuda32random_full_64_bits_range_kernelIPNS_17CUDAGeneratorImplEEEvRNS_18TensorIteratorBaseET_ENKUlvE_clEvENKUlvE5_clEvEUlP24curandStatePhilox4_32_10E_ZNS1_27distribution_nullary_kernelIfm10ulonglong2S7_SF_ZZZS5_IS7_EvS9_SA_ENKSB_clEvENKSC_clEvEUlmE_EEvS9_T2_RKT3_T4_EUlimE0_EEvlNS_15PhiloxCudaStateET1_SJ_) ;  /* 0xffffd0e018007950 */ /* 0x000fec0003c3ffff */
.L_x_568:
        /* <DEDUP_REMOVED lines=14> */
.L_x_1950:


//--------------------- .text._ZN2at6native60_GLOBAL__N__fdc43544_27_DistributionRandomKernel_cu_f88cee4443distribution_elementwise_grid_stride_kernelImLi2EZZZNS0_9templates4cuda32random_full_64_bits_range_kernelIPNS_17CUDAGeneratorImplEEEvRNS_18TensorIteratorBaseET_ENKUlvE_clEvENKUlvE5_clEvEUlP24curandStatePhilox4_32_10E_ZNS1_27distribution_nullary_kernelIfm10ulonglong2S7_SF_ZZZS5_IS7_EvS9_SA_ENKSB_clEvENKSC_clEvEUlmE_EEvS9_T2_RKT3_T4_EUlimE_EEvlNS_15PhiloxCudaStateET1_SJ_ --------------------------
	.section	.text._ZN2at6native60_GLOBAL__N__fdc43544_27_DistributionRandomKernel_cu_f88cee4443distribution_elementwise_grid_stride_kernelImLi2EZZZNS0_9templates4cuda32random_full_64_bits_range_kernelIPNS_17CUDAGeneratorImplEEEvRNS_18TensorIteratorBaseET_ENKUlvE_clEvENKUlvE5_clEvEUlP24curandStatePhilox4_32_10E_ZNS1_27distribution_nullary_kernelIfm10ulonglong2S7_SF_ZZZS5_IS7_EvS9_SA_ENKSB_clEvENKSC_clEvEUlmE_EEvS9_T2_RKT3_T4_EUlimE_EEvlNS_15PhiloxCudaStateET1_SJ_,"ax",@progbits
	.sectioninfo	@"SHI_REGISTERS=48"
	.align	128
.text._ZN2at6native60_GLOBAL__N__fdc43544_27_DistributionRandomKernel_cu_f88cee4443distribution_elementwise_grid_stride_kernelImLi2EZZZNS0_9templates4cuda32random_full_64_bits_range_kernelIPNS_17CUDAGeneratorImplEEEvRNS_18TensorIteratorBaseET_ENKUlvE_clEvENKUlvE5_clEvEUlP24curandStatePhilox4_32_10E_ZNS1_27distribution_nullary_kernelIfm10ulonglong2S7_SF_ZZZS5_IS7_EvS9_SA_ENKSB_clEvENKSC_clEvEUlmE_EEvS9_T2_RKT3_T4_EUlimE_EEvlNS_15PhiloxCudaStateET1_SJ_:
        .type           _ZN2at6native60_GLOBAL__N__fdc43544_27_DistributionRandomKernel_cu_f88cee4443distribution_elementwise_grid_stride_kernelImLi2EZZZNS0_9templates4cuda32random_full_64_bits_range_kernelIPNS_17CUDAGeneratorImplEEEvRNS_18TensorIteratorBaseET_ENKUlvE_clEvENKUlvE5_clEvEUlP24curandStatePhilox4_32_10E_ZNS1_27distribution_nullary_kernelIfm10ulonglong2S7_SF_ZZZS5_IS7_EvS9_SA_ENKSB_clEvENKSC_clEvEUlmE_EEvS9_T2_RKT3_T4_EUlimE_EEvlNS_15PhiloxCudaStateET1_SJ_,@function
        .size           _ZN2at6native60_GLOBAL__N__fdc43544_27_DistributionRandomKernel_cu_f88cee4443distribution_elementwise_grid_stride_kernelImLi2EZZZNS0_9templates4cuda32random_full_64_bits_range_kernelIPNS_17CUDAGeneratorImplEEEvRNS_18TensorIteratorBaseET_ENKUlvE_clEvENKUlvE5_clEvEUlP24curandStatePhilox4_32_10E_ZNS1_27distribution_nullary_kernelIfm10ulonglong2S7_SF_ZZZS5_IS7_EvS9_SA_ENKSB_clEvENKSC_clEvEUlmE_EEvS9_T2_RKT3_T4_EUlimE_EEvlNS_15PhiloxCudaStateET1_SJ_,(.L_x_1952 - _ZN2at6native60_GLOBAL__N__fdc43544_27_DistributionRandomKernel_cu_f88cee4443distribution_elementwise_grid_stride_kernelImLi2EZZZNS0_9templates4cuda32random_full_64_bits_range_kernelIPNS_17CUDAGeneratorImplEEEvRNS_18TensorIteratorBaseET_ENKUlvE_clEvENKUlvE5_clEvEUlP24curandStatePhilox4_32_10E_ZNS1_27distribution_nullary_kernelIfm10ulonglong2S7_SF_ZZZS5_IS7_EvS9_SA_ENKSB_clEvENKSC_clEvEUlmE_EEvS9_T2_RKT3_T4_EUlimE_EEvlNS_15PhiloxCudaStateET1_SJ_)
        .other          _ZN2at6native60_GLOBAL__N__fdc43544_27_DistributionRandomKernel_cu_f88cee4443distribution_elementwise_grid_stride_kernelImLi2EZZZNS0_9templates4cuda32random_full_64_bits_range_kernelIPNS_17CUDAGeneratorImplEEEvRNS_18TensorIteratorBaseET_ENKUlvE_clEvENKUlvE5_clEvEUlP24curandStatePhilox4_32_10E_ZNS1_27distribution_nullary_kernelIfm10ulonglong2S7_SF_ZZZS5_IS7_EvS9_SA_ENKSB_clEvENKSC_clEvEUlmE_EEvS9_T2_RKT3_T4_EUlimE_EEvlNS_15PhiloxCudaStateET1_SJ_,@"STO_CUDA_ENTRY STV_DEFAULT"
_ZN2at6native60_GLOBAL__N__fdc43544_27_DistributionRandomKernel_cu_f88cee4443distribution_elementwise_grid_stride_kernelImLi2EZZZNS0_9templates4cuda32random_full_64_bits_range_kernelIPNS_17CUDAGeneratorImplEEEvRNS_18TensorIteratorBaseET_ENKUlvE_clEvENKUlvE5_clEvEUlP24curandStatePhilox4_32_10E_ZNS1_27distribution_nullary_kernelIfm10ulonglong2S7_SF_ZZZS5_IS7_EvS9_SA_ENKSB_clEvENKSC_clEvEUlmE_EEvS9_T2_RKT3_T4_EUlimE_EEvlNS_15PhiloxCudaStateET1_SJ_:
        /* <DEDUP_REMOVED lines=21> */
[----:B------:R-:W-:Y:S02]  /*0150*/  MOV R30, R22 ;  /* 0x00000016001e7202 */ /* 0x000fe40000000f00 */
        /* <DEDUP_REMOVED lines=71> */
[----:B------:R-:W-:Y:S05]  /*05d0*/  CALL.REL.NOINC `($__internal_43_$__cuda_sm20_div_s64) ;  /* 0x0000098000007944 */ /* 0x000fea0003c00000 */
[----:B------:R-:W-:Y:S02]  /*05e0*/  IMAD.MOV.U32 R22, RZ, RZ, R24 ;  /* 0x000000ffff167224 */ /* 0x000fe400078e0018 */
[----:B------:R-:W-:Y:S01]  /*05f0*/  IMAD.MOV.U32 R23, RZ, RZ, R25 ;  /* 0x000000ffff177224 */ /* 0x000fe200078e0019 */
[----:B------:R-:W-:Y:S05]  /*0600*/  BRA `(.L_x_570) ;  /* 0x0000016000007947 */ /* 0x000fea0003800000 */
.L_x_569:
        /* <DEDUP_REMOVED lines=22> */
.L_x_570:
        /* <DEDUP_REMOVED lines=18> */
.L_x_575:
        /* <DEDUP_REMOVED lines=13> */
.L_x_572:
[----:B------:R-:W-:Y:S05]  /*0960*/  BSYNC B0 ;  /* 0x0000000000007941 */ /* 0x000fea0003800000 */
.L_x_571:
        /* <DEDUP_REMOVED lines=60> */
.L_x_574:
[----:B------:R-:W-:Y:S01]  /*0d30*/  MOV R29, R32 ;  /* 0x00000020001d7202 */ /* 0x000fe20000000f00 */
[----:B------:R-:W-:Y:S02]  /*0d40*/  IMAD.MOV.U32 R28, RZ, RZ, R25 ;  /* 0x000000ffff1c7224 */ /* 0x000fe400078e0019 */
[----:B------:R-:W-:-:S02]  /*0d50*/  IMAD.MOV.U32 R24, RZ, RZ, R42 ;  /* 0x000000ffff187224 */ /* 0x000fc400078e002a */
[----:B------:R-:W-:Y:S02]  /*0d60*/  IMAD.MOV.U32 R27, RZ, RZ, R22 ;  /* 0x000000ffff1b7224 */ /* 0x000fe400078e0016 */
.L_x_573:
[----:B------:R-:W-:Y:S01]  /*0d70*/  IMAD.MOV.U32 R23, RZ, RZ, c[0x0][0x0] ;  /* 0x00000000ff177624 */ /* 0x000fe200078e00ff */
[----:B------:R-:W-:Y:S01]  /*0d80*/  ISETP.GE.U32.AND P0, PT, R18, c[0x0][0x160], PT ;  /* 0x0000580012007a0c */ /* 0x000fe20003f06070 */
[----:B------:R-:W-:Y:S01]  /*0d90*/  WARPSYNC 0xffffffff ;  /* 0xffffffff00007948 */ /* 0x000fe20003800000 */
[----:B------:R-:W-:Y:S01]  /*0da0*/  MOV R38, R22 ;  /* 0x0000001600267202 */ /* 0x000fe20000000f00 */
[----:B------:R-:W-:Y:S01]  /*0db0*/  IMAD R23, R23, c[0x0][0xc], RZ ;  /* 0x0000030017177a24 */ /* 0x000fe200078e02ff */
[----:B------:R-:W-:Y:S01]  /*0dc0*/  ISETP.GE.AND.EX P0, PT, R17, c[0x0][0x164], PT, P0 ;  /* 0x0000590011007a0c */ /* 0x000fe20003f06300 */
[----:B------:R-:W-:-:S03]  /*0dd0*/  IMAD.MOV.U32 R34, RZ, RZ, R42 ;  /* 0x000000ffff227224 */ /* 0x000fc600078e002a */
[----:B------:R-:W-:-:S04]  /*0de0*/  IADD3 R26, P2, R23, R18, RZ ;  /* 0x00000012171a7210 */ /* 0x000fc80007f5e0ff */
[----:B------:R-:W-:Y:S01]  /*0df0*/  ISETP.GE.U32.AND P1, PT, R26, c[0x0][0x160], PT ;  /* 0x000058001a007a0c */ /* 0x000fe20003f26070 */
[----:B------:R-:W-:-:S04]  /*0e00*/  IMAD.X R25, RZ, RZ, R17, P2 ;  /* 0x000000ffff197224 */ /* 0x000fc800010e0611 */
[----:B------:R0:W1:Y:S01]  /*0e10*/  @!P0 I2F.S64 R45, R28 ;  /* 0x0000001c002d8312 */ /* 0x0000620000301400 */
[----:B------:R-:W-:Y:S01]  /*0e20*/  ISETP.GE.AND.EX P1, PT, R25, c[0x0][0x164], PT, P1 ;  /* 0x0000590019007a0c */ /* 0x000fe20003f26310 */
[----:B------:R-:W-:-:S12]  /*0e30*/  @!P0 IMAD R25, R18, c[0x0][0x190], RZ ;  /* 0x0000640012198a24 */ /* 0x000fd800078e02ff */
[----:B------:R-:W-:Y:S01]  /*0e40*/  @!P1 IMAD R32, R26, c[0x0][0x190], RZ ;  /* 0x000064001a209a24 */ /* 0x000fe200078e02ff */
[C---:B------:R-:W-:Y:S01]  /*0e50*/  @!P0 IADD3 R26, P2, R25.reuse, c[0x0][0x188], RZ ;  /* 0x00006200191a8a10 */ /* 0x040fe20007f5e0ff */
[----:B0-----:R-:W-:Y:S02]  /*0e60*/  @!P1 IMAD.MOV.U32 R28, RZ, RZ, R27 ;  /* 0x000000ffff1c9224 */ /* 0x001fe400078e001b */
[----:B------:R-:W-:Y:S01]  /*0e70*/  @!P1 IMAD.MOV.U32 R29, RZ, RZ, R24 ;  /* 0x000000ffff1d9224 */ /* 0x000fe200078e0018 */
[----:B------:R-:W-:Y:S02]  /*0e80*/  @!P0 LEA.HI.X.SX32 R27, R25, c[0x0][0x18c], 0x1, P2 ;  /* 0x00006300191b8a11 */ /* 0x000fe400010f0eff */
[----:B------:R-:W-:Y:S01]  /*0e90*/  @!P1 IADD3 R24, P3, R32, c[0x0][0x188], RZ ;  /* 0x0000620020189a10 */ /* 0x000fe20007f7e0ff */
[----:B------:R-:W0:Y:S02]  /*0ea0*/  @!P1 I2F.S64 R44, R28 ;  /* 0x0000001c002c9312 */ /* 0x000e240000301400 */
[----:B-1----:R1:W-:Y:S01]  /*0eb0*/  @!P0 STG.E [R26.64], R45 ;  /* 0x0000002d1a008986 */ /* 0x0023e2000c101908 */
[----:B------:R-:W-:-:S02]  /*0ec0*/  LEA R18, P0, R23, R18, 0x1 ;  /* 0x0000001217127211 */ /* 0x000fc400078008ff */
[----:B------:R-:W-:Y:S01]  /*0ed0*/  @!P1 LEA.HI.X.SX32 R25, R32, c[0x0][0x18c], 0x1, P3 ;  /* 0x0000630020199a11 */ /* 0x000fe200018f0eff */
[----:B------:R-:W-:Y:S02]  /*0ee0*/  IMAD.MOV.U32 R32, RZ, RZ, R43 ;  /* 0x000000ffff207224 */ /* 0x000fe400078e002b */
[----:B------:R-:W-:Y:S01]  /*0ef0*/  IMAD.X R17, RZ, RZ, R17, P0 ;  /* 0x000000ffff117224 */ /* 0x000fe200000e0611 */
[----:B------:R-:W-:-:S04]  /*0f00*/  ISETP.GE.U32.AND P0, PT, R18, R35, PT ;  /* 0x000000231200720c */ /* 0x000fc80003f06070 */
[----:B------:R-:W-:Y:S01]  /*0f10*/  ISETP.GE.AND.EX P0, PT, R17, R36, PT, P0 ;  /* 0x000000241100720c */ /* 0x000fe20003f06300 */
[----:B0-----:R1:W-:Y:S04]  /*0f20*/  @!P1 STG.E [R24.64], R44 ;  /* 0x0000002c18009986 */ /* 0x0013e8000c101908 */
[----:B------:R-:W-:Y:S08]  /*0f30*/  BAR.SYNC.DEFER_BLOCKING 0x0 ;  /* 0x0000000000007b1d */ /* 0x000ff00000010000 */
[----:B------:R-:W-:Y:S05]  /*0f40*/  @!P0 BRA `(.L_x_575) ;  /* 0xfffff94000008947 */ /* 0x000fea000383ffff */
[----:B------:R-:W-:Y:S05]  /*0f50*/  EXIT ;  /* 0x000000000000794d */ /* 0x000fea0003800000 */
        .weak           $__internal_43_$__cuda_sm20_div_s64
        .type           $__internal_43_$__cuda_sm20_div_s64,@function
        .size           $__internal_43_$__cuda_sm20_div_s64,(.L_x_1952 - $__internal_43_$__cuda_sm20_div_s64)
$__internal_43_$__cuda_sm20_div_s64:
        /* <DEDUP_REMOVED lines=73> */
[----:B------:R-:W-:Y:S06]  /*13f0*/  RET.REL.NODEC R26 `(_ZN2at6native60_GLOBAL__N__fdc43544_27_DistributionRandomKernel_cu_f88cee4443distribution_elementwise_grid_stride_kernelImLi2EZZZNS0_9templates4cuda32random_full_64_bits_range_kernelIPNS_17CUDAGeneratorImplEEEvRNS_18TensorIteratorBaseET_ENKUlvE_clEvENKUlvE5_clEvEUlP24curandStatePhilox4_32_10E_ZNS1_27distribution_nullary_kernelIfm10ulonglong2S7_SF_ZZZS5_IS7_EvS9_SA_ENKSB_clEvENKSC_clEvEUlmE_EEvS9_T2_RKT3_T4_EUlimE_EEvlNS_15PhiloxCudaStateET1_SJ_) ;  /* 0xffffec001a007950 */ /* 0x000fec0003c3ffff */
.L_x_576:
        /* <DEDUP_REMOVED lines=16> */
.L_x_1952:


//--------------------- .text._ZN2at6native60_GLOBAL__N__fdc43544_27_DistributionRandomKernel_cu_f88cee4443distribution_elementwise_grid_stride_kernelImLi2EZZZNS0_9templates4cuda32random_full_64_bits_range_kernelIPNS_17CUDAGeneratorImplEEEvRNS_18TensorIteratorBaseET_ENKUlvE_clEvENKUlvE4_clEvEUlP24curandStatePhilox4_32_10E_ZNS1_27distribution_nullary_kernelIdm10ulonglong2S7_SF_ZZZS5_IS7_EvS9_SA_ENKSB_clEvENKSC_clEvEUlmE_EEvS9_T2_RKT3_T4_EUlimE0_EEvlNS_15PhiloxCudaStateET1_SJ_ --------------------------
	.section	.text._ZN2at6native60_GLOBAL__N__fdc43544_27_DistributionRandomKernel_cu_f88cee4443distribution_elementwise_grid_stride_kernelImLi2EZZZNS0_9templates4cuda32random_full_64_bits_range_kernelIPNS_17CUDAGeneratorImplEEEvRNS_18TensorIteratorBaseET_ENKUlvE_clEvENKUlvE4_clEvEUlP24curandStatePhilox4_32_10E_ZNS1_27distribution_nullary_kernelIdm10ulonglong2S7_SF_ZZZS5_IS7_EvS9_SA_ENKSB_clEvENKSC_clEvEUlmE_EEvS9_T2_RKT3_T4_EUlimE0_EEvlNS_15PhiloxCudaStateET1_SJ_,"ax",@progbits
	.sectioninfo	@"SHI_REGISTERS=38"
	.align	128
.text._ZN2at6native60_GLOBAL__N__fdc43544_27_DistributionRandomKernel_cu_f88cee4443distribution_elementwise_grid_stride_kernelImLi2EZZZNS0_9templates4cuda32random_full_64_bits_range_kernelIPNS_17CUDAGeneratorImplEEEvRNS_18TensorIteratorBaseET_ENKUlvE_clEvENKUlvE4_clEvEUlP24curandStatePhilox4_32_10E_ZNS1_27distribution_nullary_kernelIdm10ulonglong2S7_SF_ZZZS5_IS7_EvS9_SA_ENKSB_clEvENKSC_clEvEUlmE_EEvS9_T2_RKT3_T4_EUlimE0_EEvlNS_15PhiloxCudaStateET1_SJ_:
        .type           _ZN2at6native60_GLOBAL__N__fdc43544_27_DistributionRandomKernel_cu_f88cee4443distribution_elementwise_grid_stride_kernelImLi2EZZZNS0_9templates4cuda32random_full_64_bits_range_kernelIPNS_17CUDAGeneratorImplEEEvRNS_18TensorIteratorBaseET_ENKUlvE_clEvENKUlvE4_clEvEUlP24curandStatePhilox4_32_10E_ZNS1_27distribution_nullary_kernelIdm10ulonglong2S7_SF_ZZZS5_IS7_EvS9_SA_ENKSB_clEvENKSC_clEvEUlmE_EEvS9_T2_RKT3_T4_EUlimE0_EEvlNS_15PhiloxCudaStateET1_SJ_,@function
        .size           _ZN2at6native60_GLOBAL__N__fdc43544_27_DistributionRandomKernel_cu_f88cee4443distribution_elementwise_grid_stride_kernelImLi2EZZZNS0_9templates4cuda32random_full_64_bits_range_kernelIPNS_17CUDAGeneratorImplEEEvRNS_18TensorIteratorBaseET_ENKUlvE_clEvENKUlvE4_clEvEUlP24curandStatePhilox4_32_10E_ZNS1_27distribution_nullary_kernelIdm10ulonglong2S7_SF_ZZZS5_IS7_EvS9_SA_ENKSB_clEvENKSC_clEvEUlmE_EEvS9_T2_RKT3_T4_EUlimE0_EEvlNS_15PhiloxCudaStateET1_SJ_,(.L_x_1954 - _ZN2at6native60_GLOBAL__N__fdc43544_27_DistributionRandomKernel_cu_f88cee4443distribution_elementwise_grid_stride_kernelImLi2EZZZNS0_9templates4cuda32random_full_64_bits_range_kernelIPNS_17CUDAGeneratorImplEEEvRNS_18TensorIteratorBaseET_ENKUlvE_clEvENKUlvE4_clEvEUlP24curandStatePhilox4_32_10E_ZNS1_27distribution_nullary_kernelIdm10ulonglong2S7_SF_ZZZS5_IS7_EvS9_SA_ENKSB_clEvENKSC_clEvEUlmE_EEvS9_T2_RKT3_T4_EUlimE0_EEvlNS_15PhiloxCudaStateET1_SJ_)
        .other          _ZN2at6native60_GLOBAL__N__fdc43544_27_DistributionRandomKernel_cu_f88cee4443distribution_elementwise_grid_stride_kernelImLi2EZZZNS0_9templates4cuda32random_full_64_bits_range_kernelIPNS_17CUDAGeneratorImplEEEvRNS_18TensorIteratorBaseET_ENKUlvE_clEvENKUlvE4_clEvEUlP24curandStatePhilox4_32_10E_ZNS1_27distribution_nullary_kernelIdm10ulonglong2S7_SF_ZZZS5_IS7_EvS9_SA_ENKSB_clEvENKSC_clEvEUlmE_EEvS9_T2_RKT3_T4_EUlimE0_EEvlNS_15PhiloxCudaStateET1_SJ_,@"STO_CUDA_ENTRY STV_DEFAULT"
_ZN2at6native60_GLOBAL__N__fdc43544_27_DistributionRandomKernel_cu_f88cee4443distribution_elementwise_grid_stride_kernelImLi2EZZZNS0_9templates4cuda32random_full_64_bits_range_kernelIPNS_17CUDAGeneratorImplEEEvRNS_18TensorIteratorBaseET_ENKUlvE_clEvENKUlvE4_clEvEUlP24curandStatePhilox4_32_10E_ZNS1_27distribution_nullary_kernelIdm10ulonglong2S7_SF_ZZZS5_IS7_EvS9_SA_ENKSB_clEvENKSC_clEvEUlmE_EEvS9_T2_RKT3_T4_EUlimE0_EEvlNS_15PhiloxCudaStateET1_SJ_:
        /* <DEDUP_REMOVED lines=92> */
[----:B------:R-:W-:Y:S05]  /*05c0*/  CALL.REL.NOINC `($__internal_44_$__cuda_sm20_div_s64) ;  /* 0x000024d000007944 */ /* 0x000fea0003c00000 */
[----:B------:R-:W-:Y:S05]  /*05d0*/  BRA `(.L_x_578) ;  /* 0x0000016000007947 */ /* 0x000fea0003800000 */
.L_x_577:
        /* <DEDUP_REMOVED lines=22> */
.L_x_578:
        /* <DEDUP_REMOVED lines=16> */
.L_x_589:
        /* <DEDUP_REMOVED lines=13> */
.L_x_580:
[----:B------:R-:W-:Y:S05]  /*0910*/  BSYNC B0 ;  /* 0x0000000000007941 */ /* 0x000fea0003800000 */
.L_x_579:
        /* <DEDUP_REMOVED lines=69> */
.L_x_582:
[----:B------:R-:W-:Y:S01]  /*0d70*/  MOV R29, R32 ;  /* 0x00000020001d7202 */ /* 0x000fe20000000f00 */
[----:B------:R-:W-:Y:S01]  /*0d80*/  IMAD.MOV.U32 R28, RZ, RZ, R23 ;  /* 0x000000ffff1c7224 */ /* 0x000fe200078e0017 */
[----:B------:R-:W-:Y:S01]  /*0d90*/  MOV R31, R26 ;  /* 0x0000001a001f7202 */ /* 0x000fe20000000f00 */
[----:B------:R-:W-:Y:S02]  /*0da0*/  IMAD.MOV.U32 R30, RZ, RZ, R20 ;  /* 0x000000ffff1e7224 */ /* 0x000fe400078e0014 */
.L_x_581:
        /* <DEDUP_REMOVED lines=218> */
[----:B------:R-:W-:-:S03]  /*1b50*/  @P0 IMAD R33, R22, c[0x0][0x318], R33 ;  /* 0x0000c60016210a24 */ /* 0x000fc600078e0221 */
.L_x_585:
[----:B------:R-:W-:Y:S01]  /*1b60*/  MOV R22, R28 ;  /* 0x0000001c00167202 */ /* 0x000fe20000000f00 */
[----:B------:R-:W-:Y:S01]  /*1b70*/  IMAD.MOV.U32 R23, RZ, RZ, R29 ;  /* 0x000000ffff177224 */ /* 0x000fe200078e001d */
[----:B------:R-:W-:-:S04]  /*1b80*/  IADD3 R28, P0, R33, c[0x0][0x320], RZ ;  /* 0x0000c800211c7a10 */ /* 0x000fc80007f1e0ff */
[----:B------:R-:W-:Y:S01]  /*1b90*/  IADD3.X R29, RZ, c[0x0][0x324], RZ, P0, !PT ;  /* 0x0000c900ff1d7a10 */ /* 0x000fe200007fe4ff */
[----:B------:R-:W0:Y:S04]  /*1ba0*/  I2F.F64.S64 R22, R22 ;  /* 0x0000001600167312 */ /* 0x000e280000301c00 */
[----:B0-----:R0:W-:Y:S04]  /*1bb0*/  STG.E.64 [R28.64], R22 ;  /* 0x000000161c007986 */ /* 0x0011e8000c101b08 */
.L_x_584:
[----:B------:R-:W-:Y:S05]  /*1bc0*/  BSYNC B0 ;  /* 0x0000000000007941 */ /* 0x000fea0003800000 */
.L_x_583:
        /* <DEDUP_REMOVED lines=221> */
.L_x_587:
[----:B------:R-:W0:Y:S01]  /*29a0*/  I2F.F64.S64 R22, R30 ;  /* 0x0000001e00167312 */ /* 0x000e220000301c00 */
[----:B------:R-:W-:-:S04]  /*29b0*/  IADD3 R32, P0, R32, c[0x0][0x320], RZ ;  /* 0x0000c80020207a10 */ /* 0x000fc80007f1e0ff */
[----:B------:R-:W-:-:S05]  /*29c0*/  IADD3.X R33, RZ, c[0x0][0x324], RZ, P0, !PT ;  /* 0x0000c900ff217a10 */ /* 0x000fca00007fe4ff */
[----:B0-----:R0:W-:Y:S04]  /*29d0*/  STG.E.64 [R32.64], R22 ;  /* 0x0000001620007986 */ /* 0x0011e8000c101b08 */
.L_x_586:
        /* <DEDUP_REMOVED lines=11> */
.L_x_588:
[----:B------:R-:W-:Y:S05]  /*2a90*/  EXIT ;  /* 0x000000000000794d */ /* 0x000fea0003800000 */
        .weak           $__internal_44_$__cuda_sm20_div_s64
        .type           $__internal_44_$__cuda_sm20_div_s64,@function
        .size           $__internal_44_$__cuda_sm20_div_s64,(.L_x_1954 - $__internal_44_$__cuda_sm20_div_s64)
$__internal_44_$__cuda_sm20_div_s64:
        /* <DEDUP_REMOVED lines=73> */
[----:B------:R-:W-:Y:S06]  /*2f30*/  RET.REL.NODEC R24 `(_ZN2at6native60_GLOBAL__N__fdc43544_27_DistributionRandomKernel_cu_f88cee4443distribution_elementwise_grid_stride_kernelImLi2EZZZNS0_9templates4cuda32random_full_64_bits_range_kernelIPNS_17CUDAGeneratorImplEEEvRNS_18TensorIteratorBaseET_ENKUlvE_clEvENKUlvE4_clEvEUlP24curandStatePhilox4_32_10E_ZNS1_27distribution_nullary_kernelIdm10ulonglong2S7_SF_ZZZS5_IS7_EvS9_SA_ENKSB_clEvENKSC_clEvEUlmE_EEvS9_T2_RKT3_T4_EUlimE0_EEvlNS_15PhiloxCudaStateET1_SJ_) ;  /* 0xffffd0c018007950 */ /* 0x000fec0003c3ffff */
.L_x_590:
        /* <DEDUP_REMOVED lines=12> */
.L_x_1954:


//--------------------- .text._ZN2at6native60_GLOBAL__N__fdc43544_27_DistributionRandomKernel_cu_f88cee4443distribution_elementwise_grid_stride_kernelImLi2EZZZNS0_9templates4cuda32random_full_64_bits_range_kernelIPNS_17CUDAGeneratorImplEEEvRNS_18TensorIteratorBaseET_ENKUlvE_clEvENKUlvE4_clEvEUlP24curandStatePhilox4_32_10E_ZNS1_27distribution_nullary_kernelIdm10ulonglong2S7_SF_ZZZS5_IS7_EvS9_SA_ENKSB_clEvENKSC_clEvEUlmE_EEvS9_T2_RKT3_T4_EUlimE_EEvlNS_15PhiloxCudaStateET1_SJ_ --------------------------
	.section	.text._ZN2at6native60_GLOBAL__N__fdc43544_27_DistributionRandomKernel_cu_f88cee4443distribution_elementwise_grid_stride_kernelImLi2EZZZNS0_9templates4cuda32random_full_64_bits_range_kernelIPNS_17CUDAGeneratorImplEEEvRNS_18TensorIteratorBaseET_ENKUlvE_clEvENKUlvE4_clEvEUlP24curandStatePhilox4_32_10E_ZNS1_27distribution_nullary_kernelIdm10ulonglong2S7_SF_ZZZS5_IS7_EvS9_SA_ENKSB_clEvENKSC_clEvEUlmE_EEvS9_T2_RKT3_T4_EUlimE_EEvlNS_15PhiloxCudaStateET1_SJ_,"ax",@progbits
	.sectioninfo	@"SHI_REGISTERS=48"
	.align	128
.text._ZN2at6native60_GLOBAL__N__fdc43544_27_DistributionRandomKernel_cu_f88cee4443distribution_elementwise_grid_stride_kernelImLi2EZZZNS0_9templates4cuda32random_full_64_bits_range_kernelIPNS_17CUDAGeneratorImplEEEvRNS_18TensorIteratorBaseET_ENKUlvE_clEvENKUlvE4_clEvEUlP24curandStatePhilox4_32_10E_ZNS1_27distribution_nullary_kernelIdm10ulonglong2S7_SF_ZZZS5_IS7_EvS9_SA_ENKSB_clEvENKSC_clEvEUlmE_EEvS9_T2_RKT3_T4_EUlimE_EEvlNS_15PhiloxCudaStateET1_SJ_:
        .type           _ZN2at6native60_GLOBAL__N__fdc43544_27_DistributionRandomKernel_cu_f88cee4443distribution_elementwise_grid_stride_kernelImLi2EZZZNS0_9templates4cuda32random_full_64_bits_range_kernelIPNS_17CUDAGeneratorImplEEEvRNS_18TensorIteratorBaseET_ENKUlvE_clEvENKUlvE4_clEvEUlP24curandStatePhilox4_32_10E_ZNS1_27distribution_nullary_kernelIdm10ulonglong2S7_SF_ZZZS5_IS7_EvS9_SA_ENKSB_clEvENKSC_clEvEUlmE_EEvS9_T2_RKT3_T4_EUlimE_EEvlNS_15PhiloxCudaStateET1_SJ_,@function
        .size           _ZN2at6native60_GLOBAL__N__fdc43544_27_DistributionRandomKernel_cu_f88cee4443distribution_elementwise_grid_stride_kernelImLi2EZZZNS0_9templates4cuda32random_full_64_bits_range_kernelIPNS_17CUDAGeneratorImplEEEvRNS_18TensorIteratorBaseET_ENKUlvE_clEvENKUlvE4_clEvEUlP24curandStatePhilox4_32_10E_ZNS1_27distribution_nullary_kernelIdm10ulonglong2S7_SF_ZZZS5_IS7_EvS9_SA_ENKSB_clEvENKSC_clEvEUlmE_EEvS9_T2_RKT3_T4_EUlimE_EEvlNS_15PhiloxCudaStateET1_SJ_,(.L_x_1956 - _ZN2at6native60_GLOBAL__N__fdc43544_27_DistributionRandomKernel_cu_f88cee4443distribution_elementwise_grid_stride_kernelImLi2EZZZNS0_9templates4cuda32random_full_64_bits_range_kernelIPNS_17CUDAGeneratorImplEEEvRNS_18TensorIteratorBaseET_ENKUlvE_clEvENKUlvE4_clEvEUlP24curandStatePhilox4_32_10E_ZNS1_27distribution_nullary_kernelIdm10ulonglong2S7_SF_ZZZS5_IS7_EvS9_SA_ENKSB_clEvENKSC_clEvEUlmE_EEvS9_T2_RKT3_T4_EUlimE_EEvlNS_15PhiloxCudaStateET1_SJ_)
        .other          _ZN2at6native60_GLOBAL__N__fdc43544_27_DistributionRandomKernel_cu_f88cee4443distribution_elementwise_grid_stride_kernelImLi2EZZZNS0_9templates4cuda32random_full_64_bits_range_kernelIPNS_17CUDAGeneratorImplEEEvRNS_18TensorIteratorBaseET_ENKUlvE_clEvENKUlvE4_clEvEUlP24curandStatePhilox4_32_10E_ZNS1_27distribution_nullary_kernelIdm10ulonglong2S7_SF_ZZZS5_IS7_EvS9_SA_ENKSB_clEvENKSC_clEvEUlmE_EEvS9_T2_RKT3_T4_EUlimE_EEvlNS_15PhiloxCudaStateET1_SJ_,@"STO_CUDA_ENTRY STV_DEFAULT"
_ZN2at6native60_GLOBAL__N__fdc43544_27_DistributionRandomKernel_cu_f88cee4443distribution_elementwise_grid_stride_kernelImLi2EZZZNS0_9templates4cuda32random_full_64_bits_range_kernelIPNS_17CUDAGeneratorImplEEEvRNS_18TensorIteratorBaseET_ENKUlvE_clEvENKUlvE4_clEvEUlP24curandStatePhilox4_32_10E_ZNS1_27distribution_nullary_kernelIdm10ulonglong2S7_SF_ZZZS5_IS7_EvS9_SA_ENKSB_clEvENKSC_clEvEUlmE_EEvS9_T2_RKT3_T4_EUlimE_EEvlNS_15PhiloxCudaStateET1_SJ_:
        /* <DEDUP_REMOVED lines=93> */
[----:B------:R-:W-:Y:S05]  /*05d0*/  CALL.REL.NOINC `($__internal_45_$__cuda_sm20_div_s64) ;  /* 0x0000096000007944 */ /* 0x000fea0003c00000 */
[----:B------:R-:W-:Y:S01]  /*05e0*/  MOV R20, R22 ;  /* 0x0000001600147202 */ /* 0x000fe20000000f00 */
[----:B------:R-:W-:Y:S01]  /*05f0*/  IMAD.MOV.U32 R21, RZ, RZ, R23 ;  /* 0x000000ffff157224 */ /* 0x000fe200078e0017 */
[----:B------:R-:W-:Y:S05]  /*0600*/  BRA `(.L_x_592) ;  /* 0x0000016000007947 */ /* 0x000fea0003800000 */
.L_x_591:
        /* <DEDUP_REMOVED lines=22> */
.L_x_592:
        /* <DEDUP_REMOVED lines=18> */
.L_x_597:
        /* <DEDUP_REMOVED lines=13> */
.L_x_594:
[----:B------:R-:W-:Y:S05]  /*0960*/  BSYNC B0 ;  /* 0x0000000000007941 */ /* 0x000fea0003800000 */
.L_x_593:
        /* <DEDUP_REMOVED lines=60> */
.L_x_596:
[----:B------:R-:W-:Y:S02]  /*0d30*/  IMAD.MOV.U32 R23, RZ, RZ, R43 ;  /* 0x000000ffff177224 */ /* 0x000fe400078e002b */
[----:B------:R-:W-:Y:S02]  /*0d40*/  IMAD.MOV.U32 R22, RZ, RZ, R26 ;  /* 0x000000ffff167224 */ /* 0x000fe400078e001a */
[----:B------:R-:W-:-:S02]  /*0d50*/  IMAD.MOV.U32 R25, RZ, RZ, R39 ;  /* 0x000000ffff197224 */ /* 0x000fc400078e0027 */
[----:B------:R-:W-:Y:S02]  /*0d60*/  IMAD.MOV.U32 R24, RZ, RZ, R20 ;  /* 0x000000ffff187224 */ /* 0x000fe400078e0014 */
.L_x_595:
[----:B------:R-:W-:Y:S01]  /*0d70*/  IMAD.MOV.U32 R21, RZ, RZ, c[0x0][0x0] ;  /* 0x00000000ff157624 */ /* 0x000fe200078e00ff */
[----:B------:R-:W-:Y:S01]  /*0d80*/  ISETP.GE.U32.AND P0, PT, R42, c[0x0][0x160], PT ;  /* 0x000058002a007a0c */ /* 0x000fe20003f06070 */
[----:B------:R-:W-:Y:S01]  /*0d90*/  WARPSYNC 0xffffffff ;  /* 0xffffffff00007948 */ /* 0x000fe20003800000 */
[----:B------:R-:W-:Y:S02]  /*0da0*/  IMAD.MOV.U32 R45, RZ, RZ, R20 ;  /* 0x000000ffff2d7224 */ /* 0x000fe400078e0014 */
[----:B------:R-:W-:Y:S01]  /*0db0*/  IMAD R21, R21, c[0x0][0xc], RZ ;  /* 0x0000030015157a24 */ /* 0x000fe200078e02ff */
[----:B------:R-:W-:Y:S01]  /*0dc0*/  ISETP.GE.AND.EX P0, PT, R31, c[0x0][0x164], PT, P0 ;  /* 0x000059001f007a0c */ /* 0x000fe20003f06300 */
[----:B------:R-:W-:Y:S02]  /*0dd0*/  IMAD.MOV.U32 R44, RZ, RZ, R39 ;  /* 0x000000ffff2c7224 */ /* 0x000fe400078e0027 */
[----:B------:R-:W-:Y:S01]  /*0de0*/  IMAD.MOV.U32 R43, RZ, RZ, R36 ;  /* 0x000000ffff2b7224 */ /* 0x000fe200078e0024 */
[----:B------:R-:W-:-:S04]  /*0df0*/  IADD3 R26, P2, R21, R42, RZ ;  /* 0x0000002a151a7210 */ /* 0x000fc80007f5e0ff */
[----:B------:R-:W-:Y:S01]  /*0e00*/  ISETP.GE.U32.AND P1, PT, R26, c[0x0][0x160], PT ;  /* 0x000058001a007a0c */ /* 0x000fe20003f26070 */
[----:B------:R-:W-:-:S04]  /*0e10*/  IMAD.X R27, RZ, RZ, R31, P2 ;  /* 0x000000ffff1b7224 */ /* 0x000fc800010e061f */
[----:B------:R-:W0:Y:S01]  /*0e20*/  @!P0 I2F.F64.S64 R22, R22 ;  /* 0x0000001600168312 */ /* 0x000e220000301c00 */
[----:B------:R-:W-:Y:S01]  /*0e30*/  ISETP.GE.AND.EX P1, PT, R27, c[0x0][0x164], PT, P1 ;  /* 0x000059001b007a0c */ /* 0x000fe20003f26310 */
[----:B------:R-:W-:-:S12]  /*0e40*/  @!P0 IMAD R27, R42, c[0x0][0x190], RZ ;  /* 0x000064002a1b8a24 */ /* 0x000fd800078e02ff */
[----:B------:R-:W-:Y:S01]  /*0e50*/  @!P1 IMAD R29, R26, c[0x0][0x190], RZ ;  /* 0x000064001a1d9a24 */ /* 0x000fe200078e02ff */
[C---:B------:R-:W-:Y:S01]  /*0e60*/  @!P0 IADD3 R26, P2, R27.reuse, c[0x0][0x188], RZ ;  /* 0x000062001b1a8a10 */ /* 0x040fe20007f5e0ff */
[----:B------:R-:W1:Y:S03]  /*0e70*/  @!P1 I2F.F64.S64 R24, R24 ;  /* 0x0000001800189312 */ /* 0x000e660000301c00 */
[----:B------:R-:W-:Y:S02]  /*0e80*/  @!P0 LEA.HI.X.SX32 R27, R27, c[0x0][0x18c], 0x1, P2 ;  /* 0x000063001b1b8a11 */ /* 0x000fe400010f0eff */
[----:B------:R-:W-:-:S03]  /*0e90*/  @!P1 IADD3 R28, P3, R29, c[0x0][0x188], RZ ;  /* 0x000062001d1c9a10 */ /* 0x000fc60007f7e0ff */
[----:B0-----:R0:W-:Y:S01]  /*0ea0*/  @!P0 STG.E.64 [R26.64], R22 ;  /* 0x000000161a008986 */ /* 0x0011e2000c101b08 */
[----:B------:R-:W-:Y:S02]  /*0eb0*/  LEA R42, P0, R21, R42, 0x1 ;  /* 0x0000002a152a7211 */ /* 0x000fe400078008ff */
[----:B------:R-:W-:Y:S02]  /*0ec0*/  @!P1 LEA.HI.X.SX32 R29, R29, c[0x0][0x18c], 0x1, P3 ;  /* 0x000063001d1d9a11 */ /* 0x000fe400018f0eff */
[----:B------:R-:W-:Y:S02]  /*0ed0*/  IADD3.X R31, RZ, R31, RZ, P0, !PT ;  /* 0x0000001fff1f7210 */ /* 0x000fe400007fe4ff */
[----:B------:R-:W-:Y:S01]  /*0ee0*/  ISETP.GE.U32.AND P0, PT, R42, R37, PT ;  /* 0x000000252a00720c */ /* 0x000fe20003f06070 */
[----:B-1----:R0:W-:Y:S04]  /*0ef0*/  @!P1 STG.E.64 [R28.64], R24 ;  /* 0x000000181c009986 */ /* 0x0021e8000c101b08 */
[----:B------:R-:W-:Y:S01]  /*0f00*/  BAR.SYNC.DEFER_BLOCKING 0x0 ;  /* 0x0000000000007b1d */ /* 0x000fe20000010000 */
[----:B------:R-:W-:-:S13]  /*0f10*/  ISETP.GE.AND.EX P0, PT, R31, R38, PT, P0 ;  /* 0x000000261f00720c */ /* 0x000fda0003f06300 */
[----:B0-----:R-:W-:Y:S05]  /*0f20*/  @!P0 BRA `(.L_x_597) ;  /* 0xfffff96000008947 */ /* 0x001fea000383ffff */
[----:B------:R-:W-:Y:S05]  /*0f30*/  EXIT ;  /* 0x000000000000794d */ /* 0x000fea0003800000 */
        .weak           $__internal_45_$__cuda_sm20_div_s64
        .type           $__internal_45_$__cuda_sm20_div_s64,@function
        .size           $__internal_45_$__cuda_sm20_div_s64,(.L_x_1956 - $__internal_45_$__cuda_sm20_div_s64)
$__internal_45_$__cuda_sm20_div_s64:
        /* <DEDUP_REMOVED lines=74> */
[----:B------:R-:W-:Y:S06]  /*13e0*/  RET.REL.NODEC R20 `(_ZN2at6native60_GLOBAL__N__fdc43544_27_DistributionRandomKernel_cu_f88cee4443distribution_elementwise_grid_stride_kernelImLi2EZZZNS0_9templates4cuda32random_full_64_bits_range_kernelIPNS_17CUDAGeneratorImplEEEvRNS_18TensorIteratorBaseET_ENKUlvE_clEvENKUlvE4_clEvEUlP24curandStatePhilox4_32_10E_ZNS1_27distribution_nullary_kernelIdm10ulonglong2S7_SF_ZZZS5_IS7_EvS9_SA_ENKSB_clEvENKSC_clEvEUlmE_EEvS9_T2_RKT3_T4_EUlimE_EEvlNS_15PhiloxCudaStateET1_SJ_) ;  /* 0xffffec1014007950 */ /* 0x000fec0003c3ffff */
.L_x_598:
        /* <DEDUP_REMOVED lines=9> */
.L_x_1956:


//--------------------- .text._ZN2at6native60_GLOBAL__N__fdc43544_27_DistributionRandomKernel_cu_f88cee4443distribution_elementwise_grid_stride_kernelImLi2EZZZNS0_9templates4cuda32random_full_64_bits_range_kernelIPNS_17CUDAGeneratorImplEEEvRNS_18TensorIteratorBaseET_ENKUlvE_clEvENKUlvE3_clEvEUlP24curandStatePhilox4_32_10E_ZNS1_27distribution_nullary_kernelIsm10ulonglong2S7_SF_ZZZS5_IS7_EvS9_SA_ENKSB_clEvENKSC_clEvEUlmE_EEvS9_T2_RKT3_T4_EUlimE0_EEvlNS_15PhiloxCudaStateET1_SJ_ --------------------------
	.section	.text._ZN2at6native60_GLOBAL__N__fdc43544_27_DistributionRandomKernel_cu_f88cee4443distribution_elementwise_grid_stride_kernelImLi2EZZZNS0_9templates4cuda32random_full_64_bits_range_kernelIPNS_17CUDAGeneratorImplEEEvRNS_18TensorIteratorBaseET_ENKUlvE_clEvENKUlvE3_clEvEUlP24curandStatePhilox4_32_10E_ZNS1_27distribution_nullary_kernelIsm10ulonglong2S7_SF_ZZZS5_IS7_EvS9_SA_ENKSB_clEvENKSC_clEvEUlmE_EEvS9_T2_RKT3_T4_EUlimE0_EEvlNS_15PhiloxCudaStateET1_SJ_,"ax",@progbits
	.sectioninfo	@"SHI_REGISTERS=36"
	.align	128
.text._ZN2at6native60_GLOBAL__N__fdc43544_27_DistributionRandomKernel_cu_f88cee4443distribution_elementwise_grid_stride_kernelImLi2EZZZNS0_9templates4cuda32random_full_64_bits_range_kernelIPNS_17CUDAGeneratorImplEEEvRNS_18TensorIteratorBaseET_ENKUlvE_clEvENKUlvE3_clEvEUlP24curandStatePhilox4_32_10E_ZNS1_27distribution_nullary_kernelIsm10ulonglong2S7_SF_ZZZS5_IS7_EvS9_SA_ENKSB_clEvENKSC_clEvEUlmE_EEvS9_T2_RKT3_T4_EUlimE0_EEvlNS_15PhiloxCudaStateET1_SJ_:
        .type           _ZN2at6native60_GLOBAL__N__fdc43544_27_DistributionRandomKernel_cu_f88cee4443distribution_elementwise_grid_stride_kernelImLi2EZZZNS0_9templates4cuda32random_full_64_bits_range_kernelIPNS_17CUDAGeneratorImplEEEvRNS_18TensorIteratorBaseET_ENKUlvE_clEvENKUlvE3_clEvEUlP24curandStatePhilox4_32_10E_ZNS1_27distribution_nullary_kernelIsm10ulonglong2S7_SF_ZZZS5_IS7_EvS9_SA_ENKSB_clEvENKSC_clEvEUlmE_EEvS9_T2_RKT3_T4_EUlimE0_EEvlNS_15PhiloxCudaStateET1_SJ_,@function
        .size           _ZN2at6native60_GLOBAL__N__fdc43544_27_DistributionRandomKernel_cu_f88cee4443distribution_elementwise_grid_stride_kernelImLi2EZZZNS0_9templates4cuda32random_full_64_bits_range_kernelIPNS_17CUDAGeneratorImplEEEvRNS_18TensorIteratorBaseET_ENKUlvE_clEvENKUlvE3_clEvEUlP24curandStatePhilox4_32_10E_ZNS1_27distribution_nullary_kernelIsm10ulonglong2S7_SF_ZZZS5_IS7_EvS9_SA_ENKSB_clEvENKSC_clEvEUlmE_EEvS9_T2_RKT3_T4_EUlimE0_EEvlNS_15PhiloxCudaStateET1_SJ_,(.L_x_1958 - _ZN2at6native60_GLOBAL__N__fdc43544_27_DistributionRandomKernel_cu_f88cee4443distribution_elementwise_grid_stride_kernelImLi2EZZZNS0_9templates4cuda32random_full_64_bits_range_kernelIPNS_17CUDAGeneratorImplEEEvRNS_18TensorIteratorBaseET_ENKUlvE_clEvENKUlvE3_clEvEUlP24curandStatePhilox4_32_10E_ZNS1_27distribution_nullary_kernelIsm10ulonglong2S7_SF_ZZZS5_IS7_EvS9_SA_ENKSB_clEvENKSC_clEvEUlmE_EEvS9_T2_RKT3_T4_EUlimE0_EEvlNS_15PhiloxCudaStateET1_SJ_)
        .other          _ZN2at6native60_GLOBAL__N__fdc43544_27_DistributionRandomKernel_cu_f88cee4443distribution_elementwise_grid_stride_kernelImLi2EZZZNS0_9templates4cuda32random_full_64_bits_range_kernelIPNS_17CUDAGeneratorImplEEEvRNS_18TensorIteratorBaseET_ENKUlvE_clEvENKUlvE3_clEvEUlP24curandStatePhilox4_32_10E_ZNS1_27distribution_nullary_kernelIsm10ulonglong2S7_SF_ZZZS5_IS7_EvS9_SA_ENKSB_clEvENKSC_clEvEUlmE_EEvS9_T2_RKT3_T4_EUlimE0_EEvlNS_15PhiloxCudaStateET1_SJ_,@"STO_CUDA_ENTRY STV_DEFAULT"
_ZN2at6native60_GLOBAL__N__fdc43544_27_DistributionRandomKernel_cu_f88cee4443distribution_elementwise_grid_stride_kernelImLi2EZZZNS0_9templates4cuda32random_full_64_bits_range_kernelIPNS_17CUDAGeneratorImplEEEvRNS_18TensorIteratorBaseET_ENKUlvE_clEvENKUlvE3_clEvEUlP24curandStatePhilox4_32_10E_ZNS1_27distribution_nullary_kernelIsm10ulonglong2S7_SF_ZZZS5_IS7_EvS9_SA_ENKSB_clEvENKSC_clEvEUlmE_EEvS9_T2_RKT3_T4_EUlimE0_EEvlNS_15PhiloxCudaStateET1_SJ_:
        /* <DEDUP_REMOVED lines=89> */
[----:B------:R-:W-:Y:S05]  /*0590*/  CALL.REL.NOINC `($__internal_46_$__cuda_sm20_div_s64) ;  /* 0x0000253000007944 */ /* 0x000fea0003c00000 */
[----:B------:R-:W-:Y:S05]  /*05a0*/  BRA `(.L_x_600) ;  /* 0x0000016000007947 */ /* 0x000fea0003800000 */
.L_x_599:
        /* <DEDUP_REMOVED lines=22> */
.L_x_600:
        /* <DEDUP_REMOVED lines=16> */
.L_x_611:
        /* <DEDUP_REMOVED lines=13> */
.L_x_602:
[----:B------:R-:W-:Y:S05]  /*08e0*/  BSYNC B0 ;  /* 0x0000000000007941 */ /* 0x000fea0003800000 */
.L_x_601:
        /* <DEDUP_REMOVED lines=61> */
.L_x_604:
[----:B------:R-:W-:Y:S01]  /*0cc0*/  MOV R28, R23 ;  /* 0x00000017001c7202 */ /* 0x000fe20000000f00 */
[----:B------:R-:W-:Y:S02]  /*0cd0*/  IMAD.MOV.U32 R25, RZ, RZ, R20 ;  /* 0x000000ffff197224 */ /* 0x000fe400078e0014 */
.L_x_603:
        /* <DEDUP_REMOVED lines=230> */
.L_x_607:
[----:B------:R-:W-:-:S05]  /*1b40*/  IADD3 R30, P0, R30, c[0x0][0x320], RZ ;  /* 0x0000c8001e1e7a10 */ /* 0x000fca0007f1e0ff */
[----:B------:R-:W-:-:S05]  /*1b50*/  IMAD.X R31, RZ, RZ, c[0x0][0x324], P0 ;  /* 0x0000c900ff1f7624 */ /* 0x000fca00000e06ff */
[----:B------:R0:W-:Y:S03]  /*1b60*/  STG.E.U16 [R30.64], R28 ;  /* 0x0000001c1e007986 */ /* 0x0001e6000c101508 */
.L_x_606:
[----:B------:R-:W-:Y:S05]  /*1b70*/  BSYNC B0 ;  /* 0x0000000000007941 */ /* 0x000fea0003800000 */
.L_x_605:
        /* <DEDUP_REMOVED lines=231> */
.L_x_609:
[----:B------:R-:W-:-:S05]  /*29f0*/  IADD3 R30, P0, R30, c[0x0][0x320], RZ ;  /* 0x0000c8001e1e7a10 */ /* 0x000fca0007f1e0ff */
[----:B------:R-:W-:-:S05]  /*2a00*/  IMAD.X R31, RZ, RZ, c[0x0][0x324], P0 ;  /* 0x0000c900ff1f7624 */ /* 0x000fca00000e06ff */
[----:B------:R0:W-:Y:S03]  /*2a10*/  STG.E.U16 [R30.64], R25 ;  /* 0x000000191e007986 */ /* 0x0001e6000c101508 */
.L_x_608:
        /* <DEDUP_REMOVED lines=10> */
.L_x_610:
[----:B------:R-:W-:Y:S05]  /*2ac0*/  EXIT ;  /* 0x000000000000794d */ /* 0x000fea0003800000 */
        .weak           $__internal_46_$__cuda_sm20_div_s64
        .type           $__internal_46_$__cuda_sm20_div_s64,@function
        .size           $__internal_46_$__cuda_sm20_div_s64,(.L_x_1958 - $__internal_46_$__cuda_sm20_div_s64)
$__internal_46_$__cuda_sm20_div_s64:
        /* <DEDUP_REMOVED lines=73> */
[----:B------:R-:W-:Y:S06]  /*2f60*/  RET.REL.NODEC R24 `(_ZN2at6native60_GLOBAL__N__fdc43544_27_DistributionRandomKernel_cu_f88cee4443distribution_elementwise_grid_stride_kernelImLi2EZZZNS0_9templates4cuda32random_full_64_bits_range_kernelIPNS_17CUDAGeneratorImplEEEvRNS_18TensorIteratorBaseET_ENKUlvE_clEvENKUlvE3_clEvEUlP24curandStatePhilox4_32_10E_ZNS1_27distribution_nullary_kernelIsm10ulonglong2S7_SF_ZZZS5_IS7_EvS9_SA_ENKSB_clEvENKSC_clEvEUlmE_EEvS9_T2_RKT3_T4_EUlimE0_EEvlNS_15PhiloxCudaStateET1_SJ_) ;  /* 0xffffd09018007950 */ /* 0x000fec0003c3ffff */
.L_x_612:
        /* <DEDUP_REMOVED lines=9> */
.L_x_1958:


//--------------------- .text._ZN2at6native60_GLOBAL__N__fdc43544_27_DistributionRandomKernel_cu_f88cee4443distribution_elementwise_grid_stride_kernelImLi2EZZZNS0_9templates4cuda32random_full_64_bits_range_kernelIPNS_17CUDAGeneratorImplEEEvRNS_18TensorIteratorBaseET_ENKUlvE_clEvENKUlvE3_clEvEUlP24curandStatePhilox4_32_10E_ZNS1_27distribution_nullary_kernelIsm10ulonglong2S7_SF_ZZZS5_IS7_EvS9_SA_ENKSB_clEvENKSC_clEvEUlmE_EEvS9_T2_RKT3_T4_EUlimE_EEvlNS_15PhiloxCudaStateET1_SJ_ --------------------------
	.section	.text._ZN2at6native60_GLOBAL__N__fdc43544_27_DistributionRandomKernel_cu_f88cee4443distribution_elementwise_grid_stride_kernelImLi2EZZZNS0_9templates4cuda32random_full_64_bits_range_kernelIPNS_17CUDAGeneratorImplEEEvRNS_18TensorIteratorBaseET_ENKUlvE_clEvENKUlvE3_clEvEUlP24curandStatePhilox4_32_10E_ZNS1_27distribution_nullary_kernelIsm10ulonglong2S7_SF_ZZZS5_IS7_EvS9_SA_ENKSB_clEvENKSC_clEvEUlmE_EEvS9_T2_RKT3_T4_EUlimE_EEvlNS_15PhiloxCudaStateET1_SJ_,"ax",@progbits
	.sectioninfo	@"SHI_REGISTERS=44"
	.align	128
.text._ZN2at6native60_GLOBAL__N__fdc43544_27_DistributionRandomKernel_cu_f88cee4443distribution_elementwise_grid_stride_kernelImLi2EZZZNS0_9templates4cuda32random_full_64_bits_range_kernelIPNS_17CUDAGeneratorImplEEEvRNS_18TensorIteratorBaseET_ENKUlvE_clEvENKUlvE3_clEvEUlP24curandStatePhilox4_32_10E_ZNS1_27distribution_nullary_kernelIsm10ulonglong2S7_SF_ZZZS5_IS7_EvS9_SA_ENKSB_clEvENKSC_clEvEUlmE_EEvS9_T2_RKT3_T4_EUlimE_EEvlNS_15PhiloxCudaStateET1_SJ_:
        .type           _ZN2at6native60_GLOBAL__N__fdc43544_27_DistributionRandomKernel_cu_f88cee4443distribution_elementwise_grid_stride_kernelImLi2EZZZNS0_9templates4cuda32random_full_64_bits_range_kernelIPNS_17CUDAGeneratorImplEEEvRNS_18TensorIteratorBaseET_ENKUlvE_clEvENKUlvE3_clEvEUlP24curandStatePhilox4_32_10E_ZNS1_27distribution_nullary_kernelIsm10ulonglong2S7_SF_ZZZS5_IS7_EvS9_SA_ENKSB_clEvENKSC_clEvEUlmE_EEvS9_T2_RKT3_T4_EUlimE_EEvlNS_15PhiloxCudaStateET1_SJ_,@function
        .size           _ZN2at6native60_GLOBAL__N__fdc43544_27_DistributionRandomKernel_cu_f88cee4443distribution_elementwise_grid_stride_kernelImLi2EZZZNS0_9templates4cuda32random_full_64_bits_range_kernelIPNS_17CUDAGeneratorImplEEEvRNS_18TensorIteratorBaseET_ENKUlvE_clEvENKUlvE3_clEvEUlP24curandStatePhilox4_32_10E_ZNS1_27distribution_nullary_kernelIsm10ulonglong2S7_SF_ZZZS5_IS7_EvS9_SA_ENKSB_clEvENKSC_clEvEUlmE_EEvS9_T2_RKT3_T4_EUlimE_EEvlNS_15PhiloxCudaStateET1_SJ_,(.L_x_1960 - _ZN2at6native60_GLOBAL__N__fdc43544_27_DistributionRandomKernel_cu_f88cee4443distribution_elementwise_grid_stride_kernelImLi2EZZZNS0_9templates4cuda32random_full_64_bits_range_kernelIPNS_17CUDAGeneratorImplEEEvRNS_18TensorIteratorBaseET_ENKUlvE_clEvENKUlvE3_clEvEUlP24curandStatePhilox4_32_10E_ZNS1_27distribution_nullary_kernelIsm10ulonglong2S7_SF_ZZZS5_IS7_EvS9_SA_ENKSB_clEvENKSC_clEvEUlmE_EEvS9_T2_RKT3_T4_EUlimE_EEvlNS_15PhiloxCudaStateET1_SJ_)
        .other          _ZN2at6native60_GLOBAL__N__fdc43544_27_DistributionRandomKernel_cu_f88cee4443distribution_elementwise_grid_stride_kernelImLi2EZZZNS0_9templates4cuda32random_full_64_bits_range_kernelIPNS_17CUDAGeneratorImplEEEvRNS_18TensorIteratorBaseET_ENKUlvE_clEvENKUlvE3_clEvEUlP24curandStatePhilox4_32_10E_ZNS1_27distribution_nullary_kernelIsm10ulonglong2S7_SF_ZZZS5_IS7_EvS9_SA_ENKSB_clEvENKSC_clEvEUlmE_EEvS9_T2_RKT3_T4_EUlimE_EEvlNS_15PhiloxCudaStateET1_SJ_,@"STO_CUDA_ENTRY STV_DEFAULT"
_ZN2at6native60_GLOBAL__N__fdc43544_27_DistributionRandomKernel_cu_f88cee4443distribution_elementwise_grid_stride_kernelImLi2EZZZNS0_9templates4cuda32random_full_64_bits_range_kernelIPNS_17CUDAGeneratorImplEEEvRNS_18TensorIteratorBaseET_ENKUlvE_clEvENKUlvE3_clEvEUlP24curandStatePhilox4_32_10E_ZNS1_27distribution_nullary_kernelIsm10ulonglong2S7_SF_ZZZS5_IS7_EvS9_SA_ENKSB_clEvENKSC_clEvEUlmE_EEvS9_T2_RKT3_T4_EUlimE_EEvlNS_15PhiloxCudaStateET1_SJ_:
        /* <DEDUP_REMOVED lines=89> */
[----:B------:R-:W-:Y:S05]  /*0590*/  CALL.REL.NOINC `($__internal_47_$__cuda_sm20_div_s64) ;  /* 0x0000088000007944 */ /* 0x000fea0003c00000 */
[----:B------:R-:W-:Y:S02]  /*05a0*/  IMAD.MOV.U32 R20, RZ, RZ, R22 ;  /* 0x000000ffff147224 */ /* 0x000fe400078e0016 */
[----:B------:R-:W-:Y:S01]  /*05b0*/  IMAD.MOV.U32 R21, RZ, RZ, R23 ;  /* 0x000000ffff157224 */ /* 0x000fe200078e0017 */
[----:B------:R-:W-:Y:S05]  /*05c0*/  BRA `(.L_x_614) ;  /* 0x0000016000007947 */ /* 0x000fea0003800000 */
.L_x_613:
        /* <DEDUP_REMOVED lines=22> */
.L_x_614:
        /* <DEDUP_REMOVED lines=16> */
.L_x_619:
        /* <DEDUP_REMOVED lines=13> */
.L_x_616:
[----:B------:R-:W-:Y:S05]  /*0900*/  BSYNC B0 ;  /* 0x0000000000007941 */ /* 0x000fea0003800000 */
.L_x_615:
        /* <DEDUP_REMOVED lines=53> */
.L_x_618:
[----:B------:R-:W-:Y:S02]  /*0c60*/  IMAD.MOV.U32 R32, RZ, RZ, R23 ;  /* 0x000000ffff207224 */ /* 0x000fe400078e0017 */
[----:B------:R-:W-:Y:S02]  /*0c70*/  IMAD.MOV.U32 R27, RZ, RZ, R20 ;  /* 0x000000ffff1b7224 */ /* 0x000fe400078e0014 */
.L_x_617:
        /* <DEDUP_REMOVED lines=13> */
[----:B------:R0:W-:Y:S01]  /*0d50*/  @!P0 STG.E.U16 [R24.64], R32 ;  /* 0x0000002018008986 */ /* 0x0001e2000c101508 */
        /* <DEDUP_REMOVED lines=8> */
[----:B------:R0:W-:Y:S04]  /*0de0*/  @!P1 STG.E.U16 [R22.64], R27 ;  /* 0x0000001b16009986 */ /* 0x0001e8000c101508 */
[----:B------:R-:W-:Y:S06]  /*0df0*/  BAR.SYNC.DEFER_BLOCKING 0x0 ;  /* 0x0000000000007b1d */ /* 0x000fec0000010000 */
[----:B------:R-:W-:Y:S05]  /*0e00*/  @!P0 BRA `(.L_x_619) ;  /* 0xfffffa2000008947 */ /* 0x000fea000383ffff */
[----:B------:R-:W-:Y:S05]  /*0e10*/  EXIT ;  /* 0x000000000000794d */ /* 0x000fea0003800000 */
        .weak           $__internal_47_$__cuda_sm20_div_s64
        .type           $__internal_47_$__cuda_sm20_div_s64,@function
        .size           $__internal_47_$__cuda_sm20_div_s64,(.L_x_1960 - $__internal_47_$__cuda_sm20_div_s64)
$__internal_47_$__cuda_sm20_div_s64:
        /* <DEDUP_REMOVED lines=73> */
[----:B------:R-:W-:Y:S06]  /*12b0*/  RET.REL.NODEC R24 `(_ZN2at6native60_GLOBAL__N__fdc43544_27_DistributionRandomKernel_cu_f88cee4443distribution_elementwise_grid_stride_kernelImLi2EZZZNS0_9templates4cuda32random_full_64_bits_range_kernelIPNS_17CUDAGeneratorImplEEEvRNS_18TensorIteratorBaseET_ENKUlvE_clEvENKUlvE3_clEvEUlP24curandStatePhilox4_32_10E_ZNS1_27distribution_nullary_kernelIsm10ulonglong2S7_SF_ZZZS5_IS7_EvS9_SA_ENKSB_clEvENKSC_clEvEUlmE_EEvS9_T2_RKT3_T4_EUlimE_EEvlNS_15PhiloxCudaStateET1_SJ_) ;  /* 0xffffed4018007950 */ /* 0x000fec0003c3ffff */
.L_x_620:
        /* <DEDUP_REMOVED lines=12> */
.L_x_1960:


//--------------------- .text._ZN2at6native60_GLOBAL__N__fdc43544_27_DistributionRandomKernel_cu_f88cee4443distribution_elementwise_grid_stride_kernelImLi2EZZZNS0_9templates4cuda32random_full_64_bits_range_kernelIPNS_17CUDAGeneratorImplEEEvRNS_18TensorIteratorBaseET_ENKUlvE_clEvENKUlvE2_clEvEUlP24curandStatePhilox4_32_10E_ZNS1_27distribution_nullary_kernelIlm10ulonglong2S7_SF_ZZZS5_IS7_EvS9_SA_ENKSB_clEvENKSC_clEvEUlmE_EEvS9_T2_RKT3_T4_EUlimE0_EEvlNS_15PhiloxCudaStateET1_SJ_ --------------------------
	.section	.text._ZN2at6native60_GLOBAL__N__fdc43544_27_DistributionRandomKernel_cu_f88cee4443distribution_elementwise_grid_stride_kernelImLi2EZZZNS0_9templates4cuda32random_full_64_bits_range_kernelIPNS_17CUDAGeneratorImplEEEvRNS_18TensorIteratorBaseET_ENKUlvE_clEvENKUlvE2_clEvEUlP24curandStatePhilox4_32_10E_ZNS1_27distribution_nullary_kernelIlm10ulonglong2S7_SF_ZZZS5_IS7_EvS9_SA_ENKSB_clEvENKSC_clEvEUlmE_EEvS9_T2_RKT3_T4_EUlimE0_EEvlNS_15PhiloxCudaStateET1_SJ_,"ax",@progbits
	.sectioninfo	@"SHI_REGISTERS=38"
	.align	128
.text._ZN2at6native60_GLOBAL__N__fdc43544_27_DistributionRandomKernel_cu_f88cee4443distribution_elementwise_grid_stride_kernelImLi2EZZZNS0_9templates4cuda32random_full_64_bits_range_kernelIPNS_17CUDAGeneratorImplEEEvRNS_18TensorIteratorBaseET_ENKUlvE_clEvENKUlvE2_clEvEUlP24curandStatePhilox4_32_10E_ZNS1_27distribution_nullary_kernelIlm10ulonglong2S7_SF_ZZZS5_IS7_EvS9_SA_ENKSB_clEvENKSC_clEvEUlmE_EEvS9_T2_RKT3_T4_EUlimE0_EEvlNS_15PhiloxCudaStateET1_SJ_:
        .type           _ZN2at6native60_GLOBAL__N__fdc43544_27_DistributionRandomKernel_cu_f88cee4443distribution_elementwise_grid_stride_kernelImLi2EZZZNS0_9templates4cuda32random_full_64_bits_range_kernelIPNS_17CUDAGeneratorImplEEEvRNS_18TensorIteratorBaseET_ENKUlvE_clEvENKUlvE2_clEvEUlP24curandStatePhilox4_32_10E_ZNS1_27distribution_nullary_kernelIlm10ulonglong2S7_SF_ZZZS5_IS7_EvS9_SA_ENKSB_clEvENKSC_clEvEUlmE_EEvS9_T2_RKT3_T4_EUlimE0_EEvlNS_15PhiloxCudaStateET1_SJ_,@function
        .size           _ZN2at6native60_GLOBAL__N__fdc43544_27_DistributionRandomKernel_cu_f88cee4443distribution_elementwise_grid_stride_kernelImLi2EZZZNS0_9templates4cuda32random_full_64_bits_range_kernelIPNS_17CUDAGeneratorImplEEEvRNS_18TensorIteratorBaseET_ENKUlvE_clEvENKUlvE2_clEvEUlP24curandStatePhilox4_32_10E_ZNS1_27distribution_nullary_kernelIlm10ulonglong2S7_SF_ZZZS5_IS7_EvS9_SA_ENKSB_clEvENKSC_clEvEUlmE_EEvS9_T2_RKT3_T4_EUlimE0_EEvlNS_15PhiloxCudaStateET1_SJ_,(.L_x_1962 - _ZN2at6native60_GLOBAL__N__fdc43544_27_DistributionRandomKernel_cu_f88cee4443distribution_elementwise_grid_stride_kernelImLi2EZZZNS0_9templates4cuda32random_full_64_bits_range_kernelIPNS_17CUDAGeneratorImplEEEvRNS_18TensorIteratorBaseET_ENKUlvE_clEvENKUlvE2_clEvEUlP24curandStatePhilox4_32_10E_ZNS1_27distribution_nullary_kernelIlm10ulonglong2S7_SF_ZZZS5_IS7_EvS9_SA_ENKSB_clEvENKSC_clEvEUlmE_EEvS9_T2_RKT3_T4_EUlimE0_EEvlNS_15PhiloxCudaStateET1_SJ_)
        .other          _ZN2at6native60_GLOBAL__N__fdc43544_27_DistributionRandomKernel_cu_f88cee4443distribution_elementwise_grid_stride_kernelImLi2EZZZNS0_9templates4cuda32random_full_64_bits_range_kernelIPNS_17CUDAGeneratorImplEEEvRNS_18TensorIteratorBaseET_ENKUlvE_clEvENKUlvE2_clEvEUlP24curandStatePhilox4_32_10E_ZNS1_27distribution_nullary_kernelIlm10ulonglong2S7_SF_ZZZS5_IS7_EvS9_SA_ENKSB_clEvENKSC_clEvEUlmE_EEvS9_T2_RKT3_T4_EUlimE0_EEvlNS_15PhiloxCudaStateET1_SJ_,@"STO_CUDA_ENTRY STV_DEFAULT"
_ZN2at6native60_GLOBAL__N__fdc43544_27_DistributionRandomKernel_cu_f88cee4443distribution_elementwise_grid_stride_kernelImLi2EZZZNS0_9templates4cuda32random_full_64_bits_range_kernelIPNS_17CUDAGeneratorImplEEEvRNS_18TensorIteratorBaseET_ENKUlvE_clEvENKUlvE2_clEvEUlP24curandStatePhilox4_32_10E_ZNS1_27distribution_nullary_kernelIlm10ulonglong2S7_SF_ZZZS5_IS7_EvS9_SA_ENKSB_clEvENKSC_clEvEUlmE_EEvS9_T2_RKT3_T4_EUlimE0_EEvlNS_15PhiloxCudaStateET1_SJ_:
        /* <DEDUP_REMOVED lines=92> */
[----:B------:R-:W-:Y:S05]  /*05c0*/  CALL.REL.NOINC `($__internal_48_$__cuda_sm20_div_s64) ;  /* 0x0000249000007944 */ /* 0x000fea0003c00000 */
[----:B------:R-:W-:Y:S05]  /*05d0*/  BRA `(.L_x_622) ;  /* 0x0000016000007947 */ /* 0x000fea0003800000 */
.L_x_621:
        /* <DEDUP_REMOVED lines=22> */
.L_x_622:
        /* <DEDUP_REMOVED lines=16> */
.L_x_633:
        /* <DEDUP_REMOVED lines=13> */
.L_x_624:
[----:B------:R-:W-:Y:S05]  /*0910*/  BSYNC B0 ;  /* 0x0000000000007941 */ /* 0x000fea0003800000 */
.L_x_623:
        /* <DEDUP_REMOVED lines=69> */
.L_x_626:
[----:B------:R-:W-:Y:S01]  /*0d70*/  MOV R29, R32 ;  /* 0x00000020001d7202 */ /* 0x000fe20000000f00 */
[----:B------:R-:W-:Y:S01]  /*0d80*/  IMAD.MOV.U32 R28, RZ, RZ, R23 ;  /* 0x000000ffff1c7224 */ /* 0x000fe200078e0017 */
[----:B------:R-:W-:Y:S01]  /*0d90*/  MOV R31, R26 ;  /* 0x0000001a001f7202 */ /* 0x000fe20000000f00 */
[----:B------:R-:W-:Y:S02]  /*0da0*/  IMAD.MOV.U32 R30, RZ, RZ, R20 ;  /* 0x000000ffff1e7224 */ /* 0x000fe400078e0014 */
.L_x_625:
        /* <DEDUP_REMOVED lines=219> */
.L_x_629:
[----:B------:R-:W-:-:S04]  /*1b60*/  IADD3 R22, P0, R33, c[0x0][0x320], RZ ;  /* 0x0000c80021167a10 */ /* 0x000fc80007f1e0ff */
[----:B------:R-:W-:-:S05]  /*1b70*/  IADD3.X R23, RZ, c[0x0][0x324], RZ, P0, !PT ;  /* 0x0000c900ff177a10 */ /* 0x000fca00007fe4ff */
[----:B------:R0:W-:Y:S04]  /*1b80*/  STG.E.64 [R22.64], R28 ;  /* 0x0000001c16007986 */ /* 0x0001e8000c101b08 */
.L_x_628:
[----:B------:R-:W-:Y:S05]  /*1b90*/  BSYNC B0 ;  /* 0x0000000000007941 */ /* 0x000fea0003800000 */
.L_x_627:
        /* <DEDUP_REMOVED lines=221> */
.L_x_631:
[----:B------:R-:W-:-:S04]  /*2970*/  IADD3 R32, P0, R32, c[0x0][0x320], RZ ;  /* 0x0000c80020207a10 */ /* 0x000fc80007f1e0ff */
[----:B------:R-:W-:-:S05]  /*2980*/  IADD3.X R33, RZ, c[0x0][0x324], RZ, P0, !PT ;  /* 0x0000c900ff217a10 */ /* 0x000fca00007fe4ff */
[----:B------:R0:W-:Y:S04]  /*2990*/  STG.E.64 [R32.64], R30 ;  /* 0x0000001e20007986 */ /* 0x0001e8000c101b08 */
.L_x_630:
        /* <DEDUP_REMOVED lines=11> */
.L_x_632:
[----:B------:R-:W-:Y:S05]  /*2a50*/  EXIT ;  /* 0x000000000000794d */ /* 0x000fea0003800000 */
        .weak           $__internal_48_$__cuda_sm20_div_s64
        .type           $__internal_48_$__cuda_sm20_div_s64,@function
        .size           $__internal_48_$__cuda_sm20_div_s64,(.L_x_1962 - $__internal_48_$__cuda_sm20_div_s64)
$__internal_48_$__cuda_sm20_div_s64:
        /* <DEDUP_REMOVED lines=73> */
[----:B------:R-:W-:Y:S06]  /*2ef0*/  RET.REL.NODEC R24 `(_ZN2at6native60_GLOBAL__N__fdc43544_27_DistributionRandomKernel_cu_f88cee4443distribution_elementwise_grid_stride_kernelImLi2EZZZNS0_9templates4cuda32random_full_64_bits_range_kernelIPNS_17CUDAGeneratorImplEEEvRNS_18TensorIteratorBaseET_ENKUlvE_clEvENKUlvE2_clEvEUlP24curandStatePhilox4_32_10E_ZNS1_27distribution_nullary_kernelIlm10ulonglong2S7_SF_ZZZS5_IS7_EvS9_SA_ENKSB_clEvENKSC_clEvEUlmE_EEvS9_T2_RKT3_T4_EUlimE0_EEvlNS_15PhiloxCudaStateET1_SJ_) ;  /* 0xffffd10018007950 */ /* 0x000fec0003c3ffff */
.L_x_634:
        /* <DEDUP_REMOVED lines=16> */
.L_x_1962:


//--------------------- .text._ZN2at6native60_GLOBAL__N__fdc43544_27_DistributionRandomKernel_cu_f88cee4443distribution_elementwise_grid_stride_kernelImLi2EZZZNS0_9templates4cuda32random_full_64_bits_range_kernelIPNS_17CUDAGeneratorImplEEEvRNS_18TensorIteratorBaseET_ENKUlvE_clEvENKUlvE2_clEvEUlP24curandStatePhilox4_32_10E_ZNS1_27distribution_nullary_kernelIlm10ulonglong2S7_SF_ZZZS5_IS7_EvS9_SA_ENKSB_clEvENKSC_clEvEUlmE_EEvS9_T2_RKT3_T4_EUlimE_EEvlNS_15PhiloxCudaStateET1_SJ_ --------------------------
	.section	.text._ZN2at6native60_GLOBAL__N__fdc43544_27_DistributionRandomKernel_cu_f88cee4443distribution_elementwise_grid_stride_kernelImLi2EZZZNS0_9templates4cuda32random_full_64_bits_range_kernelIPNS_17CUDAGeneratorImplEEEvRNS_18TensorIteratorBaseET_ENKUlvE_clEvENKUlvE2_clEvEUlP24curandStatePhilox4_32_10E_ZNS1_27distribution_nullary_kernelIlm10ulonglong2S7_SF_ZZZS5_IS7_EvS9_SA_ENKSB_clEvENKSC_clEvEUlmE_EEvS9_T2_RKT3_T4_EUlimE_EEvlNS_15PhiloxCudaStateET1_SJ_,"ax",@progbits
	.sectioninfo	@"SHI_REGISTERS=48"
	.align	128
.text._ZN2at6native60_GLOBAL__N__fdc43544_27_DistributionRandomKernel_cu_f88cee4443distribution_elementwise_grid_stride_kernelImLi2EZZZNS0_9templates4cuda32random_full_64_bits_range_kernelIPNS_17CUDAGeneratorImplEEEvRNS_18TensorIteratorBaseET_ENKUlvE_clEvENKUlvE2_clEvEUlP24curandStatePhilox4_32_10E_ZNS1_27distribution_nullary_kernelIlm10ulonglong2S7_SF_ZZZS5_IS7_EvS9_SA_ENKSB_clEvENKSC_clEvEUlmE_EEvS9_T2_RKT3_T4_EUlimE_EEvlNS_15PhiloxCudaStateET1_SJ_:
        .type           _ZN2at6native60_GLOBAL__N__fdc43544_27_DistributionRandomKernel_cu_f88cee4443distribution_elementwise_grid_stride_kernelImLi2EZZZNS0_9templates4cuda32random_full_64_bits_range_kernelIPNS_17CUDAGeneratorImplEEEvRNS_18TensorIteratorBaseET_ENKUlvE_clEvENKUlvE2_clEvEUlP24curandStatePhilox4_32_10E_ZNS1_27distribution_nullary_kernelIlm10ulonglong2S7_SF_ZZZS5_IS7_EvS9_SA_ENKSB_clEvENKSC_clEvEUlmE_EEvS9_T2_RKT3_T4_EUlimE_EEvlNS_15PhiloxCudaStateET1_SJ_,@function
        .size           _ZN2at6native60_GLOBAL__N__fdc43544_27_DistributionRandomKernel_cu_f88cee4443distribution_elementwise_grid_stride_kernelImLi2EZZZNS0_9templates4cuda32random_full_64_bits_range_kernelIPNS_17CUDAGeneratorImplEEEvRNS_18TensorIteratorBaseET_ENKUlvE_clEvENKUlvE2_clEvEUlP24curandStatePhilox4_32_10E_ZNS1_27distribution_nullary_kernelIlm10ulonglong2S7_SF_ZZZS5_IS7_EvS9_SA_ENKSB_clEvENKSC_clEvEUlmE_EEvS9_T2_RKT3_T4_EUlimE_EEvlNS_15PhiloxCudaStateET1_SJ_,(.L_x_1964 - _ZN2at6native60_GLOBAL__N__fdc43544_27_DistributionRandomKernel_cu_f88cee4443distribution_elementwise_grid_stride_kernelImLi2EZZZNS0_9templates4cuda32random_full_64_bits_range_kernelIPNS_17CUDAGeneratorImplEEEvRNS_18TensorIteratorBaseET_ENKUlvE_clEvENKUlvE2_clEvEUlP24curandStatePhilox4_32_10E_ZNS1_27distribution_nullary_kernelIlm10ulonglong2S7_SF_ZZZS5_IS7_EvS9_SA_ENKSB_clEvENKSC_clEvEUlmE_EEvS9_T2_RKT3_T4_EUlimE_EEvlNS_15PhiloxCudaStateET1_SJ_)
        .other          _ZN2at6native60_GLOBAL__N__fdc43544_27_DistributionRandomKernel_cu_f88cee4443distribution_elementwise_grid_stride_kernelImLi2EZZZNS0_9templates4cuda32random_full_64_bits_range_kernelIPNS_17CUDAGeneratorImplEEEvRNS_18TensorIteratorBaseET_ENKUlvE_clEvENKUlvE2_clEvEUlP24curandStatePhilox4_32_10E_ZNS1_27distribution_nullary_kernelIlm10ulonglong2S7_SF_ZZZS5_IS7_EvS9_SA_ENKSB_clEvENKSC_clEvEUlmE_EEvS9_T2_RKT3_T4_EUlimE_EEvlNS_15PhiloxCudaStateET1_SJ_,@"STO_CUDA_ENTRY STV_DEFAULT"
_ZN2at6native60_GLOBAL__N__fdc43544_27_DistributionRandomKernel_cu_f88cee4443distribution_elementwise_grid_stride_kernelImLi2EZZZNS0_9templates4cuda32random_full_64_bits_range_kernelIPNS_17CUDAGeneratorImplEEEvRNS_18TensorIteratorBaseET_ENKUlvE_clEvENKUlvE2_clEvEUlP24curandStatePhilox4_32_10E_ZNS1_27distribution_nullary_kernelIlm10ulonglong2S7_SF_ZZZS5_IS7_EvS9_SA_ENKSB_clEvENKSC_clEvEUlmE_EEvS9_T2_RKT3_T4_EUlimE_EEvlNS_15PhiloxCudaStateET1_SJ_:
        /* <DEDUP_REMOVED lines=92> */
[----:B------:R-:W-:Y:S05]  /*05c0*/  CALL.REL.NOINC `($__internal_49_$__cuda_sm20_div_s64) ;  /* 0x0000096000007944 */ /* 0x000fea0003c00000 */
[----:B------:R-:W-:Y:S02]  /*05d0*/  IMAD.MOV.U32 R2, RZ, RZ, R4 ;  /* 0x000000ffff027224 */ /* 0x000fe400078e0004 */
[----:B------:R-:W-:Y:S01]  /*05e0*/  IMAD.MOV.U32 R3, RZ, RZ, R5 ;  /* 0x000000ffff037224 */ /* 0x000fe200078e0005 */
[----:B------:R-:W-:Y:S05]  /*05f0*/  BRA `(.L_x_636) ;  /* 0x0000016000007947 */ /* 0x000fea0003800000 */
.L_x_635:
        /* <DEDUP_REMOVED lines=22> */
.L_x_636:
        /* <DEDUP_REMOVED lines=15> */
[--C-:B------:R-:W-:Y:S02]  /*0850*/  SHF.R.U32.HI R4, RZ, 0x2, R21.reuse ;  /* 0x00000002ff047819 */ /* 0x100fe40000011615 */
[C---:B------:R-:W-:Y:S02]  /*0860*/  SHF.R.U64 R3, R0.reuse, 0x2, R21 ;  /* 0x0000000200037819 */ /* 0x040fe40000001215 */
[----:B------:R-:W-:Y:S02]  /*0870*/  LOP3.LUT R2, R0, 0x3, RZ, 0xc0, !PT ;  /* 0x0000000300027812 */ /* 0x000fe400078ec0ff */
.L_x_641:
        /* <DEDUP_REMOVED lines=13> */
.L_x_638:
[----:B------:R-:W-:Y:S05]  /*0950*/  BSYNC B0 ;  /* 0x0000000000007941 */ /* 0x000fea0003800000 */
.L_x_637:
        /* <DEDUP_REMOVED lines=60> */
.L_x_640:
[----:B------:R-:W-:Y:S01]  /*0d20*/  IMAD.MOV.U32 R27, RZ, RZ, R43 ;  /* 0x000000ffff1b7224 */ /* 0x000fe200078e002b */
[----:B------:R-:W-:Y:S01]  /*0d30*/  MOV R26, R24 ;  /* 0x00000018001a7202 */ /* 0x000fe20000000f00 */
[----:B------:R-:W-:Y:S02]  /*0d40*/  IMAD.MOV.U32 R41, RZ, RZ, R0 ;  /* 0x000000ffff297224 */ /* 0x000fe400078e0000 */
[----:B------:R-:W-:-:S02]  /*0d50*/  IMAD.MOV.U32 R42, RZ, RZ, R20 ;  /* 0x000000ffff2a7224 */ /* 0x000fc400078e0014 */
.L_x_639:
        /* <DEDUP_REMOVED lines=10> */
[----:B------:R-:W-:-:S03]  /*0e00*/  @!P0 IMAD R23, R11, c[0x0][0x190], RZ ;  /* 0x000064000b178a24 */ /* 0x000fc600078e02ff */
[----:B------:R-:W-:Y:S02]  /*0e10*/  ISETP.GE.AND.EX P1, PT, R22, c[0x0][0x164], PT, P1 ;  /* 0x0000590016007a0c */ /* 0x000fe40003f26310 */
[----:B------:R-:W-:-:S04]  /*0e20*/  @!P0 IADD3 R22, P2, R23, c[0x0][0x188], RZ ;  /* 0x0000620017168a10 */ /* 0x000fc80007f5e0ff */
[----:B------:R-:W-:-:S05]  /*0e30*/  @!P0 LEA.HI.X.SX32 R23, R23, c[0x0][0x18c], 0x1, P2 ;  /* 0x0000630017178a11 */ /* 0x000fca00010f0eff */
[----:B------:R0:W-:Y:S01]  /*0e40*/  @!P0 STG.E.64 [R22.64], R26 ;  /* 0x0000001a16008986 */ /* 0x0001e2000c101b08 */
[----:B------:R-:W-:Y:S01]  /*0e50*/  LEA R11, P0, R44, R11, 0x1 ;  /* 0x0000000b2c0b7211 */ /* 0x000fe200078008ff */
[----:B------:R-:W-:Y:S01]  /*0e60*/  @!P1 IMAD R21, R21, c[0x0][0x190], RZ ;  /* 0x0000640015159a24 */ /* 0x000fe200078e02ff */
[----:B------:R-:W-:-:S03]  /*0e70*/  MOV R44, R0 ;  /* 0x00000000002c7202 */ /* 0x000fc60000000f00 */
[----:B------:R-:W-:Y:S01]  /*0e80*/  IMAD.X R12, RZ, RZ, R12, P0 ;  /* 0x000000ffff0c7224 */ /* 0x000fe200000e060c */
[----:B------:R-:W-:Y:S02]  /*0e90*/  ISETP.GE.U32.AND P0, PT, R11, R6, PT ;  /* 0x000000060b00720c */ /* 0x000fe40003f06070 */
[C---:B------:R-:W-:Y:S02]  /*0ea0*/  @!P1 IADD3 R24, P3, R21.reuse, c[0x0][0x188], RZ ;  /* 0x0000620015189a10 */ /* 0x040fe40007f7e0ff */
[----:B------:R-:W-:Y:S02]  /*0eb0*/  ISETP.GE.AND.EX P0, PT, R12, R5, PT, P0 ;  /* 0x000000050c00720c */ /* 0x000fe40003f06300 */
[----:B------:R-:W-:Y:S01]  /*0ec0*/  @!P1 LEA.HI.X.SX32 R25, R21, c[0x0][0x18c], 0x1, P3 ;  /* 0x0000630015199a11 */ /* 0x000fe200018f0eff */
[----:B0-----:R-:W-:Y:S02]  /*0ed0*/  @!P1 IMAD.MOV.U32 R22, RZ, RZ, R42 ;  /* 0x000000ffff169224 */ /* 0x001fe400078e002a */
[----:B------:R-:W-:-:S05]  /*0ee0*/  @!P1 IMAD.MOV.U32 R23, RZ, RZ, R41 ;  /* 0x000000ffff179224 */ /* 0x000fca00078e0029 */
[----:B------:R0:W-:Y:S04]  /*0ef0*/  @!P1 STG.E.64 [R24.64], R22 ;  /* 0x0000001618009986 */ /* 0x0001e8000c101b08 */
[----:B------:R-:W-:Y:S06]  /*0f00*/  BAR.SYNC.DEFER_BLOCKING 0x0 ;  /* 0x0000000000007b1d */ /* 0x000fec0000010000 */
[----:B------:R-:W-:Y:S05]  /*0f10*/  @!P0 BRA `(.L_x_641) ;  /* 0xfffff96000008947 */ /* 0x000fea000383ffff */
[----:B------:R-:W-:Y:S05]  /*0f20*/  EXIT ;  /* 0x000000000000794d */ /* 0x000fea0003800000 */
        .weak           $__internal_49_$__cuda_sm20_div_s64
        .type           $__internal_49_$__cuda_sm20_div_s64,@function
        .size           $__internal_49_$__cuda_sm20_div_s64,(.L_x_1964 - $__internal_49_$__cuda_sm20_div_s64)
$__internal_49_$__cuda_sm20_div_s64:
        /* <DEDUP_REMOVED lines=74> */
[----:B------:R-:W-:Y:S06]  /*13d0*/  RET.REL.NODEC R2 `(_ZN2at6native60_GLOBAL__N__fdc43544_27_DistributionRandomKernel_cu_f88cee4443distribution_elementwise_grid_stride_kernelImLi2EZZZNS0_9templates4cuda32random_full_64_bits_range_kernelIPNS_17CUDAGeneratorImplEEEvRNS_18TensorIteratorBaseET_ENKUlvE_clEvENKUlvE2_clEvEUlP24curandStatePhilox4_32_10E_ZNS1_27distribution_nullary_kernelIlm10ulonglong2S7_SF_ZZZS5_IS7_EvS9_SA_ENKSB_clEvENKSC_clEvEUlmE_EEvS9_T2_RKT3_T4_EUlimE_EEvlNS_15PhiloxCudaStateET1_SJ_) ;  /* 0xffffec2002007950 */ /* 0x000fec0003c3ffff */
.L_x_642:
        /* <DEDUP_REMOVED lines=10> */
.L_x_1964:


//--------------------- .text._ZN2at6native60_GLOBAL__N__fdc43544_27_DistributionRandomKernel_cu_f88cee4443distribution_elementwise_grid_stride_kernelImLi2EZZZNS0_9templates4cuda32random_full_64_bits_range_kernelIPNS_17CUDAGeneratorImplEEEvRNS_18TensorIteratorBaseET_ENKUlvE_clEvENKUlvE1_clEvEUlP24curandStatePhilox4_32_10E_ZNS1_27distribution_nullary_kernelIim10ulonglong2S7_SF_ZZZS5_IS7_EvS9_SA_ENKSB_clEvENKSC_clEvEUlmE_EEvS9_T2_RKT3_T4_EUlimE0_EEvlNS_15PhiloxCudaStateET1_SJ_ --------------------------
	.section	.text._ZN2at6native60_GLOBAL__N__fdc43544_27_DistributionRandomKernel_cu_f88cee4443distribution_elementwise_grid_stride_kernelImLi2EZZZNS0_9templates4cuda32random_full_64_bits_range_kernelIPNS_17CUDAGeneratorImplEEEvRNS_18TensorIteratorBaseET_ENKUlvE_clEvENKUlvE1_clEvEUlP24curandStatePhilox4_32_10E_ZNS1_27distribution_nullary_kernelIim10ulonglong2S7_SF_ZZZS5_IS7_EvS9_SA_ENKSB_clEvENKSC_clEvEUlmE_EEvS9_T2_RKT3_T4_EUlimE0_EEvlNS_15PhiloxCudaStateET1_SJ_,"ax",@progbits
	.sectioninfo	@"SHI_REGISTERS=36"
	.align	128
.text._ZN2at6native60_GLOBAL__N__fdc43544_27_DistributionRandomKernel_cu_f88cee4443distribution_elementwise_grid_stride_kernelImLi2EZZZNS0_9templates4cuda32random_full_64_bits_range_kernelIPNS_17CUDAGeneratorImplEEEvRNS_18TensorIteratorBaseET_ENKUlvE_clEvENKUlvE1_clEvEUlP24curandStatePhilox4_32_10E_ZNS1_27distribution_nullary_kernelIim10ulonglong2S7_SF_ZZZS5_IS7_EvS9_SA_ENKSB_clEvENKSC_clEvEUlmE_EEvS9_T2_RKT3_T4_EUlimE0_EEvlNS_15PhiloxCudaStateET1_SJ_:
        .type           _ZN2at6native60_GLOBAL__N__fdc43544_27_DistributionRandomKernel_cu_f88cee4443distribution_elementwise_grid_stride_kernelImLi2EZZZNS0_9templates4cuda32random_full_64_bits_range_kernelIPNS_17CUDAGeneratorImplEEEvRNS_18TensorIteratorBaseET_ENKUlvE_clEvENKUlvE1_clEvEUlP24curandStatePhilox4_32_10E_ZNS1_27distribution_nullary_kernelIim10ulonglong2S7_SF_ZZZS5_IS7_EvS9_SA_ENKSB_clEvENKSC_clEvEUlmE_EEvS9_T2_RKT3_T4_EUlimE0_EEvlNS_15PhiloxCudaStateET1_SJ_,@function
        .size           _ZN2at6native60_GLOBAL__N__fdc43544_27_DistributionRandomKernel_cu_f88cee4443distribution_elementwise_grid_stride_kernelImLi2EZZZNS0_9templates4cuda32random_full_64_bits_range_kernelIPNS_17CUDAGeneratorImplEEEvRNS_18TensorIteratorBaseET_ENKUlvE_clEvENKUlvE1_clEvEUlP24curandStatePhilox4_32_10E_ZNS1_27distribution_nullary_kernelIim10ulonglong2S7_SF_ZZZS5_IS7_EvS9_SA_ENKSB_clEvENKSC_clEvEUlmE_EEvS9_T2_RKT3_T4_EUlimE0_EEvlNS_15PhiloxCudaStateET1_SJ_,(.L_x_1966 - _ZN2at6native60_GLOBAL__N__fdc43544_27_DistributionRandomKernel_cu_f88cee4443distribution_elementwise_grid_stride_kernelImLi2EZZZNS0_9templates4cuda32random_full_64_bits_range_kernelIPNS_17CUDAGeneratorImplEEEvRNS_18TensorIteratorBaseET_ENKUlvE_clEvENKUlvE1_clEvEUlP24curandStatePhilox4_32_10E_ZNS1_27distribution_nullary_kernelIim10ulonglong2S7_SF_ZZZS5_IS7_EvS9_SA_ENKSB_clEvENKSC_clEvEUlmE_EEvS9_T2_RKT3_T4_EUlimE0_EEvlNS_15PhiloxCudaStateET1_SJ_)
        .other          _ZN2at6native60_GLOBAL__N__fdc43544_27_DistributionRandomKernel_cu_f88cee4443distribution_elementwise_grid_stride_kernelImLi2EZZZNS0_9templates4cuda32random_full_64_bits_range_kernelIPNS_17CUDAGeneratorImplEEEvRNS_18TensorIteratorBaseET_ENKUlvE_clEvENKUlvE1_clEvEUlP24curandStatePhilox4_32_10E_ZNS1_27distribution_nullary_kernelIim10ulonglong2S7_SF_ZZZS5_IS7_EvS9_SA_ENKSB_clEvENKSC_clEvEUlmE_EEvS9_T2_RKT3_T4_EUlimE0_EEvlNS_15PhiloxCudaStateET1_SJ_,@"STO_CUDA_ENTRY STV_DEFAULT"
_ZN2at6native60_GLOBAL__N__fdc43544_27_DistributionRandomKernel_cu_f88cee4443distribution_elementwise_grid_stride_kernelImLi2EZZZNS0_9templates4cuda32random_full_64_bits_range_kernelIPNS_17CUDAGeneratorImplEEEvRNS_18TensorIteratorBaseET_ENKUlvE_clEvENKUlvE1_clEvEUlP24curandStatePhilox4_32_10E_ZNS1_27distribution_nullary_kernelIim10ulonglong2S7_SF_ZZZS5_IS7_EvS9_SA_ENKSB_clEvENKSC_clEvEUlmE_EEvS9_T2_RKT3_T4_EUlimE0_EEvlNS_15PhiloxCudaStateET1_SJ_:
        /* <DEDUP_REMOVED lines=89> */
[----:B------:R-:W-:Y:S05]  /*0590*/  CALL.REL.NOINC `($__internal_50_$__cuda_sm20_div_s64) ;  /* 0x0000253000007944 */ /* 0x000fea0003c00000 */
[----:B------:R-:W-:Y:S05]  /*05a0*/  BRA `(.L_x_644) ;  /* 0x0000016000007947 */ /* 0x000fea0003800000 */
.L_x_643:
        /* <DEDUP_REMOVED lines=22> */
.L_x_644:
        /* <DEDUP_REMOVED lines=16> */
.L_x_655:
        /* <DEDUP_REMOVED lines=13> */
.L_x_646:
[----:B------:R-:W-:Y:S05]  /*08e0*/  BSYNC B0 ;  /* 0x0000000000007941 */ /* 0x000fea0003800000 */
.L_x_645:
        /* <DEDUP_REMOVED lines=61> */
.L_x_648:
[----:B------:R-:W-:Y:S01]  /*0cc0*/  MOV R28, R23 ;  /* 0x00000017001c7202 */ /* 0x000fe20000000f00 */
[----:B------:R-:W-:Y:S02]  /*0cd0*/  IMAD.MOV.U32 R25, RZ, RZ, R20 ;  /* 0x000000ffff197224 */ /* 0x000fe400078e0014 */
.L_x_647:
        /* <DEDUP_REMOVED lines=230> */
.L_x_651:
[----:B------:R-:W-:-:S05]  /*1b40*/  IADD3 R30, P0, R30, c[0x0][0x320], RZ ;  /* 0x0000c8001e1e7a10 */ /* 0x000fca0007f1e0ff */
[----:B------:R-:W-:-:S05]  /*1b50*/  IMAD.X R31, RZ, RZ, c[0x0][0x324], P0 ;  /* 0x0000c900ff1f7624 */ /* 0x000fca00000e06ff */
[----:B------:R0:W-:Y:S03]  /*1b60*/  STG.E [R30.64], R28 ;  /* 0x0000001c1e007986 */ /* 0x0001e6000c101908 */
.L_x_650:
[----:B------:R-:W-:Y:S05]  /*1b70*/  BSYNC B0 ;  /* 0x0000000000007941 */ /* 0x000fea0003800000 */
.L_x_649:
        /* <DEDUP_REMOVED lines=231> */
.L_x_653:
[----:B------:R-:W-:-:S05]  /*29f0*/  IADD3 R30, P0, R30, c[0x0][0x320], RZ ;  /* 0x0000c8001e1e7a10 */ /* 0x000fca0007f1e0ff */
[----:B------:R-:W-:-:S05]  /*2a00*/  IMAD.X R31, RZ, RZ, c[0x0][0x324], P0 ;  /* 0x0000c900ff1f7624 */ /* 0x000fca00000e06ff */
[----:B------:R0:W-:Y:S03]  /*2a10*/  STG.E [R30.64], R25 ;  /* 0x000000191e007986 */ /* 0x0001e6000c101908 */
.L_x_652:
        /* <DEDUP_REMOVED lines=10> */
.L_x_654:
[----:B------:R-:W-:Y:S05]  /*2ac0*/  EXIT ;  /* 0x000000000000794d */ /* 0x000fea0003800000 */
        .weak           $__internal_50_$__cuda_sm20_div_s64
        .type           $__internal_50_$__cuda_sm20_div_s64,@function
        .size           $__internal_50_$__cuda_sm20_div_s64,(.L_x_1966 - $__internal_50_$__cuda_sm20_div_s64)
$__internal_50_$__cuda_sm20_div_s64:
        /* <DEDUP_REMOVED lines=73> */
[----:B------:R-:W-:Y:S06]  /*2f60*/  RET.REL.NODEC R24 `(_ZN2at6native60_GLOBAL__N__fdc43544_27_DistributionRandomKernel_cu_f88cee4443distribution_elementwise_grid_stride_kernelImLi2EZZZNS0_9templates4cuda32random_full_64_bits_range_kernelIPNS_17CUDAGeneratorImplEEEvRNS_18TensorIteratorBaseET_ENKUlvE_clEvENKUlvE1_clEvEUlP24curandStatePhilox4_32_10E_ZNS1_27distribution_nullary_kernelIim10ulonglong2S7_SF_ZZZS5_IS7_EvS9_SA_ENKSB_clEvENKSC_clEvEUlmE_EEvS9_T2_RKT3_T4_EUlimE0_EEvlNS_15PhiloxCudaStateET1_SJ_) ;  /* 0xffffd09018007950 */ /* 0x000fec0003c3ffff */
.L_x_656:
        /* <DEDUP_REMOVED lines=9> */
.L_x_1966:


//--------------------- .text._ZN2at6native60_GLOBAL__N__fdc43544_27_DistributionRandomKernel_cu_f88cee4443distribution_elementwise_grid_stride_kernelImLi2EZZZNS0_9templates4cuda32random_full_64_bits_range_kernelIPNS_17CUDAGeneratorImplEEEvRNS_18TensorIteratorBaseET_ENKUlvE_clEvENKUlvE1_clEvEUlP24curandStatePhilox4_32_10E_ZNS1_27distribution_nullary_kernelIim10ulonglong2S7_SF_ZZZS5_IS7_EvS9_SA_ENKSB_clEvENKSC_clEvEUlmE_EEvS9_T2_RKT3_T4_EUlimE_EEvlNS_15PhiloxCudaStateET1_SJ_ --------------------------
	.section	.text._ZN2at6native60_GLOBAL__N__fdc43544_27_DistributionRandomKernel_cu_f88cee4443distribution_elementwise_grid_stride_kernelImLi2EZZZNS0_9templates4cuda32random_full_64_bits_range_kernelIPNS_17CUDAGeneratorImplEEEvRNS_18TensorIteratorBaseET_ENKUlvE_clEvENKUlvE1_clEvEUlP24curandStatePhilox4_32_10E_ZNS1_27distribution_nullary_kernelIim10ulonglong2S7_SF_ZZZS5_IS7_EvS9_SA_ENKSB_clEvENKSC_clEvEUlmE_EEvS9_T2_RKT3_T4_EUlimE_EEvlNS_15PhiloxCudaStateET1_SJ_,"ax",@progbits
	.sectioninfo	@"SHI_REGISTERS=44"
	.align	128
.text._ZN2at6native60_GLOBAL__N__fdc43544_27_DistributionRandomKernel_cu_f88cee4443distribution_elementwise_grid_stride_kernelImLi2EZZZNS0_9templates4cuda32random_full_64_bits_range_kernelIPNS_17CUDAGeneratorImplEEEvRNS_18TensorIteratorBaseET_ENKUlvE_clEvENKUlvE1_clEvEUlP24curandStatePhilox4_32_10E_ZNS1_27distribution_nullary_kernelIim10ulonglong2S7_SF_ZZZS5_IS7_EvS9_SA_ENKSB_clEvENKSC_clEvEUlmE_EEvS9_T2_RKT3_T4_EUlimE_EEvlNS_15PhiloxCudaStateET1_SJ_:
        .type           _ZN2at6native60_GLOBAL__N__fdc43544_27_DistributionRandomKernel_cu_f88cee4443distribution_elementwise_grid_stride_kernelImLi2EZZZNS0_9templates4cuda32random_full_64_bits_range_kernelIPNS_17CUDAGeneratorImplEEEvRNS_18TensorIteratorBaseET_ENKUlvE_clEvENKUlvE1_clEvEUlP24curandStatePhilox4_32_10E_ZNS1_27distribution_nullary_kernelIim10ulonglong2S7_SF_ZZZS5_IS7_EvS9_SA_ENKSB_clEvENKSC_clEvEUlmE_EEvS9_T2_RKT3_T4_EUlimE_EEvlNS_15PhiloxCudaStateET1_SJ_,@function
        .size           _ZN2at6native60_GLOBAL__N__fdc43544_27_DistributionRandomKernel_cu_f88cee4443distribution_elementwise_grid_stride_kernelImLi2EZZZNS0_9templates4cuda32random_full_64_bits_range_kernelIPNS_17CUDAGeneratorImplEEEvRNS_18TensorIteratorBaseET_ENKUlvE_clEvENKUlvE1_clEvEUlP24curandStatePhilox4_32_10E_ZNS1_27distribution_nullary_kernelIim10ulonglong2S7_SF_ZZZS5_IS7_EvS9_SA_ENKSB_clEvENKSC_clEvEUlmE_EEvS9_T2_RKT3_T4_EUlimE_EEvlNS_15PhiloxCudaStateET1_SJ_,(.L_x_1968 - _ZN2at6native60_GLOBAL__N__fdc43544_27_DistributionRandomKernel_cu_f88cee4443distribution_elementwise_grid_stride_kernelImLi2EZZZNS0_9templates4cuda32random_full_64_bits_range_kernelIPNS_17CUDAGeneratorImplEEEvRNS_18TensorIteratorBaseET_ENKUlvE_clEvENKUlvE1_clEvEUlP24curandStatePhilox4_32_10E_ZNS1_27distribution_nullary_kernelIim10ulonglong2S7_SF_ZZZS5_IS7_EvS9_SA_ENKSB_clEvENKSC_clEvEUlmE_EEvS9_T2_RKT3_T4_EUlimE_EEvlNS_15PhiloxCudaStateET1_SJ_)
        .other          _ZN2at6native60_GLOBAL__N__fdc43544_27_DistributionRandomKernel_cu_f88cee4443distribution_elementwise_grid_stride_kernelImLi2EZZZNS0_9templates4cuda32random_full_64_bits_range_kernelIPNS_17CUDAGeneratorImplEEEvRNS_18TensorIteratorBaseET_ENKUlvE_clEvENKUlvE1_clEvEUlP24curandStatePhilox4_32_10E_ZNS1_27distribution_nullary_kernelIim10ulonglong2S7_SF_ZZZS5_IS7_EvS9_SA_ENKSB_clEvENKSC_clEvEUlmE_EEvS9_T2_RKT3_T4_EUlimE_EEvlNS_15PhiloxCudaStateET1_SJ_,@"STO_CUDA_ENTRY STV_DEFAULT"
_ZN2at6native60_GLOBAL__N__fdc43544_27_DistributionRandomKernel_cu_f88cee4443distribution_elementwise_grid_stride_kernelImLi2EZZZNS0_9templates4cuda32random_full_64_bits_range_kernelIPNS_17CUDAGeneratorImplEEEvRNS_18TensorIteratorBaseET_ENKUlvE_clEvENKUlvE1_clEvEUlP24curandStatePhilox4_32_10E_ZNS1_27distribution_nullary_kernelIim10ulonglong2S7_SF_ZZZS5_IS7_EvS9_SA_ENKSB_clEvENKSC_clEvEUlmE_EEvS9_T2_RKT3_T4_EUlimE_EEvlNS_15PhiloxCudaStateET1_SJ_:
        /* <DEDUP_REMOVED lines=89> */
[----:B------:R-:W-:Y:S05]  /*0590*/  CALL.REL.NOINC `($__internal_51_$__cuda_sm20_div_s64) ;  /* 0x0000088000007944 */ /* 0x000fea0003c00000 */
[----:B------:R-:W-:Y:S02]  /*05a0*/  IMAD.MOV.U32 R20, RZ, RZ, R22 ;  /* 0x000000ffff147224 */ /* 0x000fe400078e0016 */
[----:B------:R-:W-:Y:S01]  /*05b0*/  IMAD.MOV.U32 R21, RZ, RZ, R23 ;  /* 0x000000ffff157224 */ /* 0x000fe200078e0017 */
[----:B------:R-:W-:Y:S05]  /*05c0*/  BRA `(.L_x_658) ;  /* 0x0000016000007947 */ /* 0x000fea0003800000 */
.L_x_657:
        /* <DEDUP_REMOVED lines=22> */
.L_x_658:
        /* <DEDUP_REMOVED lines=16> */
.L_x_663:
        /* <DEDUP_REMOVED lines=13> */
.L_x_660:
[----:B------:R-:W-:Y:S05]  /*0900*/  BSYNC B0 ;  /* 0x0000000000007941 */ /* 0x000fea0003800000 */
.L_x_659:
        /* <DEDUP_REMOVED lines=53> */
.L_x_662:
[----:B------:R-:W-:Y:S02]  /*0c60*/  IMAD.MOV.U32 R32, RZ, RZ, R23 ;  /* 0x000000ffff207224 */ /* 0x000fe400078e0017 */
[----:B------:R-:W-:Y:S02]  /*0c70*/  IMAD.MOV.U32 R27, RZ, RZ, R20 ;  /* 0x000000ffff1b7224 */ /* 0x000fe400078e0014 */
.L_x_661:
        /* <DEDUP_REMOVED lines=13> */
[----:B------:R0:W-:Y:S01]  /*0d50*/  @!P0 STG.E [R24.64], R32 ;  /* 0x0000002018008986 */ /* 0x0001e2000c101908 */
        /* <DEDUP_REMOVED lines=8> */
[----:B------:R0:W-:Y:S04]  /*0de0*/  @!P1 STG.E [R22.64], R27 ;  /* 0x0000001b16009986 */ /* 0x0001e8000c101908 */
[----:B------:R-:W-:Y:S06]  /*0df0*/  BAR.SYNC.DEFER_BLOCKING 0x0 ;  /* 0x0000000000007b1d */ /* 0x000fec0000010000 */
[----:B------:R-:W-:Y:S05]  /*0e00*/  @!P0 BRA `(.L_x_663) ;  /* 0xfffffa2000008947 */ /* 0x000fea000383ffff */
[----:B------:R-:W-:Y:S05]  /*0e10*/  EXIT ;  /* 0x000000000000794d */ /* 0x000fea0003800000 */
        .weak           $__internal_51_$__cuda_sm20_div_s64
        .type           $__internal_51_$__cuda_sm20_div_s64,@function
        .size           $__internal_51_$__cuda_sm20_div_s64,(.L_x_1968 - $__internal_51_$__cuda_sm20_div_s64)
$__internal_51_$__cuda_sm20_div_s64:
        /* <DEDUP_REMOVED lines=73> */
[----:B------:R-:W-:Y:S06]  /*12b0*/  RET.REL.NODEC R24 `(_ZN2at6native60_GLOBAL__N__fdc43544_27_DistributionRandomKernel_cu_f88cee4443distribution_elementwise_grid_stride_kernelImLi2EZZZNS0_9templates4cuda32random_full_64_bits_range_kernelIPNS_17CUDAGeneratorImplEEEvRNS_18TensorIteratorBaseET_ENKUlvE_clEvENKUlvE1_clEvEUlP24curandStatePhilox4_32_10E_ZNS1_27distribution_nullary_kernelIim10ulonglong2S7_SF_ZZZS5_IS7_EvS9_SA_ENKSB_clEvENKSC_clEvEUlmE_EEvS9_T2_RKT3_T4_EUlimE_EEvlNS_15PhiloxCudaStateET1_SJ_) ;  /* 0xffffed4018007950 */ /* 0x000fec0003c3ffff */
.L_x_664:
        /* <DEDUP_REMOVED lines=12> */
.L_x_1968:


//--------------------- .text._ZN2at6native60_GLOBAL__N__fdc43544_27_DistributionRandomKernel_cu_f88cee4443distribution_elementwise_grid_stride_kernelImLi2EZZZNS0_9templates4cuda32random_full_64_bits_range_kernelIPNS_17CUDAGeneratorImplEEEvRNS_18TensorIteratorBaseET_ENKUlvE_clEvENKUlvE0_clEvEUlP24curandStatePhilox4_32_10E_ZNS1_27distribution_nullary_kernelIam10ulonglong2S7_SF_ZZZS5_IS7_EvS9_SA_ENKSB_clEvENKSC_clEvEUlmE_EEvS9_T2_RKT3_T4_EUlimE0_EEvlNS_15PhiloxCudaStateET1_SJ_ --------------------------
	.section	.text._ZN2at6native60_GLOBAL__N__fdc43544_27_DistributionRandomKernel_cu_f88cee4443distribution_elementwise_grid_stride_kernelImLi2EZZZNS0_9templates4cuda32random_full_64_bits_range_kernelIPNS_17CUDAGeneratorImplEEEvRNS_18TensorIteratorBaseET_ENKUlvE_clEvENKUlvE0_clEvEUlP24curandStatePhilox4_32_10E_ZNS1_27distribution_nullary_kernelIam10ulonglong2S7_SF_ZZZS5_IS7_EvS9_SA_ENKSB_clEvENKSC_clEvEUlmE_EEvS9_T2_RKT3_T4_EUlimE0_EEvlNS_15PhiloxCudaStateET1_SJ_,"ax",@progbits
	.sectioninfo	@"SHI_REGISTERS=36"
	.align	128
.text._ZN2at6native60_GLOBAL__N__fdc43544_27_DistributionRandomKernel_cu_f88cee4443distribution_elementwise_grid_stride_kernelImLi2EZZZNS0_9templates4cuda32random_full_64_bits_range_kernelIPNS_17CUDAGeneratorImplEEEvRNS_18TensorIteratorBaseET_ENKUlvE_clEvENKUlvE0_clEvEUlP24curandStatePhilox4_32_10E_ZNS1_27distribution_nullary_kernelIam10ulonglong2S7_SF_ZZZS5_IS7_EvS9_SA_ENKSB_clEvENKSC_clEvEUlmE_EEvS9_T2_RKT3_T4_EUlimE0_EEvlNS_15PhiloxCudaStateET1_SJ_:
        .type           _ZN2at6native60_GLOBAL__N__fdc43544_27_DistributionRandomKernel_cu_f88cee4443distribution_elementwise_grid_stride_kernelImLi2EZZZNS0_9templates4cuda32random_full_64_bits_range_kernelIPNS_17CUDAGeneratorImplEEEvRNS_18TensorIteratorBaseET_ENKUlvE_clEvENKUlvE0_clEvEUlP24curandStatePhilox4_32_10E_ZNS1_27distribution_nullary_kernelIam10ulonglong2S7_SF_ZZZS5_IS7_EvS9_SA_ENKSB_clEvENKSC_clEvEUlmE_EEvS9_T2_RKT3_T4_EUlimE0_EEvlNS_15PhiloxCudaStateET1_SJ_,@function
        .size           _ZN2at6native60_GLOBAL__N__fdc43544_27_DistributionRandomKernel_cu_f88cee4443distribution_elementwise_grid_stride_kernelImLi2EZZZNS0_9templates4cuda32random_full_64_bits_range_kernelIPNS_17CUDAGeneratorImplEEEvRNS_18TensorIteratorBaseET_ENKUlvE_clEvENKUlvE0_clEvEUlP24curandStatePhilox4_32_10E_ZNS1_27distribution_nullary_kernelIam10ulonglong2S7_SF_ZZZS5_IS7_EvS9_SA_ENKSB_clEvENKSC_clEvEUlmE_EEvS9_T2_RKT3_T4_EUlimE0_EEvlNS_15PhiloxCudaStateET1_SJ_,(.L_x_1970 - _ZN2at6native60_GLOBAL__N__fdc43544_27_DistributionRandomKernel_cu_f88cee4443distribution_elementwise_grid_stride_kernelImLi2EZZZNS0_9templates4cuda32random_full_64_bits_range_kernelIPNS_17CUDAGeneratorImplEEEvRNS_18TensorIteratorBaseET_ENKUlvE_clEvENKUlvE0_clEvEUlP24curandStatePhilox4_32_10E_ZNS1_27distribution_nullary_kernelIam10ulonglong2S7_SF_ZZZS5_IS7_EvS9_SA_ENKSB_clEvENKSC_clEvEUlmE_EEvS9_T2_RKT3_T4_EUlimE0_EEvlNS_15PhiloxCudaStateET1_SJ_)
        .other          _ZN2at6native60_GLOBAL__N__fdc43544_27_DistributionRandomKernel_cu_f88cee4443distribution_elementwise_grid_stride_kernelImLi2EZZZNS0_9templates4cuda32random_full_64_bits_range_kernelIPNS_17CUDAGeneratorImplEEEvRNS_18TensorIteratorBaseET_ENKUlvE_clEvENKUlvE0_clEvEUlP24curandStatePhilox4_32_10E_ZNS1_27distribution_nullary_kernelIam10ulonglong2S7_SF_ZZZS5_IS7_EvS9_SA_ENKSB_clEvENKSC_clEvEUlmE_EEvS9_T2_RKT3_T4_EUlimE0_EEvlNS_15PhiloxCudaStateET1_SJ_,@"STO_CUDA_ENTRY STV_DEFAULT"
_ZN2at6native60_GLOBAL__N__fdc43544_27_DistributionRandomKernel_cu_f88cee4443distribution_elementwise_grid_stride_kernelImLi2EZZZNS0_9templates4cuda32random_full_64_bits_range_kernelIPNS_17CUDAGeneratorImplEEEvRNS_18TensorIteratorBaseET_ENKUlvE_clEvENKUlvE0_clEvEUlP24curandStatePhilox4_32_10E_ZNS1_27distribution_nullary_kernelIam10ulonglong2S7_SF_ZZZS5_IS7_EvS9_SA_ENKSB_clEvENKSC_clEvEUlmE_EEvS9_T2_RKT3_T4_EUlimE0_EEvlNS_15PhiloxCudaStateET1_SJ_:
        /* <DEDUP_REMOVED lines=89> */
[----:B------:R-:W-:Y:S05]  /*0590*/  CALL.REL.NOINC `($__internal_52_$__cuda_sm20_div_s64) ;  /* 0x0000253000007944 */ /* 0x000fea0003c00000 */
[----:B------:R-:W-:Y:S05]  /*05a0*/  BRA `(.L_x_666) ;  /* 0x0000016000007947 */ /* 0x000fea0003800000 */
.L_x_665:
        /* <DEDUP_REMOVED lines=22> */
.L_x_666:
        /* <DEDUP_REMOVED lines=16> */
.L_x_677:
        /* <DEDUP_REMOVED lines=13> */
.L_x_668:
[----:B------:R-:W-:Y:S05]  /*08e0*/  BSYNC B0 ;  /* 0x0000000000007941 */ /* 0x000fea0003800000 */
.L_x_667:
        /* <DEDUP_REMOVED lines=61> */
.L_x_670:
[----:B------:R-:W-:Y:S01]  /*0cc0*/  MOV R28, R23 ;  /* 0x00000017001c7202 */ /* 0x000fe20000000f00 */
[----:B------:R-:W-:Y:S02]  /*0cd0*/  IMAD.MOV.U32 R25, RZ, RZ, R20 ;  /* 0x000000ffff197224 */ /* 0x000fe400078e0014 */
.L_x_669:
        /* <DEDUP_REMOVED lines=230> */
.L_x_673:
[----:B------:R-:W-:-:S05]  /*1b40*/  IADD3 R30, P0, R30, c[0x0][0x320], RZ ;  /* 0x0000c8001e1e7a10 */ /* 0x000fca0007f1e0ff */
[----:B------:R-:W-:-:S05]  /*1b50*/  IMAD.X R31, RZ, RZ, c[0x0][0x324], P0 ;  /* 0x0000c900ff1f7624 */ /* 0x000fca00000e06ff */
[----:B------:R0:W-:Y:S03]  /*1b60*/  STG.E.U8 [R30.64], R28 ;  /* 0x0000001c1e007986 */ /* 0x0001e6000c101108 */
.L_x_672:
[----:B------:R-:W-:Y:S05]  /*1b70*/  BSYNC B0 ;  /* 0x0000000000007941 */ /* 0x000fea0003800000 */
.L_x_671:
        /* <DEDUP_REMOVED lines=231> */
.L_x_675:
[----:B------:R-:W-:-:S05]  /*29f0*/  IADD3 R30, P0, R30, c[0x0][0x320], RZ ;  /* 0x0000c8001e1e7a10 */ /* 0x000fca0007f1e0ff */
[----:B------:R-:W-:-:S05]  /*2a00*/  IMAD.X R31, RZ, RZ, c[0x0][0x324], P0 ;  /* 0x0000c900ff1f7624 */ /* 0x000fca00000e06ff */
[----:B------:R0:W-:Y:S03]  /*2a10*/  STG.E.U8 [R30.64], R25 ;  /* 0x000000191e007986 */ /* 0x0001e6000c101108 */
.L_x_674:
        /* <DEDUP_REMOVED lines=10> */
.L_x_676:
[----:B------:R-:W-:Y:S05]  /*2ac0*/  EXIT ;  /* 0x000000000000794d */ /* 0x000fea0003800000 */
        .weak           $__internal_52_$__cuda_sm20_div_s64
        .type           $__internal_52_$__cuda_sm20_div_s64,@function
        .size           $__internal_52_$__cuda_sm20_div_s64,(.L_x_1970 - $__internal_52_$__cuda_sm20_div_s64)
$__internal_52_$__cuda_sm20_div_s64:
        /* <DEDUP_REMOVED lines=73> */
[----:B------:R-:W-:Y:S06]  /*2f60*/  RET.REL.NODEC R24 `(_ZN2at6native60_GLOBAL__N__fdc43544_27_DistributionRandomKernel_cu_f88cee4443distribution_elementwise_grid_stride_kernelImLi2EZZZNS0_9templates4cuda32random_full_64_bits_range_kernelIPNS_17CUDAGeneratorImplEEEvRNS_18TensorIteratorBaseET_ENKUlvE_clEvENKUlvE0_clEvEUlP24curandStatePhilox4_32_10E_ZNS1_27distribution_nullary_kernelIam10ulonglong2S7_SF_ZZZS5_IS7_EvS9_SA_ENKSB_clEvENKSC_clEvEUlmE_EEvS9_T2_RKT3_T4_EUlimE0_EEvlNS_15PhiloxCudaStateET1_SJ_) ;  /* 0xffffd09018007950 */ /* 0x000fec0003c3ffff */
.L_x_678:
        /* <DEDUP_REMOVED lines=9> */
.L_x_1970:


//--------------------- .text._ZN2at6native60_GLOBAL__N__fdc43544_27_DistributionRandomKernel_cu_f88cee4443distribution_elementwise_grid_stride_kernelImLi2EZZZNS0_9templates4cuda32random_full_64_bits_range_kernelIPNS_17CUDAGeneratorImplEEEvRNS_18TensorIteratorBaseET_ENKUlvE_clEvENKUlvE0_clEvEUlP24curandStatePhilox4_32_10E_ZNS1_27distribution_nullary_kernelIam10ulonglong2S7_SF_ZZZS5_IS7_EvS9_SA_ENKSB_clEvENKSC_clEvEUlmE_EEvS9_T2_RKT3_T4_EUlimE_EEvlNS_15PhiloxCudaStateET1_SJ_ --------------------------
	.section	.text._ZN2at6native60_GLOBAL__N__fdc43544_27_DistributionRandomKernel_cu_f88cee4443distribution_elementwise_grid_stride_kernelImLi2EZZZNS0_9templates4cuda32random_full_64_bits_range_kernelIPNS_17CUDAGeneratorImplEEEvRNS_18TensorIteratorBaseET_ENKUlvE_clEvENKUlvE0_clEvEUlP24curandStatePhilox4_32_10E_ZNS1_27distribution_nullary_kernelIam10ulonglong2S7_SF_ZZZS5_IS7_EvS9_SA_ENKSB_clEvENKSC_clEvEUlmE_EEvS9_T2_RKT3_T4_EUlimE_EEvlNS_15PhiloxCudaStateET1_SJ_,"ax",@progbits
	.sectioninfo	@"SHI_REGISTERS=44"
	.align	128
.text._ZN2at6native60_GLOBAL__N__fdc43544_27_DistributionRandomKernel_cu_f88cee4443distribution_elementwise_grid_stride_kernelImLi2EZZZNS0_9templates4cuda32random_full_64_bits_range_kernelIPNS_17CUDAGeneratorImplEEEvRNS_18TensorIteratorBaseET_ENKUlvE_clEvENKUlvE0_clEvEUlP24curandStatePhilox4_32_10E_ZNS1_27distribution_nullary_kernelIam10ulonglong2S7_SF_ZZZS5_IS7_EvS9_SA_ENKSB_clEvENKSC_clEvEUlmE_EEvS9_T2_RKT3_T4_EUlimE_EEvlNS_15PhiloxCudaStateET1_SJ_:
        .type           _ZN2at6native60_GLOBAL__N__fdc43544_27_DistributionRandomKernel_cu_f88cee4443distribution_elementwise_grid_stride_kernelImLi2EZZZNS0_9templates4cuda32random_full_64_bits_range_kernelIPNS_17CUDAGeneratorImplEEEvRNS_18TensorIteratorBaseET_ENKUlvE_clEvENKUlvE0_clEvEUlP24curandStatePhilox4_32_10E_ZNS1_27distribution_nullary_kernelIam10ulonglong2S7_SF_ZZZS5_IS7_EvS9_SA_ENKSB_clEvENKSC_clEvEUlmE_EEvS9_T2_RKT3_T4_EUlimE_EEvlNS_15PhiloxCudaStateET1_SJ_,@function
        .size           _ZN2at6native60_GLOBAL__N__fdc43544_27_DistributionRandomKernel_cu_f88cee4443distribution_elementwise_grid_stride_kernelImLi2EZZZNS0_9templates4cuda32random_full_64_bits_range_kernelIPNS_17CUDAGeneratorImplEEEvRNS_18TensorIteratorBaseET_ENKUlvE_clEvENKUlvE0_clEvEUlP24curandStatePhilox4_32_10E_ZNS1_27distribution_nullary_kernelIam10ulonglong2S7_SF_ZZZS5_IS7_EvS9_SA_ENKSB_clEvENKSC_clEvEUlmE_EEvS9_T2_RKT3_T4_EUlimE_EEvlNS_15PhiloxCudaStateET1_SJ_,(.L_x_1972 - _ZN2at6native60_GLOBAL__N__fdc43544_27_DistributionRandomKernel_cu_f88cee4443distribution_elementwise_grid_stride_kernelImLi2EZZZNS0_9templates4cuda32random_full_64_bits_range_kernelIPNS_17CUDAGeneratorImplEEEvRNS_18TensorIteratorBaseET_ENKUlvE_clEvENKUlvE0_clEvEUlP24curandStatePhilox4_32_10E_ZNS1_27distribution_nullary_kernelIam10ulonglong2S7_SF_ZZZS5_IS7_EvS9_SA_ENKSB_clEvENKSC_clEvEUlmE_EEvS9_T2_RKT3_T4_EUlimE_EEvlNS_15PhiloxCudaStateET1_SJ_)
        .other          _ZN2at6native60_GLOBAL__N__fdc43544_27_DistributionRandomKernel_cu_f88cee4443distribution_elementwise_grid_stride_kernelImLi2EZZZNS0_9templates4cuda32random_full_64_bits_range_kernelIPNS_17CUDAGeneratorImplEEEvRNS_18TensorIteratorBaseET_ENKUlvE_clEvENKUlvE0_clEvEUlP24curandStatePhilox4_32_10E_ZNS1_27distribution_nullary_kernelIam10ulonglong2S7_SF_ZZZS5_IS7_EvS9_SA_ENKSB_clEvENKSC_clEvEUlmE_EEvS9_T2_RKT3_T4_EUlimE_EEvlNS_15PhiloxCudaStateET1_SJ_,@"STO_CUDA_ENTRY STV_DEFAULT"
_ZN2at6native60_GLOBAL__N__fdc43544_27_DistributionRandomKernel_cu_f88cee4443distribution_elementwise_grid_stride_kernelImLi2EZZZNS0_9templates4cuda32random_full_64_bits_range_kernelIPNS_17CUDAGeneratorImplEEEvRNS_18TensorIteratorBaseET_ENKUlvE_clEvENKUlvE0_clEvEUlP24curandStatePhilox4_32_10E_ZNS1_27distribution_nullary_kernelIam10ulonglong2S7_SF_ZZZS5_IS7_EvS9_SA_ENKSB_clEvENKSC_clEvEUlmE_EEvS9_T2_RKT3_T4_EUlimE_EEvlNS_15PhiloxCudaStateET1_SJ_:
        /* <DEDUP_REMOVED lines=89> */
[----:B------:R-:W-:Y:S05]  /*0590*/  CALL.REL.NOINC `($__internal_53_$__cuda_sm20_div_s64) ;  /* 0x0000088000007944 */ /* 0x000fea0003c00000 */
[----:B------:R-:W-:Y:S02]  /*05a0*/  IMAD.MOV.U32 R20, RZ, RZ, R22 ;  /* 0x000000ffff147224 */ /* 0x000fe400078e0016 */
[----:B------:R-:W-:Y:S01]  /*05b0*/  IMAD.MOV.U32 R21, RZ, RZ, R23 ;  /* 0x000000ffff157224 */ /* 0x000fe200078e0017 */
[----:B------:R-:W-:Y:S05]  /*05c0*/  BRA `(.L_x_680) ;  /* 0x0000016000007947 */ /* 0x000fea0003800000 */
.L_x_679:
        /* <DEDUP_REMOVED lines=22> */
.L_x_680:
        /* <DEDUP_REMOVED lines=16> */
.L_x_685:
        /* <DEDUP_REMOVED lines=13> */
.L_x_682:
[----:B------:R-:W-:Y:S05]  /*0900*/  BSYNC B0 ;  /* 0x0000000000007941 */ /* 0x000fea0003800000 */
.L_x_681:
        /* <DEDUP_REMOVED lines=53> */
.L_x_684:
[----:B------:R-:W-:Y:S02]  /*0c60*/  IMAD.MOV.U32 R32, RZ, RZ, R23 ;  /* 0x000000ffff207224 */ /* 0x000fe400078e0017 */
[----:B------:R-:W-:Y:S02]  /*0c70*/  IMAD.MOV.U32 R27, RZ, RZ, R20 ;  /* 0x000000ffff1b7224 */ /* 0x000fe400078e0014 */
.L_x_683:
        /* <DEDUP_REMOVED lines=26> */
        .weak           $__internal_53_$__cuda_sm20_div_s64
        .type           $__internal_53_$__cuda_sm20_div_s64,@function
        .size           $__internal_53_$__cuda_sm20_div_s64,(.L_x_1972 - $__internal_53_$__cuda_sm20_div_s64)
$__internal_53_$__cuda_sm20_div_s64:
        /* <DEDUP_REMOVED lines=73> */
[----:B------:R-:W-:Y:S06]  /*12b0*/  RET.REL.NODEC R24 `(_ZN2at6native60_GLOBAL__N__fdc43544_27_DistributionRandomKernel_cu_f88cee4443distribution_elementwise_grid_stride_kernelImLi2EZZZNS0_9templates4cuda32random_full_64_bits_range_kernelIPNS_17CUDAGeneratorImplEEEvRNS_18TensorIteratorBaseET_ENKUlvE_clEvENKUlvE0_clEvEUlP24curandStatePhilox4_32_10E_ZNS1_27distribution_nullary_kernelIam10ulonglong2S7_SF_ZZZS5_IS7_EvS9_SA_ENKSB_clEvENKSC_clEvEUlmE_EEvS9_T2_RKT3_T4_EUlimE_EEvlNS_15PhiloxCudaStateET1_SJ_) ;  /* 0xffffed4018007950 */ /* 0x000fec0003c3ffff */
.L_x_686:
        /* <DEDUP_REMOVED lines=12> */
.L_x_1972:


//--------------------- .text._ZN2at6native60_GLOBAL__N__fdc43544_27_DistributionRandomKernel_cu_f88cee4443distribution_elementwise_grid_stride_kernelImLi2EZZZNS0_9templates4cuda32random_full_64_bits_range_kernelIPNS_17CUDAGeneratorImplEEEvRNS_18TensorIteratorBaseET_ENKUlvE_clEvENKUlvE_clEvEUlP24curandStatePhilox4_32_10E_ZNS1_27distribution_nullary_kernelIhm10ulonglong2S7_SF_ZZZS5_IS7_EvS9_SA_ENKSB_clEvENKSC_clEvEUlmE_EEvS9_T2_RKT3_T4_EUlimE0_EEvlNS_15PhiloxCudaStateET1_SJ_ --------------------------
	.section	.text._ZN2at6native60_GLOBAL__N__fdc43544_27_DistributionRandomKernel_cu_f88cee4443distribution_elementwise_grid_stride_kernelImLi2EZZZNS0_9templates4cuda32random_full_64_bits_range_kernelIPNS_17CUDAGeneratorImplEEEvRNS_18TensorIteratorBaseET_ENKUlvE_clEvENKUlvE_clEvEUlP24curandStatePhilox4_32_10E_ZNS1_27distribution_nullary_kernelIhm10ulonglong2S7_SF_ZZZS5_IS7_EvS9_SA_ENKSB_clEvENKSC_clEvEUlmE_EEvS9_T2_RKT3_T4_EUlimE0_EEvlNS_15PhiloxCudaStateET1_SJ_,"ax",@progbits
	.sectioninfo	@"SHI_REGISTERS=36"
	.align	128
.text._ZN2at6native60_GLOBAL__N__fdc43544_27_DistributionRandomKernel_cu_f88cee4443distribution_elementwise_grid_stride_kernelImLi2EZZZNS0_9templates4cuda32random_full_64_bits_range_kernelIPNS_17CUDAGeneratorImplEEEvRNS_18TensorIteratorBaseET_ENKUlvE_clEvENKUlvE_clEvEUlP24curandStatePhilox4_32_10E_ZNS1_27distribution_nullary_kernelIhm10ulonglong2S7_SF_ZZZS5_IS7_EvS9_SA_ENKSB_clEvENKSC_clEvEUlmE_EEvS9_T2_RKT3_T4_EUlimE0_EEvlNS_15PhiloxCudaStateET1_SJ_:
        .type           _ZN2at6native60_GLOBAL__N__fdc43544_27_DistributionRandomKernel_cu_f88cee4443distribution_elementwise_grid_stride_kernelImLi2EZZZNS0_9templates4cuda32random_full_64_bits_range_kernelIPNS_17CUDAGeneratorImplEEEvRNS_18TensorIteratorBaseET_ENKUlvE_clEvENKUlvE_clEvEUlP24curandStatePhilox4_32_10E_ZNS1_27distribution_nullary_kernelIhm10ulonglong2S7_SF_ZZZS5_IS7_EvS9_SA_ENKSB_clEvENKSC_clEvEUlmE_EEvS9_T2_RKT3_T4_EUlimE0_EEvlNS_15PhiloxCudaStateET1_SJ_,@function
        .size           _ZN2at6native60_GLOBAL__N__fdc43544_27_DistributionRandomKernel_cu_f88cee4443distribution_elementwise_grid_stride_kernelImLi2EZZZNS0_9templates4cuda32random_full_64_bits_range_kernelIPNS_17CUDAGeneratorImplEEEvRNS_18TensorIteratorBaseET_ENKUlvE_clEvENKUlvE_clEvEUlP24curandStatePhilox4_32_10E_ZNS1_27distribution_nullary_kernelIhm10ulonglong2S7_SF_ZZZS5_IS7_EvS9_SA_ENKSB_clEvENKSC_clEvEUlmE_EEvS9_T2_RKT3_T4_EUlimE0_EEvlNS_15PhiloxCudaStateET1_SJ_,(.L_x_1974 - _ZN2at6native60_GLOBAL__N__fdc43544_27_DistributionRandomKernel_cu_f88cee4443distribution_elementwise_grid_stride_kernelImLi2EZZZNS0_9templates4cuda32random_full_64_bits_range_kernelIPNS_17CUDAGeneratorImplEEEvRNS_18TensorIteratorBaseET_ENKUlvE_clEvENKUlvE_clEvEUlP24curandStatePhilox4_32_10E_ZNS1_27distribution_nullary_kernelIhm10ulonglong2S7_SF_ZZZS5_IS7_EvS9_SA_ENKSB_clEvENKSC_clEvEUlmE_EEvS9_T2_RKT3_T4_EUlimE0_EEvlNS_15PhiloxCudaStateET1_SJ_)
        .other          _ZN2at6native60_GLOBAL__N__fdc43544_27_DistributionRandomKernel_cu_f88cee4443distribution_elementwise_grid_stride_kernelImLi2EZZZNS0_9templates4cuda32random_full_64_bits_range_kernelIPNS_17CUDAGeneratorImplEEEvRNS_18TensorIteratorBaseET_ENKUlvE_clEvENKUlvE_clEvEUlP24curandStatePhilox4_32_10E_ZNS1_27distribution_nullary_kernelIhm10ulonglong2S7_SF_ZZZS5_IS7_EvS9_SA_ENKSB_clEvENKSC_clEvEUlmE_EEvS9_T2_RKT3_T4_EUlimE0_EEvlNS_15PhiloxCudaStateET1_SJ_,@"STO_CUDA_ENTRY STV_DEFAULT"
_ZN2at6native60_GLOBAL__N__fdc43544_27_DistributionRandomKernel_cu_f88cee4443distribution_elementwise_grid_stride_kernelImLi2EZZZNS0_9templates4cuda32random_full_64_bits_range_kernelIPNS_17CUDAGeneratorImplEEEvRNS_18TensorIteratorBaseET_ENKUlvE_clEvENKUlvE_clEvEUlP24curandStatePhilox4_32_10E_ZNS1_27distribution_nullary_kernelIhm10ulonglong2S7_SF_ZZZS5_IS7_EvS9_SA_ENKSB_clEvENKSC_clEvEUlmE_EEvS9_T2_RKT3_T4_EUlimE0_EEvlNS_15PhiloxCudaStateET1_SJ_:
        /* <DEDUP_REMOVED lines=89> */
[----:B------:R-:W-:Y:S05]  /*0590*/  CALL.REL.NOINC `($__internal_54_$__cuda_sm20_div_s64) ;  /* 0x0000253000007944 */ /* 0x000fea0003c00000 */
[----:B------:R-:W-:Y:S05]  /*05a0*/  BRA `(.L_x_688) ;  /* 0x0000016000007947 */ /* 0x000fea0003800000 */
.L_x_687:
        /* <DEDUP_REMOVED lines=22> */
.L_x_688:
        /* <DEDUP_REMOVED lines=16> */
.L_x_699:
        /* <DEDUP_REMOVED lines=13> */
.L_x_690:
[----:B------:R-:W-:Y:S05]  /*08e0*/  BSYNC B0 ;  /* 0x0000000000007941 */ /* 0x000fea0003800000 */
.L_x_689:
        /* <DEDUP_REMOVED lines=61> */
.L_x_692:
[----:B------:R-:W-:Y:S01]  /*0cc0*/  MOV R28, R23 ;  /* 0x00000017001c7202 */ /* 0x000fe20000000f00 */
[----:B------:R-:W-:Y:S02]  /*0cd0*/  IMAD.MOV.U32 R25, RZ, RZ, R20 ;  /* 0x000000ffff197224 */ /* 0x000fe400078e0014 */
.L_x_691:
        /* <DEDUP_REMOVED lines=230> */
.L_x_695:
[----:B------:R-:W-:-:S05]  /*1b40*/  IADD3 R30, P0, R30, c[0x0][0x320], RZ ;  /* 0x0000c8001e1e7a10 */ /* 0x000fca0007f1e0ff */
[----:B------:R-:W-:-:S05]  /*1b50*/  IMAD.X R31, RZ, RZ, c[0x0][0x324], P0 ;  /* 0x0000c900ff1f7624 */ /* 0x000fca00000e06ff */
[----:B------:R0:W-:Y:S03]  /*1b60*/  STG.E.U8 [R30.64], R28 ;  /* 0x0000001c1e007986 */ /* 0x0001e6000c101108 */
.L_x_694:
[----:B------:R-:W-:Y:S05]  /*1b70*/  BSYNC B0 ;  /* 0x0000000000007941 */ /* 0x000fea0003800000 */
.L_x_693:
        /* <DEDUP_REMOVED lines=231> */
.L_x_697:
[----:B------:R-:W-:-:S05]  /*29f0*/  IADD3 R30, P0, R30, c[0x0][0x320], RZ ;  /* 0x0000c8001e1e7a10 */ /* 0x000fca0007f1e0ff */
[----:B------:R-:W-:-:S05]  /*2a00*/  IMAD.X R31, RZ, RZ, c[0x0][0x324], P0 ;  /* 0x0000c900ff1f7624 */ /* 0x000fca00000e06ff */
[----:B------:R0:W-:Y:S03]  /*2a10*/  STG.E.U8 [R30.64], R25 ;  /* 0x000000191e007986 */ /* 0x0001e6000c101108 */
.L_x_696:
        /* <DEDUP_REMOVED lines=10> */
.L_x_698:
[----:B------:R-:W-:Y:S05]  /*2ac0*/  EXIT ;  /* 0x000000000000794d */ /* 0x000fea0003800000 */
        .weak           $__internal_54_$__cuda_sm20_div_s64
        .type           $__internal_54_$__cuda_sm20_div_s64,@function
        .size           $__internal_54_$__cuda_sm20_div_s64,(.L_x_1974 - $__internal_54_$__cuda_sm20_div_s64)
$__internal_54_$__cuda_sm20_div_s64:
        /* <DEDUP_REMOVED lines=73> */
[----:B------:R-:W-:Y:S06]  /*2f60*/  RET.REL.NODEC R24 `(_ZN2at6native60_GLOBAL__N__fdc43544_27_DistributionRandomKernel_cu_f88cee4443distribution_elementwise_grid_stride_kernelImLi2EZZZNS0_9templates4cuda32random_full_64_bits_range_kernelIPNS_17CUDAGeneratorImplEEEvRNS_18TensorIteratorBaseET_ENKUlvE_clEvENKUlvE_clEvEUlP24curandStatePhilox4_32_10E_ZNS1_27distribution_nullary_kernelIhm10ulonglong2S7_SF_ZZZS5_IS7_EvS9_SA_ENKSB_clEvENKSC_clEvEUlmE_EEvS9_T2_RKT3_T4_EUlimE0_EEvlNS_15PhiloxCudaStateET1_SJ_) ;  /* 0xffffd09018007950 */ /* 0x000fec0003c3ffff */
.L_x_700:
        /* <DEDUP_REMOVED lines=9> */
.L_x_1974:


//--------------------- .text._ZN2at6native60_GLOBAL__N__fdc43544_27_DistributionRandomKernel_cu_f88cee4443distribution_elementwise_grid_stride_kernelImLi2EZZZNS0_9templates4cuda32random_full_64_bits_range_kernelIPNS_17CUDAGeneratorImplEEEvRNS_18TensorIteratorBaseET_ENKUlvE_clEvENKUlvE_clEvEUlP24curandStatePhilox4_32_10E_ZNS1_27distribution_nullary_kernelIhm10ulonglong2S7_SF_ZZZS5_IS7_EvS9_SA_ENKSB_clEvENKSC_clEvEUlmE_EEvS9_T2_RKT3_T4_EUlimE_EEvlNS_15PhiloxCudaStateET1_SJ_ --------------------------
	.section	.text._ZN2at6native60_GLOBAL__N__fdc43544_27_DistributionRandomKernel_cu_f88cee4443distribution_elementwise_grid_stride_kernelImLi2EZZZNS0_9templates4cuda32random_full_64_bits_range_kernelIPNS_17CUDAGeneratorImplEEEvRNS_18TensorIteratorBaseET_ENKUlvE_clEvENKUlvE_clEvEUlP24curandStatePhilox4_32_10E_ZNS1_27distribution_nullary_kernelIhm10ulonglong2S7_SF_ZZZS5_IS7_EvS9_SA_ENKSB_clEvENKSC_clEvEUlmE_EEvS9_T2_RKT3_T4_EUlimE_EEvlNS_15PhiloxCudaStateET1_SJ_,"ax",@progbits
	.sectioninfo	@"SHI_REGISTERS=44"
	.align	128
.text._ZN2at6native60_GLOBAL__N__fdc43544_27_DistributionRandomKernel_cu_f88cee4443distribution_elementwise_grid_stride_kernelImLi2EZZZNS0_9templates4cuda32random_full_64_bits_range_kernelIPNS_17CUDAGeneratorImplEEEvRNS_18TensorIteratorBaseET_ENKUlvE_clEvENKUlvE_clEvEUlP24curandStatePhilox4_32_10E_ZNS1_27distribution_nullary_kernelIhm10ulonglong2S7_SF_ZZZS5_IS7_EvS9_SA_ENKSB_clEvENKSC_clEvEUlmE_EEvS9_T2_RKT3_T4_EUlimE_EEvlNS_15PhiloxCudaStateET1_SJ_:
        .type           _ZN2at6native60_GLOBAL__N__fdc43544_27_DistributionRandomKernel_cu_f88cee4443distribution_elementwise_grid_stride_kernelImLi2EZZZNS0_9templates4cuda32random_full_64_bits_range_kernelIPNS_17CUDAGeneratorImplEEEvRNS_18TensorIteratorBaseET_ENKUlvE_clEvENKUlvE_clEvEUlP24curandStatePhilox4_32_10E_ZNS1_27distribution_nullary_kernelIhm10ulonglong2S7_SF_ZZZS5_IS7_EvS9_SA_ENKSB_clEvENKSC_clEvEUlmE_EEvS9_T2_RKT3_T4_EUlimE_EEvlNS_15PhiloxCudaStateET1_SJ_,@function
        .size           _ZN2at6native60_GLOBAL__N__fdc43544_27_DistributionRandomKernel_cu_f88cee4443distribution_elementwise_grid_stride_kernelImLi2EZZZNS0_9templates4cuda32random_full_64_bits_range_kernelIPNS_17CUDAGeneratorImplEEEvRNS_18TensorIteratorBaseET_ENKUlvE_clEvENKUlvE_clEvEUlP24curandStatePhilox4_32_10E_ZNS1_27distribution_nullary_kernelIhm10ulonglong2S7_SF_ZZZS5_IS7_EvS9_SA_ENKSB_clEvENKSC_clEvEUlmE_EEvS9_T2_RKT3_T4_EUlimE_EEvlNS_15PhiloxCudaStateET1_SJ_,(.L_x_1976 - _ZN2at6native60_GLOBAL__N__fdc43544_27_DistributionRandomKernel_cu_f88cee4443distribution_elementwise_grid_stride_kernelImLi2EZZZNS0_9templates4cuda32random_full_64_bits_range_kernelIPNS_17CUDAGeneratorImplEEEvRNS_18TensorIteratorBaseET_ENKUlvE_clEvENKUlvE_clEvEUlP24curandStatePhilox4_32_10E_ZNS1_27distribution_nullary_kernelIhm10ulonglong2S7_SF_ZZZS5_IS7_EvS9_SA_ENKSB_clEvENKSC_clEvEUlmE_EEvS9_T2_RKT3_T4_EUlimE_EEvlNS_15PhiloxCudaStateET1_SJ_)
        .other          _ZN2at6native60_GLOBAL__N__fdc43544_27_DistributionRandomKernel_cu_f88cee4443distribution_elementwise_grid_stride_kernelImLi2EZZZNS0_9templates4cuda32random_full_64_bits_range_kernelIPNS_17CUDAGeneratorImplEEEvRNS_18TensorIteratorBaseET_ENKUlvE_clEvENKUlvE_clEvEUlP24curandStatePhilox4_32_10E_ZNS1_27distribution_nullary_kernelIhm10ulonglong2S7_SF_ZZZS5_IS7_EvS9_SA_ENKSB_clEvENKSC_clEvEUlmE_EEvS9_T2_RKT3_T4_EUlimE_EEvlNS_15PhiloxCudaStateET1_SJ_,@"STO_CUDA_ENTRY STV_DEFAULT"
_ZN2at6native60_GLOBAL__N__fdc43544_27_DistributionRandomKernel_cu_f88cee4443distribution_elementwise_grid_stride_kernelImLi2EZZZNS0_9templates4cuda32random_full_64_bits_range_kernelIPNS_17CUDAGeneratorImplEEEvRNS_18TensorIteratorBaseET_ENKUlvE_clEvENKUlvE_clEvEUlP24curandStatePhilox4_32_10E_ZNS1_27distribution_nullary_kernelIhm10ulonglong2S7_SF_ZZZS5_IS7_EvS9_SA_ENKSB_clEvENKSC_clEvEUlmE_EEvS9_T2_RKT3_T4_EUlimE_EEvlNS_15PhiloxCudaStateET1_SJ_:
        /* <DEDUP_REMOVED lines=89> */
[----:B------:R-:W-:Y:S05]  /*0590*/  CALL.REL.NOINC `($__internal_55_$__cuda_sm20_div_s64) ;  /* 0x0000088000007944 */ /* 0x000fea0003c00000 */
[----:B------:R-:W-:Y:S02]  /*05a0*/  IMAD.MOV.U32 R20, RZ, RZ, R22 ;  /* 0x000000ffff147224 */ /* 0x000fe400078e0016 */
[----:B------:R-:W-:Y:S01]  /*05b0*/  IMAD.MOV.U32 R21, RZ, RZ, R23 ;  /* 0x000000ffff157224 */ /* 0x000fe200078e0017 */
[----:B------:R-:W-:Y:S05]  /*05c0*/  BRA `(.L_x_702) ;  /* 0x0000016000007947 */ /* 0x000fea0003800000 */
.L_x_701:
        /* <DEDUP_REMOVED lines=22> */
.L_x_702:
        /* <DEDUP_REMOVED lines=16> */
.L_x_707:
        /* <DEDUP_REMOVED lines=13> */
.L_x_704:
[----:B------:R-:W-:Y:S05]  /*0900*/  BSYNC B0 ;  /* 0x0000000000007941 */ /* 0x000fea0003800000 */
.L_x_703:
        /* <DEDUP_REMOVED lines=53> */
.L_x_706:
[----:B------:R-:W-:Y:S02]  /*0c60*/  IMAD.MOV.U32 R32, RZ, RZ, R23 ;  /* 0x000000ffff207224 */ /* 0x000fe400078e0017 */
[----:B------:R-:W-:Y:S02]  /*0c70*/  IMAD.MOV.U32 R27, RZ, RZ, R20 ;  /* 0x000000ffff1b7224 */ /* 0x000fe400078e0014 */
.L_x_705:
        /* <DEDUP_REMOVED lines=26> */
        .weak           $__internal_55_$__cuda_sm20_div_s64
        .type           $__internal_55_$__cuda_sm20_div_s64,@function
        .size           $__internal_55_$__cuda_sm20_div_s64,(.L_x_1976 - $__internal_55_$__cuda_sm20_div_s64)
$__internal_55_$__cuda_sm20_div_s64:
        /* <DEDUP_REMOVED lines=73> */
[----:B------:R-:W-:Y:S06]  /*12b0*/  RET.REL.NODEC R24 `(_ZN2at6native60_GLOBAL__N__fdc43544_27_DistributionRandomKernel_cu_f88cee4443distribution_elementwise_grid_stride_kernelImLi2EZZZNS0_9templates4cuda32random_full_64_bits_range_kernelIPNS_17CUDAGeneratorImplEEEvRNS_18TensorIteratorBaseET_ENKUlvE_clEvENKUlvE_clEvEUlP24curandStatePhilox4_32_10E_ZNS1_27distribution_nullary_kernelIhm10ulonglong2S7_SF_ZZZS5_IS7_EvS9_SA_ENKSB_clEvENKSC_clEvEUlmE_EEvS9_T2_RKT3_T4_EUlimE_EEvlNS_15PhiloxCudaStateET1_SJ_) ;  /* 0xffffed4018007950 */ /* 0x000fec0003c3ffff */
.L_x_708:
        /* <DEDUP_REMOVED lines=12> */
.L_x_1976:


//--------------------- .text._ZN2at6native60_GLOBAL__N__fdc43544_27_DistributionRandomKernel_cu_f88cee4443distribution_elementwise_grid_stride_kernelIjLi4EZZZNS0_9templates4cuda21random_from_to_kernelIPNS_17CUDAGeneratorImplEEEvRNS_18TensorIteratorBaseEmlT_ENKUlvE_clEvENKUlvE11_clEvEUlP24curandStatePhilox4_32_10E0_ZNS1_27distribution_nullary_kernelImj5uint4S7_SF_ZZZS5_IS7_EvS9_mlSA_ENKSB_clEvENKSC_clEvEUljE_EEvS9_T2_RKT3_T4_EUlijE0_EEvlNS_15PhiloxCudaStateET1_SJ_ --------------------------
	.section	.text._ZN2at6native60_GLOBAL__N__fdc43544_27_DistributionRandomKernel_cu_f88cee4443distribution_elementwise_grid_stride_kernelIjLi4EZZZNS0_9templates4cuda21random_from_to_kernelIPNS_17CUDAGeneratorImplEEEvRNS_18TensorIteratorBaseEmlT_ENKUlvE_clEvENKUlvE11_clEvEUlP24curandStatePhilox4_32_10E0_ZNS1_27distribution_nullary_kernelImj5uint4S7_SF_ZZZS5_IS7_EvS9_mlSA_ENKSB_clEvENKSC_clEvEUljE_EEvS9_T2_RKT3_T4_EUlijE0_EEvlNS_15PhiloxCudaStateET1_SJ_,"ax",@progbits
	.sectioninfo	@"SHI_REGISTERS=48"
	.align	128
.text._ZN2at6native60_GLOBAL__N__fdc43544_27_DistributionRandomKernel_cu_f88cee4443distribution_elementwise_grid_stride_kernelIjLi4EZZZNS0_9templates4cuda21random_from_to_kernelIPNS_17CUDAGeneratorImplEEEvRNS_18TensorIteratorBaseEmlT_ENKUlvE_clEvENKUlvE11_clEvEUlP24curandStatePhilox4_32_10E0_ZNS1_27distribution_nullary_kernelImj5uint4S7_SF_ZZZS5_IS7_EvS9_mlSA_ENKSB_clEvENKSC_clEvEUljE_EEvS9_T2_RKT3_T4_EUlijE0_EEvlNS_15PhiloxCudaStateET1_SJ_:
        .type           _ZN2at6native60_GLOBAL__N__fdc43544_27_DistributionRandomKernel_cu_f88cee4443distribution_elementwise_grid_stride_kernelIjLi4EZZZNS0_9templates4cuda21random_from_to_kernelIPNS_17CUDAGeneratorImplEEEvRNS_18TensorIteratorBaseEmlT_ENKUlvE_clEvENKUlvE11_clEvEUlP24curandStatePhilox4_32_10E0_ZNS1_27distribution_nullary_kernelImj5uint4S7_SF_ZZZS5_IS7_EvS9_mlSA_ENKSB_clEvENKSC_clEvEUljE_EEvS9_T2_RKT3_T4_EUlijE0_EEvlNS_15PhiloxCudaStateET1_SJ_,@function
        .size           _ZN2at6native60_GLOBAL__N__fdc43544_27_DistributionRandomKernel_cu_f88cee4443distribution_elementwise_grid_stride_kernelIjLi4EZZZNS0_9templates4cuda21random_from_to_kernelIPNS_17CUDAGeneratorImplEEEvRNS_18TensorIteratorBaseEmlT_ENKUlvE_clEvENKUlvE11_clEvEUlP24curandStatePhilox4_32_10E0_ZNS1_27distribution_nullary_kernelImj5uint4S7_SF_ZZZS5_IS7_EvS9_mlSA_ENKSB_clEvENKSC_clEvEUljE_EEvS9_T2_RKT3_T4_EUlijE0_EEvlNS_15PhiloxCudaStateET1_SJ_,(.L_x_1978 - _ZN2at6native60_GLOBAL__N__fdc43544_27_DistributionRandomKernel_cu_f88cee4443distribution_elementwise_grid_stride_kernelIjLi4EZZZNS0_9templates4cuda21random_from_to_kernelIPNS_17CUDAGeneratorImplEEEvRNS_18TensorIteratorBaseEmlT_ENKUlvE_clEvENKUlvE11_clEvEUlP24curandStatePhilox4_32_10E0_ZNS1_27distribution_nullary_kernelImj5uint4S7_SF_ZZZS5_IS7_EvS9_mlSA_ENKSB_clEvENKSC_clEvEUljE_EEvS9_T2_RKT3_T4_EUlijE0_EEvlNS_15PhiloxCudaStateET1_SJ_)
        .other          _ZN2at6native60_GLOBAL__N__fdc43544_27_DistributionRandomKernel_cu_f88cee4443distribution_elementwise_grid_stride_kernelIjLi4EZZZNS0_9templates4cuda21random_from_to_kernelIPNS_17CUDAGeneratorImplEEEvRNS_18TensorIteratorBaseEmlT_ENKUlvE_clEvENKUlvE11_clEvEUlP24curandStatePhilox4_32_10E0_ZNS1_27distribution_nullary_kernelImj5uint4S7_SF_ZZZS5_IS7_EvS9_mlSA_ENKSB_clEvENKSC_clEvEUljE_EEvS9_T2_RKT3_T4_EUlijE0_EEvlNS_15PhiloxCudaStateET1_SJ_,@"STO_CUDA_ENTRY STV_DEFAULT"
_ZN2at6native60_GLOBAL__N__fdc43544_27_DistributionRandomKernel_cu_f88cee4443distribution_elementwise_grid_stride_kernelIjLi4EZZZNS0_9templates4cuda21random_from_to_kernelIPNS_17CUDAGeneratorImplEEEvRNS_18TensorIteratorBaseEmlT_ENKUlvE_clEvENKUlvE11_clEvEUlP24curandStatePhilox4_32_10E0_ZNS1_27distribution_nullary_kernelImj5uint4S7_SF_ZZZS5_IS7_EvS9_mlSA_ENKSB_clEvENKSC_clEvEUljE_EEvS9_T2_RKT3_T4_EUlijE0_EEvlNS_15PhiloxCudaStateET1_SJ_:
        /* <DEDUP_REMOVED lines=83> */
[--C-:B------:R-:W-:Y:S01]  /*0530*/  IMAD.MOV.U32 R15, RZ, RZ, R10.reuse ;  /* 0x000000ffff0f7224 */ /* 0x100fe200078e000a */
        /* <DEDUP_REMOVED lines=8> */
[----:B------:R-:W-:Y:S05]  /*05c0*/  CALL.REL.NOINC `($__internal_56_$__cuda_sm20_div_s64) ;  /* 0x00004af000007944 */ /* 0x000fea0003c00000 */
[----:B------:R-:W-:Y:S05]  /*05d0*/  BRA `(.L_x_710) ;  /* 0x0000016000007947 */ /* 0x000fea0003800000 */
.L_x_709:
        /* <DEDUP_REMOVED lines=22> */
.L_x_710:
        /* <DEDUP_REMOVED lines=16> */
.L_x_735:
        /* <DEDUP_REMOVED lines=13> */
.L_x_712:
[----:B------:R-:W-:Y:S05]  /*0910*/  BSYNC B0 ;  /* 0x0000000000007941 */ /* 0x000fea0003800000 */
.L_x_711:
        /* <DEDUP_REMOVED lines=13> */
[C---:B------:R-:W-:Y:S02]  /*09f0*/  IADD3 R21, R22.reuse, 0x3c6ef372, RZ ;  /* 0x3c6ef37216157810 */ /* 0x040fe40007ffe0ff */
        /* <DEDUP_REMOVED lines=26> */
[----:B------:R-:W-:Y:S02]  /*0ba0*/  LOP3.LUT R2, R7, R2, R3, 0x96, !PT ;  /* 0x0000000207027212 */ /* 0x000fe400078e9603 */
[----:B------:R-:W-:Y:S02]  /*0bb0*/  IADD3 R7, R22, -0xe443238, RZ ;  /* 0xf1bbcdc816077810 */ /* 0x000fe40007ffe0ff */
        /* <DEDUP_REMOVED lines=27> */
.L_x_714:
[----:B------:R-:W-:Y:S01]  /*0d70*/  IMAD.MOV.U32 R4, RZ, RZ, R0 ;  /* 0x000000ffff047224 */ /* 0x000fe200078e0000 */
[----:B------:R-:W-:Y:S01]  /*0d80*/  MOV R39, R3 ;  /* 0x0000000300277202 */ /* 0x000fe20000000f00 */
[----:B------:R-:W-:Y:S01]  /*0d90*/  IMAD.MOV.U32 R37, RZ, RZ, R7 ;  /* 0x000000ffff257224 */ /* 0x000fe200078e0007 */
[----:B------:R-:W-:Y:S02]  /*0da0*/  MOV R6, R20 ;  /* 0x0000001400067202 */ /* 0x000fe40000000f00 */
.L_x_713:
        /* <DEDUP_REMOVED lines=10> */
[----:B------:R-:W-:Y:S02]  /*0e50*/  SHF.R.U32.HI R25, RZ, c[0x0][0x194], R0 ;  /* 0x00006500ff197a19 */ /* 0x000fe40000011600 */
[----:B------:R-:W-:-:S03]  /*0e60*/  MOV R0, 0x1 ;  /* 0x0000000100007802 */ /* 0x000fc60000000f00 */
[----:B------:R-:W-:Y:S01]  /*0e70*/  IMAD.MOV R24, RZ, RZ, -R25 ;  /* 0x000000ffff187224 */ /* 0x000fe200078e0a19 */
[----:B------:R-:W-:-:S03]  /*0e80*/  ISETP.NE.AND P0, PT, R0, c[0x0][0x188], PT ;  /* 0x0000620000007a0c */ /* 0x000fc60003f05270 */
[----:B------:R-:W-:-:S04]  /*0e90*/  IMAD R24, R24, c[0x0][0x18c], R15 ;  /* 0x0000630018187a24 */ /* 0x000fc800078e020f */
[----:B------:R-:W-:-:S06]  /*0ea0*/  IMAD R24, R24, c[0x0][0x2b8], RZ ;  /* 0x0000ae0018187a24 */ /* 0x000fcc00078e02ff */
[----:B------:R-:W-:Y:S05]  /*0eb0*/  @!P0 BRA `(.L_x_717) ;  /* 0x00000d5000008947 */ /* 0x000fea0003800000 */
[----:B------:R-:W-:Y:S01]  /*0ec0*/  MOV R2, RZ ;  /* 0x000000ff00027202 */ /* 0x000fe20000000f00 */
[----:B------:R-:W-:-:S04]  /*0ed0*/  IMAD.MOV.U32 R3, RZ, RZ, R25 ;  /* 0x000000ffff037224 */ /* 0x000fc800078e0019 */
[----:B------:R-:W-:-:S05]  /*0ee0*/  IMAD.HI.U32 R0, R25, c[0x0][0x19c], R2 ;  /* 0x0000670019007a27 */ /* 0x000fca00078e0002 */
[----:B------:R-:W-:Y:S02]  /*0ef0*/  SHF.R.U32.HI R33, RZ, c[0x0][0x1a0], R0 ;  /* 0x00006800ff217a19 */ /* 0x000fe40000011600 */
[----:B------:R-:W-:-:S03]  /*0f00*/  MOV R0, c[0x0][0x188] ;  /* 0x0000620000007a02 */ /* 0x000fc60000000f00 */
[----:B------:R-:W-:Y:S01]  /*0f10*/  IMAD.MOV R3, RZ, RZ, -R33 ;  /* 0x000000ffff037224 */ /* 0x000fe200078e0a21 */
[----:B------:R-:W-:-:S03]  /*0f20*/  ISETP.NE.AND P0, PT, R0, 0x2, PT ;  /* 0x000000020000780c */ /* 0x000fc60003f05270 */
[----:B------:R-:W-:-:S04]  /*0f30*/  IMAD R3, R3, c[0x0][0x198], R25 ;  /* 0x0000660003037a24 */ /* 0x000fc800078e0219 */
[----:B------:R-:W-:-:S06]  /*0f40*/  IMAD R24, R3, c[0x0][0x2bc], R24 ;  /* 0x0000af0003187a24 */ /* 0x000fcc00078e0218 */
        /* <DEDUP_REMOVED lines=203> */
[----:B------:R-:W-:-:S03]  /*1c00*/  @P0 IMAD R24, R3, c[0x0][0x318], R24 ;  /* 0x0000c60003180a24 */ /* 0x000fc600078e0218 */
.L_x_717:
[----:B------:R-:W-:Y:S02]  /*1c10*/  ISETP.NE.U32.AND P0, PT, RZ, c[0x0][0x32c], PT ;  /* 0x0000cb00ff007a0c */ /* 0x000fe40003f05070 */
[----:B------:R-:W-:-:S04]  /*1c20*/  IADD3 R24, P1, R24, c[0x0][0x320], RZ ;  /* 0x0000c80018187a10 */ /* 0x000fc80007f3e0ff */
[----:B------:R-:W-:-:S07]  /*1c30*/  IADD3.X R25, RZ, c[0x0][0x324], RZ, P1, !PT ;  /* 0x0000c900ff197a10 */ /* 0x000fce0000ffe4ff */
[----:B------:R-:W-:Y:S05]  /*1c40*/  @!P0 BRA `(.L_x_718) ;  /* 0x0000008000008947 */ /* 0x000fea0003800000 */
[----:B------:R-:W-:Y:S01]  /*1c50*/  IMAD.MOV.U32 R0, RZ, RZ, RZ ;  /* 0x000000ffff007224 */ /* 0x000fe200078e00ff */
[----:B------:R-:W-:Y:S01]  /*1c60*/  MOV R2, c[0x0][0x328] ;  /* 0x0000ca0000027a02 */ /* 0x000fe20000000f00 */
[----:B------:R-:W-:Y:S01]  /*1c70*/  IMAD.MOV.U32 R3, RZ, RZ, c[0x0][0x32c] ;  /* 0x0000cb00ff037624 */ /* 0x000fe200078e00ff */
[----:B------:R-:W-:Y:S02]  /*1c80*/  MOV R34, 0x1ca0 ;  /* 0x00001ca000227802 */ /* 0x000fe40000000f00 */
[----:B------:R-:W-:Y:S05]  /*1c90*/  CALL.REL.NOINC `($__internal_57_$__cuda_sm20_rem_u64) ;  /* 0x000038c000007944 */ /* 0x000fea0003c00000 */
[----:B------:R-:W-:Y:S01]  /*1ca0*/  MOV R2, R0 ;  /* 0x0000000000027202 */ /* 0x000fe20000000f00 */
[----:B------:R-:W-:Y:S01]  /*1cb0*/  IMAD.MOV.U32 R3, RZ, RZ, R33 ;  /* 0x000000ffff037224 */ /* 0x000fe200078e0021 */
[----:B------:R-:W-:Y:S05]  /*1cc0*/  BRA `(.L_x_719) ;  /* 0x0000013000007947 */ /* 0x000fea0003800000 */
.L_x_718:
[----:B------:R-:W0:Y:S01]  /*1cd0*/  I2F.U32.RP R0, c[0x0][0x328] ;  /* 0x0000ca0000007b06 */ /* 0x000e220000209000 */
[----:B------:R-:W-:-:S07]  /*1ce0*/  ISETP.NE.U32.AND P1, PT, RZ, c[0x0][0x328], PT ;  /* 0x0000ca00ff007a0c */ /* 0x000fce0003f25070 */
[----:B0-----:R-:W0:Y:S02]  /*1cf0*/  MUFU.RCP R0, R0 ;  /* 0x0000000000007308 */ /* 0x001e240000001000 */
[----:B0-----:R-:W-:-:S06]  /*1d00*/  IADD3 R2, R0, 0xffffffe, RZ ;  /* 0x0ffffffe00027810 */ /* 0x001fcc0007ffe0ff */
[----:B------:R0:W1:Y:S02]  /*1d10*/  F2I.FTZ.U32.TRUNC.NTZ R3, R2 ;  /* 0x0000000200037305 */ /* 0x000064000021f000 */
[----:B0-----:R-:W-:Y:S01]  /*1d20*/  IMAD.MOV.U32 R2, RZ, RZ, RZ ;  /* 0x000000ffff027224 */ /* 0x001fe200078e00ff */
[----:B-1----:R-:W-:-:S05]  /*1d30*/  IADD3 R33, RZ, -R3, RZ ;  /* 0x80000003ff217210 */ /* 0x002fca0007ffe0ff */
[----:B------:R-:W-:-:S04]  /*1d40*/  IMAD R33, R33, c[0x0][0x328], RZ ;  /* 0x0000ca0021217a24 */ /* 0x000fc800078e02ff */
[----:B------:R-:W-:-:S06]  /*1d50*/  IMAD.HI.U32 R3, R3, R33, R2 ;  /* 0x0000002103037227 */ /* 0x000fcc00078e0002 */
[----:B------:R-:W-:-:S05]  /*1d60*/  IMAD.HI.U32 R3, R3, R4, RZ ;  /* 0x0000000403037227 */ /* 0x000fca00078e00ff */
[----:B------:R-:W-:-:S05]  /*1d70*/  IADD3 R3, -R3, RZ, RZ ;  /* 0x000000ff03037210 */ /* 0x000fca0007ffe1ff */
[----:B------:R-:W-:Y:S01]  /*1d80*/  IMAD R4, R3, c[0x0][0x328], R4 ;  /* 0x0000ca0003047a24 */ /* 0x000fe200078e0204 */
[----:B------:R-:W-:-:S04]  /*1d90*/  HFMA2.MMA R3, -RZ, RZ, 0, 0 ;  /* 0x00000000ff037435 */ /* 0x000fc800000001ff */
[----:B------:R-:W-:-:S13]  /*1da0*/  ISETP.GE.U32.AND P0, PT, R4, c[0x0][0x328], PT ;  /* 0x0000ca0004007a0c */ /* 0x000fda0003f06070 */
[----:B------:R-:W-:-:S04]  /*1db0*/  @P0 IADD3 R4, R4, -c[0x0][0x328], RZ ;  /* 0x8000ca0004040a10 */ /* 0x000fc80007ffe0ff */
[----:B------:R-:W-:-:S13]  /*1dc0*/  ISETP.GE.U32.AND P0, PT, R4, c[0x0][0x328], PT ;  /* 0x0000ca0004007a0c */ /* 0x000fda0003f06070 */
[----:B------:R-:W-:Y:S02]  /*1dd0*/  @P0 IADD3 R4, R4, -c[0x0][0x328], RZ ;  /* 0x8000ca0004040a10 */ /* 0x000fe40007ffe0ff */
[----:B------:R-:W-:-:S05]  /*1de0*/  @!P1 LOP3.LUT R4, RZ, c[0x0][0x328], RZ, 0x33, !PT ;  /* 0x0000ca00ff049a12 */ /* 0x000fca00078e33ff */
[----:B------:R-:W-:-:S05]  /*1df0*/  IMAD.MOV.U32 R2, RZ, RZ, R4 ;  /* 0x000000ffff027224 */ /* 0x000fca00078e0004 */
.L_x_719:
[----:B------:R-:W-:-:S04]  /*1e00*/  IADD3 R2, P0, R2, c[0x0][0x330], RZ ;  /* 0x0000cc0002027a10 */ /* 0x000fc80007f1e0ff */
[----:B------:R-:W-:-:S05]  /*1e10*/  IADD3.X R3, R3, c[0x0][0x334], RZ, P0, !PT ;  /* 0x0000cd0003037a10 */ /* 0x000fca00007fe4ff */
[----:B------:R0:W-:Y:S04]  /*1e20*/  STG.E.64 [R24.64], R2 ;  /* 0x0000000218007986 */ /* 0x0001e8000c101b08 */
.L_x_716:
[----:B------:R-:W-:Y:S05]  /*1e30*/  BSYNC B0 ;  /* 0x0000000000007941 */ /* 0x000fea0003800000 */
.L_x_715:
        /* <DEDUP_REMOVED lines=11> */
[----:B------:R-:W-:-:S05]  /*1ef0*/  MOV R2, RZ ;  /* 0x000000ff00027202 */ /* 0x000fca0000000f00 */
[----:B------:R-:W-:-:S05]  /*1f00*/  IMAD.HI.U32 R0, R3, c[0x0][0x190], R2 ;  /* 0x0000640003007a27 */ /* 0x000fca00078e0002 */
[----:B------:R-:W-:Y:S01]  /*1f10*/  SHF.R.U32.HI R4, RZ, c[0x0][0x194], R0 ;  /* 0x00006500ff047a19 */ /* 0x000fe20000011600 */
[----:B------:R-:W-:-:S03]  /*1f20*/  IMAD.MOV.U32 R0, RZ, RZ, c[0x0][0x188] ;  /* 0x00006200ff007624 */ /* 0x000fc600078e00ff */
[----:B------:R-:W-:Y:S02]  /*1f30*/  IADD3 R24, -R4, RZ, RZ ;  /* 0x000000ff04187210 */ /* 0x000fe40007ffe1ff */
[----:B------:R-:W-:-:S03]  /*1f40*/  ISETP.NE.AND P0, PT, R0, 0x1, PT ;  /* 0x000000010000780c */ /* 0x000fc60003f05270 */
[----:B------:R-:W-:-:S04]  /*1f50*/  IMAD R24, R24, c[0x0][0x18c], R3 ;  /* 0x0000630018187a24 */ /* 0x000fc800078e0203 */
[----:B------:R-:W-:-:S06]  /*1f60*/  IMAD R24, R24, c[0x0][0x2b8], RZ ;  /* 0x0000ae0018187a24 */ /* 0x000fcc00078e02ff */
        /* <DEDUP_REMOVED lines=213> */
.L_x_722:
[----:B------:R-:W-:Y:S02]  /*2cc0*/  ISETP.NE.U32.AND P1, PT, RZ, c[0x0][0x32c], PT ;  /* 0x0000cb00ff007a0c */ /* 0x000fe40003f25070 */
[----:B------:R-:W-:-:S04]  /*2cd0*/  IADD3 R24, P0, R24, c[0x0][0x320], RZ ;  /* 0x0000c80018187a10 */ /* 0x000fc80007f1e0ff */
[----:B------:R-:W-:-:S07]  /*2ce0*/  IADD3.X R25, RZ, c[0x0][0x324], RZ, P0, !PT ;  /* 0x0000c900ff197a10 */ /* 0x000fce00007fe4ff */
[----:B------:R-:W-:Y:S05]  /*2cf0*/  @!P1 BRA `(.L_x_723) ;  /* 0x0000009000009947 */ /* 0x000fea0003800000 */
[----:B------:R-:W-:Y:S01]  /*2d00*/  IMAD.MOV.U32 R4, RZ, RZ, R39 ;  /* 0x000000ffff047224 */ /* 0x000fe200078e0027 */
[----:B------:R-:W-:Y:S01]  /*2d10*/  MOV R0, RZ ;  /* 0x000000ff00007202 */ /* 0x000fe20000000f00 */
[----:B------:R-:W-:Y:S01]  /*2d20*/  IMAD.MOV.U32 R2, RZ, RZ, c[0x0][0x328] ;  /* 0x0000ca00ff027624 */ /* 0x000fe200078e00ff */
[----:B------:R-:W-:Y:S02]  /*2d30*/  MOV R3, c[0x0][0x32c] ;  /* 0x0000cb0000037a02 */ /* 0x000fe40000000f00 */
[----:B------:R-:W-:Y:S02]  /*2d40*/  MOV R34, 0x2d60 ;  /* 0x00002d6000227802 */ /* 0x000fe40000000f00 */
[----:B------:R-:W-:Y:S05]  /*2d50*/  CALL.REL.NOINC `($__internal_57_$__cuda_sm20_rem_u64) ;  /* 0x0000280000007944 */ /* 0x000fea0003c00000 */
[----:B------:R-:W-:Y:S01]  /*2d60*/  IMAD.MOV.U32 R2, RZ, RZ, R0 ;  /* 0x000000ffff027224 */ /* 0x000fe200078e0000 */
[----:B------:R-:W-:Y:S01]  /*2d70*/  MOV R3, R33 ;  /* 0x0000002100037202 */ /* 0x000fe20000000f00 */
[----:B------:R-:W-:Y:S05]  /*2d80*/  BRA `(.L_x_724) ;  /* 0x0000012000007947 */ /* 0x000fea0003800000 */
.L_x_723:
[----:B------:R-:W0:Y:S01]  /*2d90*/  I2F.U32.RP R4, c[0x0][0x328] ;  /* 0x0000ca0000047b06 */ /* 0x000e220000209000 */
[----:B------:R-:W-:Y:S01]  /*2da0*/  HFMA2.MMA R2, -RZ, RZ, 0, 0 ;  /* 0x00000000ff027435 */ /* 0x000fe200000001ff */
[----:B------:R-:W-:-:S06]  /*2db0*/  ISETP.NE.U32.AND P1, PT, RZ, c[0x0][0x328], PT ;  /* 0x0000ca00ff007a0c */ /* 0x000fcc0003f25070 */
[----:B0-----:R-:W0:Y:S02]  /*2dc0*/  MUFU.RCP R4, R4 ;  /* 0x0000000400047308 */ /* 0x001e240000001000 */
[----:B0-----:R-:W-:-:S06]  /*2dd0*/  IADD3 R3, R4, 0xffffffe, RZ ;  /* 0x0ffffffe04037810 */ /* 0x001fcc0007ffe0ff */
[----:B------:R-:W0:Y:S02]  /*2de0*/  F2I.FTZ.U32.TRUNC.NTZ R3, R3 ;  /* 0x0000000300037305 */ /* 0x000e24000021f000 */
[----:B0-----:R-:W-:-:S04]  /*2df0*/  IMAD.MOV R33, RZ, RZ, -R3 ;  /* 0x000000ffff217224 */ /* 0x001fc800078e0a03 */
[----:B------:R-:W-:-:S04]  /*2e00*/  IMAD R33, R33, c[0x0][0x328], RZ ;  /* 0x0000ca0021217a24 */ /* 0x000fc800078e02ff */
[----:B------:R-:W-:Y:S01]  /*2e10*/  IMAD.HI.U32 R0, R3, R33, R2 ;  /* 0x0000002103007227 */ /* 0x000fe200078e0002 */
[----:B------:R-:W-:-:S05]  /*2e20*/  MOV R3, RZ ;  /* 0x000000ff00037202 */ /* 0x000fca0000000f00 */
[----:B------:R-:W-:-:S04]  /*2e30*/  IMAD.HI.U32 R0, R0, R39, RZ ;  /* 0x0000002700007227 */ /* 0x000fc800078e00ff */
[----:B------:R-:W-:-:S04]  /*2e40*/  IMAD.MOV R0, RZ, RZ, -R0 ;  /* 0x000000ffff007224 */ /* 0x000fc800078e0a00 */
[----:B------:R-:W-:-:S05]  /*2e50*/  IMAD R2, R0, c[0x0][0x328], R39 ;  /* 0x0000ca0000027a24 */ /* 0x000fca00078e0227 */
[----:B------:R-:W-:-:S13]  /*2e60*/  ISETP.GE.U32.AND P0, PT, R2, c[0x0][0x328], PT ;  /* 0x0000ca0002007a0c */ /* 0x000fda0003f06070 */
[----:B------:R-:W-:-:S04]  /*2e70*/  @P0 IADD3 R2, R2, -c[0x0][0x328], RZ ;  /* 0x8000ca0002020a10 */ /* 0x000fc80007ffe0ff */
[----:B------:R-:W-:-:S13]  /*2e80*/  ISETP.GE.U32.AND P0, PT, R2, c[0x0][0x328], PT ;  /* 0x0000ca0002007a0c */ /* 0x000fda0003f06070 */
[----:B------:R-:W-:Y:S02]  /*2e90*/  @P0 IADD3 R2, R2, -c[0x0][0x328], RZ ;  /* 0x8000ca0002020a10 */ /* 0x000fe40007ffe0ff */
[----:B------:R-:W-:-:S04]  /*2ea0*/  @!P1 LOP3.LUT R2, RZ, c[0x0][0x328], RZ, 0x33, !PT ;  /* 0x0000ca00ff029a12 */ /* 0x000fc800078e33ff */
.L_x_724:
[----:B------:R-:W-:-:S04]  /*2eb0*/  IADD3 R2, P0, R2, c[0x0][0x330], RZ ;  /* 0x0000cc0002027a10 */ /* 0x000fc80007f1e0ff */
[----:B------:R-:W-:-:S05]  /*2ec0*/  IADD3.X R3, R3, c[0x0][0x334], RZ, P0, !PT ;  /* 0x0000cd0003037a10 */ /* 0x000fca00007fe4ff */
[----:B------:R0:W-:Y:S04]  /*2ed0*/  STG.E.64 [R24.64], R2 ;  /* 0x0000000218007986 */ /* 0x0001e8000c101b08 */
.L_x_721:
[----:B------:R-:W-:Y:S05]  /*2ee0*/  BSYNC B0 ;  /* 0x0000000000007941 */ /* 0x000fea0003800000 */
.L_x_720:
        /* <DEDUP_REMOVED lines=9> */
[----:B------:R-:W-:-:S04]  /*2f80*/  IMAD.MOV.U32 R2, RZ, RZ, RZ ;  /* 0x000000ffff027224 */ /* 0x000fc800078e00ff */
[----:B------:R-:W-:-:S05]  /*2f90*/  IMAD.HI.U32 R0, R3, c[0x0][0x190], R2 ;  /* 0x0000640003007a27 */ /* 0x000fca00078e0002 */
[----:B------:R-:W-:Y:S02]  /*2fa0*/  SHF.R.U32.HI R4, RZ, c[0x0][0x194], R0 ;  /* 0x00006500ff047a19 */ /* 0x000fe40000011600 */
[----:B------:R-:W-:-:S03]  /*2fb0*/  MOV R0, c[0x0][0x188] ;  /* 0x0000620000007a02 */ /* 0x000fc60000000f00 */
[----:B------:R-:W-:Y:S01]  /*2fc0*/  IMAD.MOV R24, RZ, RZ, -R4 ;  /* 0x000000ffff187224 */ /* 0x000fe200078e0a04 */
[----:B------:R-:W-:-:S03]  /*2fd0*/  ISETP.NE.AND P0, PT, R0, 0x1, PT ;  /* 0x000000010000780c */ /* 0x000fc60003f05270 */
[----:B------:R-:W-:-:S04]  /*2fe0*/  IMAD R24, R24, c[0x0][0x18c], R3 ;  /* 0x0000630018187a24 */ /* 0x000fc800078e0203 */
[----:B------:R-:W-:-:S06]  /*2ff0*/  IMAD R24, R24, c[0x0][0x2b8], RZ ;  /* 0x0000ae0018187a24 */ /* 0x000fcc00078e02ff */
        /* <DEDUP_REMOVED lines=212> */
[----:B------:R-:W-:-:S03]  /*3d40*/  @P0 IMAD R24, R3, c[0x0][0x318], R24 ;  /* 0x0000c60003180a24 */ /* 0x000fc600078e0218 */
.L_x_727:
[----:B------:R-:W-:Y:S02]  /*3d50*/  ISETP.NE.U32.AND P1, PT, RZ, c[0x0][0x32c], PT ;  /* 0x0000cb00ff007a0c */ /* 0x000fe40003f25070 */
[----:B------:R-:W-:-:S05]  /*3d60*/  IADD3 R24, P0, R24, c[0x0][0x320], RZ ;  /* 0x0000c80018187a10 */ /* 0x000fca0007f1e0ff */
[----:B------:R-:W-:-:S06]  /*3d70*/  IMAD.X R25, RZ, RZ, c[0x0][0x324], P0 ;  /* 0x0000c900ff197624 */ /* 0x000fcc00000e06ff */
[----:B------:R-:W-:Y:S05]  /*3d80*/  @!P1 BRA `(.L_x_728) ;  /* 0x0000009000009947 */ /* 0x000fea0003800000 */
[----:B------:R-:W-:Y:S01]  /*3d90*/  MOV R4, R37 ;  /* 0x0000002500047202 */ /* 0x000fe20000000f00 */
        /* <DEDUP_REMOVED lines=8> */
.L_x_728:
[----:B------:R-:W0:Y:S01]  /*3e20*/  I2F.U32.RP R4, c[0x0][0x328] ;  /* 0x0000ca0000047b06 */ /* 0x000e220000209000 */
[----:B------:R-:W-:Y:S01]  /*3e30*/  IMAD.MOV.U32 R2, RZ, RZ, RZ ;  /* 0x000000ffff027224 */ /* 0x000fe200078e00ff */
[----:B------:R-:W-:-:S06]  /*3e40*/  ISETP.NE.U32.AND P1, PT, RZ, c[0x0][0x328], PT ;  /* 0x0000ca00ff007a0c */ /* 0x000fcc0003f25070 */
[----:B0-----:R-:W0:Y:S02]  /*3e50*/  MUFU.RCP R4, R4 ;  /* 0x0000000400047308 */ /* 0x001e240000001000 */
[----:B0-----:R-:W-:-:S06]  /*3e60*/  IADD3 R3, R4, 0xffffffe, RZ ;  /* 0x0ffffffe04037810 */ /* 0x001fcc0007ffe0ff */
[----:B------:R-:W0:Y:S02]  /*3e70*/  F2I.FTZ.U32.TRUNC.NTZ R3, R3 ;  /* 0x0000000300037305 */ /* 0x000e24000021f000 */
[----:B0-----:R-:W-:-:S05]  /*3e80*/  IADD3 R33, RZ, -R3, RZ ;  /* 0x80000003ff217210 */ /* 0x001fca0007ffe0ff */
[----:B------:R-:W-:-:S04]  /*3e90*/  IMAD R33, R33, c[0x0][0x328], RZ ;  /* 0x0000ca0021217a24 */ /* 0x000fc800078e02ff */
[----:B------:R-:W-:-:S04]  /*3ea0*/  IMAD.HI.U32 R0, R3, R33, R2 ;  /* 0x0000002103007227 */ /* 0x000fc800078e0002 */
[----:B------:R-:W-:Y:S02]  /*3eb0*/  IMAD.MOV.U32 R3, RZ, RZ, RZ ;  /* 0x000000ffff037224 */ /* 0x000fe400078e00ff */
[----:B------:R-:W-:-:S05]  /*3ec0*/  IMAD.HI.U32 R0, R0, R37, RZ ;  /* 0x0000002500007227 */ /* 0x000fca00078e00ff */
[----:B------:R-:W-:-:S05]  /*3ed0*/  IADD3 R0, -R0, RZ, RZ ;  /* 0x000000ff00007210 */ /* 0x000fca0007ffe1ff */
[----:B------:R-:W-:-:S05]  /*3ee0*/  IMAD R2, R0, c[0x0][0x328], R37 ;  /* 0x0000ca0000027a24 */ /* 0x000fca00078e0225 */
[----:B------:R-:W-:-:S13]  /*3ef0*/  ISETP.GE.U32.AND P0, PT, R2, c[0x0][0x328], PT ;  /* 0x0000ca0002007a0c */ /* 0x000fda0003f06070 */
[----:B------:R-:W-:-:S04]  /*3f00*/  @P0 IADD3 R2, R2, -c[0x0][0x328], RZ ;  /* 0x8000ca0002020a10 */ /* 0x000fc80007ffe0ff */
[----:B------:R-:W-:-:S13]  /*3f10*/  ISETP.GE.U32.AND P0, PT, R2, c[0x0][0x328], PT ;  /* 0x0000ca0002007a0c */ /* 0x000fda0003f06070 */
[----:B------:R-:W-:Y:S02]  /*3f20*/  @P0 IADD3 R2, R2, -c[0x0][0x328], RZ ;  /* 0x8000ca0002020a10 */ /* 0x000fe40007ffe0ff */
[----:B------:R-:W-:-:S04]  /*3f30*/  @!P1 LOP3.LUT R2, RZ, c[0x0][0x328], RZ, 0x33, !PT ;  /* 0x0000ca00ff029a12 */ /* 0x000fc800078e33ff */
.L_x_729:
[----:B------:R-:W-:-:S04]  /*3f40*/  IADD3 R2, P0, R2, c[0x0][0x330], RZ ;  /* 0x0000cc0002027a10 */ /* 0x000fc80007f1e0ff */
[----:B------:R-:W-:-:S05]  /*3f50*/  IADD3.X R3, R3, c[0x0][0x334], RZ, P0, !PT ;  /* 0x0000cd0003037a10 */ /* 0x000fca00007fe4ff */
[----:B------:R0:W-:Y:S04]  /*3f60*/  STG.E.64 [R24.64], R2 ;  /* 0x0000000218007986 */ /* 0x0001e8000c101b08 */
.L_x_726:
[----:B------:R-:W-:Y:S05]  /*3f70*/  BSYNC B0 ;  /* 0x0000000000007941 */ /* 0x000fea0003800000 */
.L_x_725:
[----:B------:R-:W-:-:S05]  /*3f80*/  IMAD R0, R40, 0x3, RZ ;  /* 0x0000000328007824 */ /* 0x000fca00078e02ff */
        /* <DEDUP_REMOVED lines=8> */
[----:B------:R-:W-:-:S10]  /*4010*/  HFMA2.MMA R2, -RZ, RZ, 0, 0 ;  /* 0x00000000ff027435 */ /* 0x000fd400000001ff */
        /* <DEDUP_REMOVED lines=220> */
.L_x_731:
[----:B------:R-:W-:Y:S02]  /*4de0*/  ISETP.NE.U32.AND P1, PT, RZ, c[0x0][0x32c], PT ;  /* 0x0000cb00ff007a0c */ /* 0x000fe40003f25070 */
[----:B------:R-:W-:-:S04]  /*4df0*/  IADD3 R24, P0, R24, c[0x0][0x320], RZ ;  /* 0x0000c80018187a10 */ /* 0x000fc80007f1e0ff */
[----:B------:R-:W-:-:S07]  /*4e00*/  IADD3.X R25, RZ, c[0x0][0x324], RZ, P0, !PT ;  /* 0x0000c900ff197a10 */ /* 0x000fce00007fe4ff */
[----:B------:R-:W-:Y:S05]  /*4e10*/  @!P1 BRA `(.L_x_732) ;  /* 0x0000009000009947 */ /* 0x000fea0003800000 */
[----:B------:R-:W-:Y:S01]  /*4e20*/  HFMA2.MMA R0, -RZ, RZ, 0, 0 ;  /* 0x00000000ff007435 */ /* 0x000fe200000001ff */
[----:B------:R-:W-:Y:S01]  /*4e30*/  IMAD.MOV.U32 R4, RZ, RZ, R6 ;  /* 0x000000ffff047224 */ /* 0x000fe200078e0006 */
[----:B------:R-:W-:Y:S01]  /*4e40*/  MOV R3, c[0x0][0x32c] ;  /* 0x0000cb0000037a02 */ /* 0x000fe20000000f00 */
[----:B------:R-:W-:Y:S01]  /*4e50*/  IMAD.MOV.U32 R2, RZ, RZ, c[0x0][0x328] ;  /* 0x0000ca00ff027624 */ /* 0x000fe200078e00ff */
[----:B------:R-:W-:Y:S02]  /*4e60*/  MOV R34, 0x4e80 ;  /* 0x00004e8000227802 */ /* 0x000fe40000000f00 */
[----:B------:R-:W-:Y:S05]  /*4e70*/  CALL.REL.NOINC `($__internal_57_$__cuda_sm20_rem_u64) ;  /* 0x000006e000007944 */ /* 0x000fea0003c00000 */
[----:B------:R-:W-:Y:S01]  /*4e80*/  IMAD.MOV.U32 R2, RZ, RZ, R0 ;  /* 0x000000ffff027224 */ /* 0x000fe200078e0000 */
[----:B------:R-:W-:Y:S01]  /*4e90*/  MOV R3, R33 ;  /* 0x0000002100037202 */ /* 0x000fe20000000f00 */
[----:B------:R-:W-:Y:S05]  /*4ea0*/  BRA `(.L_x_733) ;  /* 0x0000012000007947 */ /* 0x000fea0003800000 */
.L_x_732:
        /* <DEDUP_REMOVED lines=8> */
[----:B------:R-:W-:-:S06]  /*4f30*/  IMAD.HI.U32 R35, R3, R35, R2 ;  /* 0x0000002303237227 */ /* 0x000fcc00078e0002 */
[----:B------:R-:W-:-:S04]  /*4f40*/  IMAD.HI.U32 R0, R35, R6, RZ ;  /* 0x0000000623007227 */ /* 0x000fc800078e00ff */
[----:B------:R-:W-:-:S04]  /*4f50*/  IMAD.MOV R3, RZ, RZ, -R0 ;  /* 0x000000ffff037224 */ /* 0x000fc800078e0a00 */
[----:B------:R-:W-:Y:S01]  /*4f60*/  IMAD R2, R3, c[0x0][0x328], R6 ;  /* 0x0000ca0003027a24 */ /* 0x000fe200078e0206 */
[----:B------:R-:W-:-:S04]  /*4f70*/  MOV R3, RZ ;  /* 0x000000ff00037202 */ /* 0x000fc80000000f00 */
[----:B------:R-:W-:-:S13]  /*4f80*/  ISETP.GE.U32.AND P0, PT, R2, c[0x0][0x328], PT ;  /* 0x0000ca0002007a0c */ /* 0x000fda0003f06070 */
[----:B------:R-:W-:-:S04]  /*4f90*/  @P0 IADD3 R2, R2, -c[0x0][0x328], RZ ;  /* 0x8000ca0002020a10 */ /* 0x000fc80007ffe0ff */
[----:B------:R-:W-:-:S13]  /*4fa0*/  ISETP.GE.U32.AND P0, PT, R2, c[0x0][0x328], PT ;  /* 0x0000ca0002007a0c */ /* 0x000fda0003f06070 */
[----:B------:R-:W-:Y:S02]  /*4fb0*/  @P0 IADD3 R2, R2, -c[0x0][0x328], RZ ;  /* 0x8000ca0002020a10 */ /* 0x000fe40007ffe0ff */
[----:B------:R-:W-:-:S04]  /*4fc0*/  @!P1 LOP3.LUT R2, RZ, c[0x0][0x328], RZ, 0x33, !PT ;  /* 0x0000ca00ff029a12 */ /* 0x000fc800078e33ff */
.L_x_733:
[----:B------:R-:W-:-:S04]  /*4fd0*/  IADD3 R2, P0, R2, c[0x0][0x330], RZ ;  /* 0x0000cc0002027a10 */ /* 0x000fc80007f1e0ff */
[----:B------:R-:W-:-:S05]  /*4fe0*/  IADD3.X R3, R3, c[0x0][0x334], RZ, P0, !PT ;  /* 0x0000cd0003037a10 */ /* 0x000fca00007fe4ff */
[----:B------:R0:W-:Y:S04]  /*4ff0*/  STG.E.64 [R24.64], R2 ;  /* 0x0000000218007986 */ /* 0x0001e8000c101b08 */
.L_x_730:
        /* <DEDUP_REMOVED lines=11> */
.L_x_734:
[----:B------:R-:W-:Y:S05]  /*50b0*/  EXIT ;  /* 0x000000000000794d */ /* 0x000fea0003800000 */
        .weak           $__internal_56_$__cuda_sm20_div_s64
        .type           $__internal_56_$__cuda_sm20_div_s64,@function
        .size           $__internal_56_$__cuda_sm20_div_s64,($__internal_57_$__cuda_sm20_rem_u64 - $__internal_56_$__cuda_sm20_div_s64)
$__internal_56_$__cuda_sm20_div_s64:
        /* <DEDUP_REMOVED lines=21> */
[----:B------:R-:W-:-:S04]  /*5210*/  IMAD R2, R7, UR4, R3 ;  /* 0x0000000407027c24 */ /* 0x000fc8000f8e0203 */
[----:B------:R-:W-:Y:S01]  /*5220*/  IMAD.HI.U32 R4, R5, R9, RZ ;  /* 0x0000000905047227 */ /* 0x000fe200078e00ff */
[----:B------:R-:W-:Y:S02]  /*5230*/  IADD3.X R10, RZ, ~R2, RZ, P0, !PT ;  /* 0x80000002ff0a7210 */ /* 0x000fe400007fe4ff */
[----:B------:R-:W-:-:S03]  /*5240*/  IADD3 R2, P4, RZ, -UR6, RZ ;  /* 0x80000006ff027c10 */ /* 0x000fc6000ff9e0ff */
[----:B------:R-:W-:-:S04]  /*5250*/  IMAD.WIDE.U32 R4, P0, R5, R10, R4 ;  /* 0x0000000a05047225 */ /* 0x000fc80007800004 */
[C---:B------:R-:W-:Y:S02]  /*5260*/  IMAD R3, R7.reuse, R10, RZ ;  /* 0x0000000a07037224 */ /* 0x040fe400078e02ff */
[----:B------:R-:W-:Y:S01]  /*5270*/  IMAD.HI.U32 R4, P2, R7, R9, R4 ;  /* 0x0000000907047227 */ /* 0x000fe20007840004 */
[----:B------:R-:W-:-:S03]  /*5280*/  SEL R5, R2, UR6, !P1 ;  /* 0x0000000602057c07 */ /* 0x000fc6000c800000 */
[----:B------:R-:W-:Y:S01]  /*5290*/  IMAD.HI.U32 R2, R7, R10, RZ ;  /* 0x0000000a07027227 */ /* 0x000fe200078e00ff */
[----:B------:R-:W-:-:S03]  /*52a0*/  IADD3 R4, P3, R3, R4, RZ ;  /* 0x0000000403047210 */ /* 0x000fc60007f7e0ff */
[----:B------:R-:W-:Y:S01]  /*52b0*/  IMAD.X R10, RZ, RZ, ~UR7, P4 ;  /* 0x80000007ff0a7e24 */ /* 0x000fe2000a0e06ff */
[----:B------:R-:W-:Y:S01]  /*52c0*/  IADD3.X R7, R2, R7, RZ, P0, !PT ;  /* 0x0000000702077210 */ /* 0x000fe200007fe4ff */
[----:B------:R-:W-:-:S03]  /*52d0*/  IMAD.HI.U32 R2, R4, R5, RZ ;  /* 0x0000000504027227 */ /* 0x000fc600078e00ff */
[----:B------:R-:W-:Y:S01]  /*52e0*/  SEL R10, R10, UR7, !P1 ;  /* 0x000000070a0a7c07 */ /* 0x000fe2000c800000 */
[----:B------:R-:W-:Y:S01]  /*52f0*/  IMAD.MOV.U32 R3, RZ, RZ, RZ ;  /* 0x000000ffff037224 */ /* 0x000fe200078e00ff */
[----:B------:R-:W-:-:S03]  /*5300*/  IADD3.X R7, RZ, RZ, R7, P3, P2 ;  /* 0x000000ffff077210 */ /* 0x000fc60001fe4407 */
[----:B------:R-:W-:-:S04]  /*5310*/  IMAD.WIDE.U32 R2, R4, R10, R2 ;  /* 0x0000000a04027225 */ /* 0x000fc800078e0002 */
[C---:B------:R-:W-:Y:S02]  /*5320*/  IMAD R9, R7.reuse, R10, RZ ;  /* 0x0000000a07097224 */ /* 0x040fe400078e02ff */
[----:B------:R-:W-:-:S04]  /*5330*/  IMAD.HI.U32 R2, P0, R7, R5, R2 ;  /* 0x0000000507027227 */ /* 0x000fc80007800002 */
[----:B------:R-:W-:Y:S01]  /*5340*/  IMAD.HI.U32 R7, R7, R10, RZ ;  /* 0x0000000a07077227 */ /* 0x000fe200078e00ff */
[----:B------:R-:W-:-:S04]  /*5350*/  IADD3 R4, P2, R9, R2, RZ ;  /* 0x0000000209047210 */ /* 0x000fc80007f5e0ff */
[----:B------:R-:W-:-:S05]  /*5360*/  IADD3.X R2, R7, RZ, RZ, P0, !PT ;  /* 0x000000ff07027210 */ /* 0x000fca00007fe4ff */
        /* <DEDUP_REMOVED lines=30> */
[----:B------:R-:W-:Y:S06]  /*5550*/  RET.REL.NODEC R6 `(_ZN2at6native60_GLOBAL__N__fdc43544_27_DistributionRandomKernel_cu_f88cee4443distribution_elementwise_grid_stride_kernelIjLi4EZZZNS0_9templates4cuda21random_from_to_kernelIPNS_17CUDAGeneratorImplEEEvRNS_18TensorIteratorBaseEmlT_ENKUlvE_clEvENKUlvE11_clEvEUlP24curandStatePhilox4_32_10E0_ZNS1_27distribution_nullary_kernelImj5uint4S7_SF_ZZZS5_IS7_EvS9_mlSA_ENKSB_clEvENKSC_clEvEUljE_EEvS9_T2_RKT3_T4_EUlijE0_EEvlNS_15PhiloxCudaStateET1_SJ_) ;  /* 0xffffaaa006007950 */ /* 0x000fec0003c3ffff */
        .weak           $__internal_57_$__cuda_sm20_rem_u64
        .type           $__internal_57_$__cuda_sm20_rem_u64,@function
        .size           $__internal_57_$__cuda_sm20_rem_u64,(.L_x_1978 - $__internal_57_$__cuda_sm20_rem_u64)
$__internal_57_$__cuda_sm20_rem_u64:
[----:B------:R-:W0:Y:S08]  /*5560*/  I2F.U64.RP R35, R2 ;  /* 0x0000000200237312 */ /* 0x000e300000309000 */
[----:B0-----:R-:W0:Y:S02]  /*5570*/  MUFU.RCP R35, R35 ;  /* 0x0000002300237308 */ /* 0x001e240000001000 */
[----:B0-----:R-:W-:-:S06]  /*5580*/  IADD3 R42, R35, 0x1ffffffe, RZ ;  /* 0x1ffffffe232a7810 */ /* 0x001fcc0007ffe0ff */
[----:B------:R-:W0:Y:S02]  /*5590*/  F2I.U64.TRUNC R42, R42 ;  /* 0x0000002a002a7311 */ /* 0x000e24000020d800 */
[----:B0-----:R-:W-:-:S04]  /*55a0*/  IMAD.WIDE.U32 R44, R42, R2, RZ ;  /* 0x000000022a2c7225 */ /* 0x001fc800078e00ff */
[C---:B------:R-:W-:Y:S01]  /*55b0*/  IMAD R33, R42.reuse, R3, R45 ;  /* 0x000000032a217224 */ /* 0x040fe200078e022d */
[----:B------:R-:W-:Y:S02]  /*55c0*/  IADD3 R36, P0, RZ, -R44, RZ ;  /* 0x8000002cff247210 */ /* 0x000fe40007f1e0ff */
[----:B------:R-:W-:Y:S01]  /*55d0*/  MOV R45, R42 ;  /* 0x0000002a002d7202 */ /* 0x000fe20000000f00 */
[----:B------:R-:W-:Y:S02]  /*55e0*/  IMAD R33, R43, R2, R33 ;  /* 0x000000022b217224 */ /* 0x000fe400078e0221 */
[----:B------:R-:W-:-:S04]  /*55f0*/  IMAD.HI.U32 R44, R42, R36, RZ ;  /* 0x000000242a2c7227 */ /* 0x000fc800078e00ff */
[----:B------:R-:W-:-:S04]  /*5600*/  IMAD.X R33, RZ, RZ, ~R33, P0 ;  /* 0x000000ffff217224 */ /* 0x000fc800000e0e21 */
[----:B------:R-:W-:-:S04]  /*5610*/  IMAD.WIDE.U32 R44, P0, R42, R33, R44 ;  /* 0x000000212a2c7225 */ /* 0x000fc8000780002c */
[C---:B------:R-:W-:Y:S02]  /*5620*/  IMAD R35, R43.reuse, R33, RZ ;  /* 0x000000212b237224 */ /* 0x040fe400078e02ff */
[----:B------:R-:W-:-:S04]  /*5630*/  IMAD.HI.U32 R36, P1, R43, R36, R44 ;  /* 0x000000242b247227 */ /* 0x000fc8000782002c */
[----:B------:R-:W-:Y:S01]  /*5640*/  IMAD.HI.U32 R33, R43, R33, RZ ;  /* 0x000000212b217227 */ /* 0x000fe200078e00ff */
[----:B------:R-:W-:-:S03]  /*5650*/  IADD3 R45, P2, R35, R36, RZ ;  /* 0x00000024232d7210 */ /* 0x000fc60007f5e0ff */
[----:B------:R-:W-:Y:S02]  /*5660*/  IMAD.X R33, R33, 0x1, R43, P0 ;  /* 0x0000000121217824 */ /* 0x000fe400000e062b */
[----:B------:R-:W-:-:S03]  /*5670*/  IMAD.WIDE.U32 R42, R45, R2, RZ ;  /* 0x000000022d2a7225 */ /* 0x000fc600078e00ff */
[----:B------:R-:W-:Y:S01]  /*5680*/  IADD3.X R33, RZ, RZ, R33, P2, P1 ;  /* 0x000000ffff217210 */ /* 0x000fe200017e2421 */
[----:B------:R-:W-:Y:S01]  /*5690*/  IMAD R35, R45, R3, R43 ;  /* 0x000000032d237224 */ /* 0x000fe200078e022b */
[----:B------:R-:W-:Y:S01]  /*56a0*/  IADD3 R38, P0, RZ, -R42, RZ ;  /* 0x8000002aff267210 */ /* 0x000fe20007f1e0ff */
[----:B------:R-:W-:Y:S02]  /*56b0*/  HFMA2.MMA R43, -RZ, RZ, 0, 0 ;  /* 0x00000000ff2b7435 */ /* 0x000fe400000001ff */
[----:B------:R-:W-:Y:S02]  /*56c0*/  IMAD R35, R33, R2, R35 ;  /* 0x0000000221237224 */ /* 0x000fe400078e0223 */
[----:B------:R-:W-:-:S03]  /*56d0*/  IMAD.HI.U32 R44, R45, R38, RZ ;  /* 0x000000262d2c7227 */ /* 0x000fc600078e00ff */
[----:B------:R-:W-:-:S05]  /*56e0*/  IADD3.X R36, RZ, ~R35, RZ, P0, !PT ;  /* 0x80000023ff247210 */ /* 0x000fca00007fe4ff */
[----:B------:R-:W-:-:S04]  /*56f0*/  IMAD.WIDE.U32 R44, P0, R45, R36, R44 ;  /* 0x000000242d2c7225 */ /* 0x000fc8000780002c */
[C---:B------:R-:W-:Y:S02]  /*5700*/  IMAD R35, R33.reuse, R36, RZ ;  /* 0x0000002421237224 */ /* 0x040fe400078e02ff */
[----:B------:R-:W-:-:S04]  /*5710*/  IMAD.HI.U32 R38, P1, R33, R38, R44 ;  /* 0x0000002621267227 */ /* 0x000fc8000782002c */
[----:B------:R-:W-:Y:S01]  /*5720*/  IMAD.HI.U32 R36, R33, R36, RZ ;  /* 0x0000002421247227 */ /* 0x000fe200078e00ff */
[----:B------:R-:W-:-:S03]  /*5730*/  IADD3 R35, P2, R35, R38, RZ ;  /* 0x0000002623237210 */ /* 0x000fc60007f5e0ff */
[----:B------:R-:W-:Y:S02]  /*5740*/  IMAD.X R33, R36, 0x1, R33, P0 ;  /* 0x0000000124217824 */ /* 0x000fe400000e0621 */
[----:B------:R-:W-:-:S03]  /*5750*/  IMAD.HI.U32 R42, R35, R4, RZ ;  /* 0x00000004232a7227 */ /* 0x000fc600078e00ff */
[----:B------:R-:W-:-:S03]  /*5760*/  IADD3.X R33, RZ, RZ, R33, P2, P1 ;  /* 0x000000ffff217210 */ /* 0x000fc600017e2421 */
[----:B------:R-:W-:-:S04]  /*5770*/  IMAD.WIDE.U32 R42, R35, R0, R42 ;  /* 0x00000000232a7225 */ /* 0x000fc800078e002a */
[C---:B------:R-:W-:Y:S02]  /*5780*/  IMAD R35, R33.reuse, R0, RZ ;  /* 0x0000000021237224 */ /* 0x040fe400078e02ff */
[----:B------:R-:W-:-:S04]  /*5790*/  IMAD.HI.U32 R36, P0, R33, R4, R42 ;  /* 0x0000000421247227 */ /* 0x000fc8000780002a */
[----:B------:R-:W-:Y:S01]  /*57a0*/  IMAD.HI.U32 R33, R33, R0, RZ ;  /* 0x0000000021217227 */ /* 0x000fe200078e00ff */
[----:B------:R-:W-:-:S03]  /*57b0*/  IADD3 R35, P1, R35, R36, RZ ;  /* 0x0000002423237210 */ /* 0x000fc60007f3e0ff */
[----:B------:R-:W-:Y:S02]  /*57c0*/  IMAD.X R33, RZ, RZ, R33, P0 ;  /* 0x000000ffff217224 */ /* 0x000fe400000e0621 */
[----:B------:R-:W-:-:S03]  /*57d0*/  IMAD.WIDE.U32 R42, R35, R2, RZ ;  /* 0x00000002232a7225 */ /* 0x000fc600078e00ff */
[----:B------:R-:W-:Y:S01]  /*57e0*/  IADD3.X R33, RZ, R33, RZ, P1, !PT ;  /* 0x00000021ff217210 */ /* 0x000fe20000ffe4ff */
[----:B------:R-:W-:Y:S01]  /*57f0*/  IMAD R35, R35, R3, R43 ;  /* 0x0000000323237224 */ /* 0x000fe200078e022b */
[----:B------:R-:W-:-:S03]  /*5800*/  IADD3 R43, P1, -R42, R4, RZ ;  /* 0x000000042a2b7210 */ /* 0x000fc60007f3e1ff */
[-C--:B------:R-:W-:Y:S01]  /*5810*/  IMAD R33, R33, R2.reuse, R35 ;  /* 0x0000000221217224 */ /* 0x080fe200078e0223 */
[----:B------:R-:W-:Y:S02]  /*5820*/  ISETP.GE.U32.AND P0, PT, R43, R2, PT ;  /* 0x000000022b00720c */ /* 0x000fe40003f06070 */
[----:B------:R-:W-:Y:S02]  /*5830*/  MOV R35, 0x0 ;  /* 0x0000000000237802 */ /* 0x000fe40000000f00 */
[----:B------:R-:W-:Y:S02]  /*5840*/  IADD3.X R36, ~R33, R0, RZ, P1, !PT ;  /* 0x0000000021247210 */ /* 0x000fe40000ffe5ff */
[----:B------:R-:W-:Y:S02]  /*5850*/  IADD3 R0, P1, -R2, R43, RZ ;  /* 0x0000002b02007210 */ /* 0x000fe40007f3e1ff */
[----:B------:R-:W-:-:S03]  /*5860*/  ISETP.GE.U32.AND.EX P0, PT, R36, R3, PT, P0 ;  /* 0x000000032400720c */ /* 0x000fc60003f06100 */
[----:B------:R-:W-:Y:S01]  /*5870*/  IMAD.X R4, R36, 0x1, ~R3, P1 ;  /* 0x0000000124047824 */ /* 0x000fe200008e0e03 */
[----:B------:R-:W-:Y:S02]  /*5880*/  SEL R43, R0, R43, P0 ;  /* 0x0000002b002b7207 */ /* 0x000fe40000000000 */
[----:B------:R-:W-:Y:S02]  /*5890*/  ISETP.NE.U32.AND P1, PT, R2, RZ, PT ;  /* 0x000000ff0200720c */ /* 0x000fe40003f25070 */
[----:B------:R-:W-:Y:S02]  /*58a0*/  SEL R4, R4, R36, P0 ;  /* 0x0000002404047207 */ /* 0x000fe40000000000 */
[----:B------:R-:W-:Y:S02]  /*58b0*/  ISETP.GE.U32.AND P0, PT, R43, R2, PT ;  /* 0x000000022b00720c */ /* 0x000fe40003f06070 */
[----:B------:R-:W-:Y:S02]  /*58c0*/  IADD3 R0, P2, -R2, R43, RZ ;  /* 0x0000002b02007210 */ /* 0x000fe40007f5e1ff */
[----:B------:R-:W-:-:S02]  /*58d0*/  ISETP.GE.U32.AND.EX P0, PT, R4, R3, PT, P0 ;  /* 0x000000030400720c */ /* 0x000fc40003f06100 */
[CC--:B------:R-:W-:Y:S02]  /*58e0*/  IADD3.X R33, ~R3.reuse, R4.reuse, RZ, P2, !PT ;  /* 0x0000000403217210 */ /* 0x0c0fe400017fe5ff */
[----:B------:R-:W-:Y:S02]  /*58f0*/  ISETP.NE.AND.EX P1, PT, R3, RZ, PT, P1 ;  /* 0x000000ff0300720c */ /* 0x000fe40003f25310 */
[----:B------:R-:W-:Y:S02]  /*5900*/  SEL R0, R0, R43, P0 ;  /* 0x0000002b00007207 */ /* 0x000fe40000000000 */
[----:B------:R-:W-:Y:S02]  /*5910*/  SEL R33, R33, R4, P0 ;  /* 0x0000000421217207 */ /* 0x000fe40000000000 */
[----:B------:R-:W-:Y:S02]  /*5920*/  SEL R0, R0, 0xffffffff, P1 ;  /* 0xffffffff00007807 */ /* 0x000fe40000800000 */
[----:B------:R-:W-:Y:S01]  /*5930*/  SEL R33, R33, 0xffffffff, P1 ;  /* 0xffffffff21217807 */ /* 0x000fe20000800000 */
[----:B------:R-:W-:Y:S06]  /*5940*/  RET.REL.NODEC R34 `(_ZN2at6native60_GLOBAL__N__fdc43544_27_DistributionRandomKernel_cu_f88cee4443distribution_elementwise_grid_stride_kernelIjLi4EZZZNS0_9templates4cuda21random_from_to_kernelIPNS_17CUDAGeneratorImplEEEvRNS_18TensorIteratorBaseEmlT_ENKUlvE_clEvENKUlvE11_clEvEUlP24curandStatePhilox4_32_10E0_ZNS1_27distribution_nullary_kernelImj5uint4S7_SF_ZZZS5_IS7_EvS9_mlSA_ENKSB_clEvENKSC_clEvEUljE_EEvS9_T2_RKT3_T4_EUlijE0_EEvlNS_15PhiloxCudaStateET1_SJ_) ;  /* 0xffffa6b022007950 */ /* 0x000fec0003c3ffff */
.L_x_736:
        /* <DEDUP_REMOVED lines=11> */
.L_x_1978:


//--------------------- .text._ZN2at6native60_GLOBAL__N__fdc43544_27_DistributionRandomKernel_cu_f88cee4443distribution_elementwise_grid_stride_kernelIjLi4EZZZNS0_9templates4cuda21random_from_to_kernelIPNS_17CUDAGeneratorImplEEEvRNS_18TensorIteratorBaseEmlT_ENKUlvE_clEvENKUlvE11_clEvEUlP24curandStatePhilox4_32_10E0_ZNS1_27distribution_nullary_kernelImj5uint4S7_SF_ZZZS5_IS7_EvS9_mlSA_ENKSB_clEvENKSC_clEvEUljE_EEvS9_T2_RKT3_T4_EUlijE_EEvlNS_15PhiloxCudaStateET1_SJ_ --------------------------
	.section	.text._ZN2at6native60_GLOBAL__N__fdc43544_27_DistributionRandomKernel_cu_f88cee4443distribution_elementwise_grid_stride_kernelIjLi4EZZZNS0_9templates4cuda21random_from_to_kernelIPNS_17CUDAGeneratorImplEEEvRNS_18TensorIteratorBaseEmlT_ENKUlvE_clEvENKUlvE11_clEvEUlP24curandStatePhilox4_32_10E0_ZNS1_27distribution_nullary_kernelImj5uint4S7_SF_ZZZS5_IS7_EvS9_mlSA_ENKSB_clEvENKSC_clEvEUljE_EEvS9_T2_RKT3_T4_EUlijE_EEvlNS_15PhiloxCudaStateET1_SJ_,"ax",@progbits
	.sectioninfo	@"SHI_REGISTERS=54"
	.align	128
.text._ZN2at6native60_GLOBAL__N__fdc43544_27_DistributionRandomKernel_cu_f88cee4443distribution_elementwise_grid_stride_kernelIjLi4EZZZNS0_9templates4cuda21random_from_to_kernelIPNS_17CUDAGeneratorImplEEEvRNS_18TensorIteratorBaseEmlT_ENKUlvE_clEvENKUlvE11_clEvEUlP24curandStatePhilox4_32_10E0_ZNS1_27distribution_nullary_kernelImj5uint4S7_SF_ZZZS5_IS7_EvS9_mlSA_ENKSB_clEvENKSC_clEvEUljE_EEvS9_T2_RKT3_T4_EUlijE_EEvlNS_15PhiloxCudaStateET1_SJ_:
        .type           _ZN2at6native60_GLOBAL__N__fdc43544_27_DistributionRandomKernel_cu_f88cee4443distribution_elementwise_grid_stride_kernelIjLi4EZZZNS0_9templates4cuda21random_from_to_kernelIPNS_17CUDAGeneratorImplEEEvRNS_18TensorIteratorBaseEmlT_ENKUlvE_clEvENKUlvE11_clEvEUlP24curandStatePhilox4_32_10E0_ZNS1_27distribution_nullary_kernelImj5uint4S7_SF_ZZZS5_IS7_EvS9_mlSA_ENKSB_clEvENKSC_clEvEUljE_EEvS9_T2_RKT3_T4_EUlijE_EEvlNS_15PhiloxCudaStateET1_SJ_,@function
        .size           _ZN2at6native60_GLOBAL__N__fdc43544_27_DistributionRandomKernel_cu_f88cee4443distribution_elementwise_grid_stride_kernelIjLi4EZZZNS0_9templates4cuda21random_from_to_kernelIPNS_17CUDAGeneratorImplEEEvRNS_18TensorIteratorBaseEmlT_ENKUlvE_clEvENKUlvE11_clEvEUlP24curandStatePhilox4_32_10E0_ZNS1_27distribution_nullary_kernelImj5uint4S7_SF_ZZZS5_IS7_EvS9_mlSA_ENKSB_clEvENKSC_clEvEUljE_EEvS9_T2_RKT3_T4_EUlijE_EEvlNS_15PhiloxCudaStateET1_SJ_,(.L_x_1981 - _ZN2at6native60_GLOBAL__N__fdc43544_27_DistributionRandomKernel_cu_f88cee4443distribution_elementwise_grid_stride_kernelIjLi4EZZZNS0_9templates4cuda21random_from_to_kernelIPNS_17CUDAGeneratorImplEEEvRNS_18TensorIteratorBaseEmlT_ENKUlvE_clEvENKUlvE11_clEvEUlP24curandStatePhilox4_32_10E0_ZNS1_27distribution_nullary_kernelImj5uint4S7_SF_ZZZS5_IS7_EvS9_mlSA_ENKSB_clEvENKSC_clEvEUljE_EEvS9_T2_RKT3_T4_EUlijE_EEvlNS_15PhiloxCudaStateET1_SJ_)
        .other          _ZN2at6native60_GLOBAL__N__fdc43544_27_DistributionRandomKernel_cu_f88cee4443distribution_elementwise_grid_stride_kernelIjLi4EZZZNS0_9templates4cuda21random_from_to_kernelIPNS_17CUDAGeneratorImplEEEvRNS_18TensorIteratorBaseEmlT_ENKUlvE_clEvENKUlvE11_clEvEUlP24curandStatePhilox4_32_10E0_ZNS1_27distribution_nullary_kernelImj5uint4S7_SF_ZZZS5_IS7_EvS9_mlSA_ENKSB_clEvENKSC_clEvEUljE_EEvS9_T2_RKT3_T4_EUlijE_EEvlNS_15PhiloxCudaStateET1_SJ_,@"STO_CUDA_ENTRY STV_DEFAULT"
_ZN2at6native60_GLOBAL__N__fdc43544_27_DistributionRandomKernel_cu_f88cee4443distribution_elementwise_grid_stride_kernelIjLi4EZZZNS0_9templates4cuda21random_from_to_kernelIPNS_17CUDAGeneratorImplEEEvRNS_18TensorIteratorBaseEmlT_ENKUlvE_clEvENKUlvE11_clEvEUlP24curandStatePhilox4_32_10E0_ZNS1_27distribution_nullary_kernelImj5uint4S7_SF_ZZZS5_IS7_EvS9_mlSA_ENKSB_clEvENKSC_clEvEUljE_EEvS9_T2_RKT3_T4_EUlijE_EEvlNS_15PhiloxCudaStateET1_SJ_:
        /* <DEDUP_REMOVED lines=65> */
[----:B------:R-:W-:Y:S02]  /*0410*/  ISETP.NE.U32.AND P0, PT, RZ, UR7, PT ;  /* 0x00000007ff007c0c */ /* 0x000fe4000bf05070 */
[----:B------:R-:W-:Y:S01]  /*0420*/  IADD3 R13, R25, 0x1fd5c5a3, RZ ;  /* 0x1fd5c5a3190d7810 */ /* 0x000fe20007ffe0ff */
[----:B------:R-:W-:Y:S01]  /*0430*/  IMAD.WIDE.U32 R22, R22, -0x326172a9, RZ ;  /* 0xcd9e8d5716167825 */ /* 0x000fe200078e00ff */
[----:B------:R-:W-:Y:S02]  /*0440*/  IADD3 R14, R24, 0x5384540f, RZ ;  /* 0x5384540f180e7810 */ /* 0x000fe40007ffe0ff */
        /* <DEDUP_REMOVED lines=17> */
[----:B------:R-:W-:Y:S05]  /*0560*/  CALL.REL.NOINC `($__internal_58_$__cuda_sm20_div_s64) ;  /* 0x0000136000007944 */ /* 0x000fea0003c00000 */
[----:B------:R-:W-:Y:S02]  /*0570*/  IMAD.MOV.U32 R22, RZ, RZ, R26 ;  /* 0x000000ffff167224 */ /* 0x000fe400078e001a */
[----:B------:R-:W-:Y:S01]  /*0580*/  IMAD.MOV.U32 R23, RZ, RZ, R27 ;  /* 0x000000ffff177224 */ /* 0x000fe200078e001b */
[----:B------:R-:W-:Y:S05]  /*0590*/  BRA `(.L_x_738) ;  /* 0x0000016000007947 */ /* 0x000fea0003800000 */
.L_x_737:
        /* <DEDUP_REMOVED lines=22> */
.L_x_738:
        /* <DEDUP_REMOVED lines=15> */
[----:B------:R-:W-:Y:S01]  /*07f0*/  IADD3 R33, R24, -0x700cb87f, RZ ;  /* 0x8ff3478118217810 */ /* 0x000fe20007ffe0ff */
[----:B------:R-:W-:Y:S01]  /*0800*/  IMAD R28, R28, -0x326172a9, RZ ;  /* 0xcd9e8d571c1c7824 */ /* 0x000fe200078e02ff */
[----:B------:R-:W-:Y:S01]  /*0810*/  IADD3 R32, R25, -0x695add53, RZ ;  /* 0x96a522ad19207810 */ /* 0x000fe20007ffe0ff */
[----:B------:R-:W-:Y:S01]  /*0820*/  IMAD.WIDE.U32 R42, R42, -0x326172a9, RZ ;  /* 0xcd9e8d572a2a7825 */ /* 0x000fe200078e00ff */
[----:B------:R-:W-:Y:S02]  /*0830*/  SHF.R.U64 R34, R36, 0x2, R37 ;  /* 0x0000000224227819 */ /* 0x000fe40000001225 */
[----:B------:R-:W-:Y:S01]  /*0840*/  LOP3.LUT R27, R28, R33, RZ, 0x3c, !PT ;  /* 0x000000211c1b7212 */ /* 0x000fe200078e3cff */
[----:B------:R-:W-:Y:S01]  /*0850*/  IMAD.HI.U32 R44, R21, -0x2daee0ad, RZ ;  /* 0xd2511f53152c7827 */ /* 0x000fe200078e00ff */
[----:B------:R-:W-:Y:S02]  /*0860*/  LOP3.LUT R29, R29, R32, RZ, 0x3c, !PT ;  /* 0x000000201d1d7212 */ /* 0x000fe400078e3cff */
[----:B------:R-:W-:-:S02]  /*0870*/  LOP3.LUT R43, R27, R43, RZ, 0x3c, !PT ;  /* 0x0000002b1b2b7212 */ /* 0x000fc400078e3cff */
[----:B------:R-:W-:Y:S02]  /*0880*/  LOP3.LUT R44, R29, R44, RZ, 0x3c, !PT ;  /* 0x0000002c1d2c7212 */ /* 0x000fe400078e3cff */
[----:B------:R-:W-:Y:S02]  /*0890*/  SHF.R.U32.HI R35, RZ, 0x2, R37 ;  /* 0x00000002ff237819 */ /* 0x000fe40000011625 */
[----:B------:R-:W-:Y:S02]  /*08a0*/  LOP3.LUT R36, R36, 0x3, RZ, 0xc0, !PT ;  /* 0x0000000324247812 */ /* 0x000fe400078ec0ff */
.L_x_759:
        /* <DEDUP_REMOVED lines=13> */
.L_x_740:
[----:B------:R-:W-:Y:S05]  /*0980*/  BSYNC B0 ;  /* 0x0000000000007941 */ /* 0x000fea0003800000 */
.L_x_739:
        /* <DEDUP_REMOVED lines=60> */
.L_x_742:
[----:B------:R-:W-:Y:S01]  /*0d50*/  IMAD.MOV.U32 R30, RZ, RZ, R44 ;  /* 0x000000ffff1e7224 */ /* 0x000fe200078e002c */
[----:B------:R-:W-:Y:S01]  /*0d60*/  MOV R39, R31 ;  /* 0x0000001f00277202 */ /* 0x000fe20000000f00 */
[----:B------:R-:W-:Y:S02]  /*0d70*/  IMAD.MOV.U32 R40, RZ, RZ, R37 ;  /* 0x000000ffff287224 */ /* 0x000fe400078e0025 */
[----:B------:R-:W-:-:S02]  /*0d80*/  IMAD.MOV.U32 R41, RZ, RZ, R26 ;  /* 0x000000ffff297224 */ /* 0x000fc400078e001a */
.L_x_741:
[----:B------:R-:W-:Y:S01]  /*0d90*/  ISETP.GE.U32.AND P0, PT, R16, c[0x0][0x160], PT ;  /* 0x0000580010007a0c */ /* 0x000fe20003f06070 */
[----:B------:R-:W-:Y:S03]  /*0da0*/  BSSY B0, `(.L_x_743) ;  /* 0x0000027000007945 */ /* 0x000fe60003800000 */
[----:B------:R-:W-:-:S13]  /*0db0*/  ISETP.GE.AND.EX P0, PT, R15, c[0x0][0x164], PT, P0 ;  /* 0x000059000f007a0c */ /* 0x000fda0003f06300 */
[----:B------:R-:W-:Y:S05]  /*0dc0*/  @P0 BRA `(.L_x_744) ;  /* 0x0000024000000947 */ /* 0x000fea0003800000 */
[----:B------:R-:W-:-:S13]  /*0dd0*/  ISETP.NE.U32.AND P0, PT, RZ, c[0x0][0x19c], PT ;  /* 0x00006700ff007a0c */ /* 0x000fda0003f05070 */
[----:B------:R-:W-:Y:S05]  /*0de0*/  @!P0 BRA `(.L_x_745) ;  /* 0x0000009000008947 */ /* 0x000fea0003800000 */
[----:B------:R-:W-:Y:S01]  /*0df0*/  IMAD.MOV.U32 R42, RZ, RZ, R30 ;  /* 0x000000ffff2a7224 */ /* 0x000fe200078e001e */
[----:B------:R-:W-:Y:S01]  /*0e00*/  MOV R44, 0xe50 ;  /* 0x00000e50002c7802 */ /* 0x000fe20000000f00 */
[----:B------:R-:W-:Y:S02]  /*0e10*/  IMAD.MOV.U32 R48, RZ, RZ, RZ ;  /* 0x000000ffff307224 */ /* 0x000fe400078e00ff */
[----:B------:R-:W-:Y:S02]  /*0e20*/  IMAD.MOV.U32 R46, RZ, RZ, c[0x0][0x198] ;  /* 0x00006600ff2e7624 */ /* 0x000fe400078e00ff */
[----:B------:R-:W-:Y:S02]  /*0e30*/  IMAD.MOV.U32 R47, RZ, RZ, c[0x0][0x19c] ;  /* 0x00006700ff2f7624 */ /* 0x000fe400078e00ff */
[----:B------:R-:W-:Y:S05]  /*0e40*/  CALL.REL.NOINC `($__internal_59_$__cuda_sm20_rem_u64) ;  /* 0x00000f3000007944 */ /* 0x000fea0003c00000 */
[----:B------:R-:W-:Y:S01]  /*0e50*/  IMAD.MOV.U32 R28, RZ, RZ, R30 ;  /* 0x000000ffff1c7224 */ /* 0x000fe200078e001e */
[----:B------:R-:W-:Y:S01]  /*0e60*/  MOV R29, R31 ;  /* 0x0000001f001d7202 */ /* 0x000fe20000000f00 */
[----:B------:R-:W-:Y:S05]  /*0e70*/  BRA `(.L_x_746) ;  /* 0x0000013000007947 */ /* 0x000fea0003800000 */
.L_x_745:
[----:B------:R-:W0:Y:S01]  /*0e80*/  I2F.U32.RP R31, c[0x0][0x198] ;  /* 0x00006600001f7b06 */ /* 0x000e220000209000 */
[----:B------:R-:W-:-:S07]  /*0e90*/  ISETP.NE.U32.AND P1, PT, RZ, c[0x0][0x198], PT ;  /* 0x00006600ff007a0c */ /* 0x000fce0003f25070 */
[----:B0-----:R-:W0:Y:S02]  /*0ea0*/  MUFU.RCP R31, R31 ;  /* 0x0000001f001f7308 */ /* 0x001e240000001000 */
[----:B0-----:R-:W-:-:S06]  /*0eb0*/  IADD3 R28, R31, 0xffffffe, RZ ;  /* 0x0ffffffe1f1c7810 */ /* 0x001fcc0007ffe0ff */
[----:B------:R0:W1:Y:S02]  /*0ec0*/  F2I.FTZ.U32.TRUNC.NTZ R29, R28 ;  /* 0x0000001c001d7305 */ /* 0x000064000021f000 */
[----:B0-----:R-:W-:Y:S02]  /*0ed0*/  IMAD.MOV.U32 R28, RZ, RZ, RZ ;  /* 0x000000ffff1c7224 */ /* 0x001fe400078e00ff */
[----:B-1----:R-:W-:-:S04]  /*0ee0*/  IMAD.MOV R43, RZ, RZ, -R29 ;  /* 0x000000ffff2b7224 */ /* 0x002fc800078e0a1d */
[----:B------:R-:W-:-:S04]  /*0ef0*/  IMAD R43, R43, c[0x0][0x198], RZ ;  /* 0x000066002b2b7a24 */ /* 0x000fc800078e02ff */
[----:B------:R-:W-:-:S06]  /*0f00*/  IMAD.HI.U32 R29, R29, R43, R28 ;  /* 0x0000002b1d1d7227 */ /* 0x000fcc00078e001c */
[----:B------:R-:W-:-:S04]  /*0f10*/  IMAD.HI.U32 R29, R29, R30, RZ ;  /* 0x0000001e1d1d7227 */ /* 0x000fc800078e00ff */
[----:B------:R-:W-:-:S04]  /*0f20*/  IMAD.MOV R29, RZ, RZ, -R29 ;  /* 0x000000ffff1d7224 */ /* 0x000fc800078e0a1d */
[----:B------:R-:W-:Y:S02]  /*0f30*/  IMAD R30, R29, c[0x0][0x198], R30 ;  /* 0x000066001d1e7a24 */ /* 0x000fe400078e021e */
[----:B------:R-:W-:-:S03]  /*0f40*/  IMAD.MOV.U32 R29, RZ, RZ, RZ ;  /* 0x000000ffff1d7224 */ /* 0x000fc600078e00ff */
[----:B------:R-:W-:-:S13]  /*0f50*/  ISETP.GE.U32.AND P0, PT, R30, c[0x0][0x198], PT ;  /* 0x000066001e007a0c */ /* 0x000fda0003f06070 */
[----:B------:R-:W-:-:S04]  /*0f60*/  @P0 IADD3 R30, R30, -c[0x0][0x198], RZ ;  /* 0x800066001e1e0a10 */ /* 0x000fc80007ffe0ff */
[----:B------:R-:W-:-:S13]  /*0f70*/  ISETP.GE.U32.AND P0, PT, R30, c[0x0][0x198], PT ;  /* 0x000066001e007a0c */ /* 0x000fda0003f06070 */
[----:B------:R-:W-:Y:S02]  /*0f80*/  @P0 IADD3 R30, R30, -c[0x0][0x198], RZ ;  /* 0x800066001e1e0a10 */ /* 0x000fe40007ffe0ff */
[----:B------:R-:W-:-:S05]  /*0f90*/  @!P1 LOP3.LUT R30, RZ, c[0x0][0x198], RZ, 0x33, !PT ;  /* 0x00006600ff1e9a12 */ /* 0x000fca00078e33ff */
[----:B------:R-:W-:-:S04]  /*0fa0*/  IMAD.MOV.U32 R28, RZ, RZ, R30 ;  /* 0x000000ffff1c7224 */ /* 0x000fc800078e001e */
.L_x_746:
[----:B------:R-:W-:Y:S01]  /*0fb0*/  IMAD R42, R16, c[0x0][0x190], RZ ;  /* 0x00006400102a7a24 */ /* 0x000fe200078e02ff */
[----:B------:R-:W-:-:S04]  /*0fc0*/  IADD3 R30, P1, R28, c[0x0][0x1a0], RZ ;  /* 0x000068001c1e7a10 */ /* 0x000fc80007f3e0ff */
[C---:B------:R-:W-:Y:S02]  /*0fd0*/  IADD3 R28, P0, R42.reuse, c[0x0][0x188], RZ ;  /* 0x000062002a1c7a10 */ /* 0x040fe40007f1e0ff */
[----:B------:R-:W-:Y:S02]  /*0fe0*/  IADD3.X R31, R29, c[0x0][0x1a4], RZ, P1, !PT ;  /* 0x000069001d1f7a10 */ /* 0x000fe40000ffe4ff */
[----:B------:R-:W-:-:S05]  /*0ff0*/  LEA.HI.X.SX32 R29, R42, c[0x0][0x18c], 0x1, P0 ;  /* 0x000063002a1d7a11 */ /* 0x000fca00000f0eff */
[----:B------:R0:W-:Y:S04]  /*1000*/  STG.E.64 [R28.64], R30 ;  /* 0x0000001e1c007986 */ /* 0x0001e8000c101b08 */
.L_x_744:
[----:B------:R-:W-:Y:S05]  /*1010*/  BSYNC B0 ;  /* 0x0000000000007941 */ /* 0x000fea0003800000 */
.L_x_743:
[----:B------:R-:W-:Y:S01]  /*1020*/  IMAD.MOV.U32 R43, RZ, RZ, c[0x0][0x0] ;  /* 0x00000000ff2b7624 */ /* 0x000fe200078e00ff */
[----:B------:R-:W-:Y:S03]  /*1030*/  BSSY B0, `(.L_x_747) ;  /* 0x000002a000007945 */ /* 0x000fe60003800000 */
[----:B------:R-:W-:-:S05]  /*1040*/  IMAD R43, R43, c[0x0][0xc], RZ ;  /* 0x000003002b2b7a24 */ /* 0x000fca00078e02ff */
[----:B------:R-:W-:-:S04]  /*1050*/  IADD3 R45, P1, R43, R16, RZ ;  /* 0x000000102b2d7210 */ /* 0x000fc80007f3e0ff */
[----:B------:R-:W-:Y:S01]  /*1060*/  ISETP.GE.U32.AND P0, PT, R45, c[0x0][0x160], PT ;  /* 0x000058002d007a0c */ /* 0x000fe20003f06070 */
[----:B0-----:R-:W-:-:S05]  /*1070*/  IMAD.X R28, RZ, RZ, R15, P1 ;  /* 0x000000ffff1c7224 */ /* 0x001fca00008e060f */
[----:B------:R-:W-:-:S13]  /*1080*/  ISETP.GE.AND.EX P0, PT, R28, c[0x0][0x164], PT, P0 ;  /* 0x000059001c007a0c */ /* 0x000fda0003f06300 */
[----:B------:R-:W-:Y:S05]  /*1090*/  @P0 BRA `(.L_x_748) ;  /* 0x0000023000000947 */ /* 0x000fea0003800000 */
[----:B------:R-:W-:-:S13]  /*10a0*/  ISETP.NE.U32.AND P0, PT, RZ, c[0x0][0x19c], PT ;  /* 0x00006700ff007a0c */ /* 0x000fda0003f05070 */
[----:B------:R-:W-:Y:S05]  /*10b0*/  @!P0 BRA `(.L_x_749) ;  /* 0x0000009000008947 */ /* 0x000fea0003800000 */
[----:B------:R-:W-:Y:S01]  /*10c0*/  MOV R42, R39 ;  /* 0x00000027002a7202 */ /* 0x000fe20000000f00 */
[----:B------:R-:W-:Y:S01]  /*10d0*/  IMAD.MOV.U32 R48, RZ, RZ, RZ ;  /* 0x000000ffff307224 */ /* 0x000fe200078e00ff */
[----:B------:R-:W-:Y:S01]  /*10e0*/  MOV R44, 0x1120 ;  /* 0x00001120002c7802 */ /* 0x000fe20000000f00 */
[----:B------:R-:W-:Y:S02]  /*10f0*/  IMAD.MOV.U32 R46, RZ, RZ, c[0x0][0x198] ;  /* 0x00006600ff2e7624 */ /* 0x000fe400078e00ff */
[----:B------:R-:W-:Y:S02]  /*1100*/  IMAD.MOV.U32 R47, RZ, RZ, c[0x0][0x19c] ;  /* 0x00006700ff2f7624 */ /* 0x000fe400078e00ff */
[----:B------:R-:W-:Y:S05]  /*1110*/  CALL.REL.NOINC `($__internal_59_$__cuda_sm20_rem_u64) ;  /* 0x00000c6000007944 */ /* 0x000fea0003c00000 */
[----:B------:R-:W-:Y:S02]  /*1120*/  IMAD.MOV.U32 R28, RZ, RZ, R30 ;  /* 0x000000ffff1c7224 */ /* 0x000fe400078e001e */
[----:B------:R-:W-:Y:S01]  /*1130*/  IMAD.MOV.U32 R29, RZ, RZ, R31 ;  /* 0x000000ffff1d7224 */ /* 0x000fe200078e001f */
[----:B------:R-:W-:Y:S05]  /*1140*/  BRA `(.L_x_750) ;  /* 0x0000012000007947 */ /* 0x000fea0003800000 */
.L_x_749:
[----:B------:R-:W0:Y:S01]  /*1150*/  I2F.U32.RP R30, c[0x0][0x198] ;  /* 0x00006600001e7b06 */ /* 0x000e220000209000 */
[----:B------:R-:W-:Y:S01]  /*1160*/  IMAD.MOV.U32 R28, RZ, RZ, RZ ;  /* 0x000000ffff1c7224 */ /* 0x000fe200078e00ff */
[----:B------:R-:W-:-:S06]  /*1170*/  ISETP.NE.U32.AND P1, PT, RZ, c[0x0][0x198], PT ;  /* 0x00006600ff007a0c */ /* 0x000fcc0003f25070 */
[----:B0-----:R-:W0:Y:S02]  /*1180*/  MUFU.RCP R30, R30 ;  /* 0x0000001e001e7308 */ /* 0x001e240000001000 */
[----:B0-----:R-:W-:-:S06]  /*1190*/  IADD3 R29, R30, 0xffffffe, RZ ;  /* 0x0ffffffe1e1d7810 */ /* 0x001fcc0007ffe0ff */
[----:B------:R-:W0:Y:S02]  /*11a0*/  F2I.FTZ.U32.TRUNC.NTZ R29, R29 ;  /* 0x0000001d001d7305 */ /* 0x000e24000021f000 */
[----:B0-----:R-:W-:-:S04]  /*11b0*/  IMAD.MOV R31, RZ, RZ, -R29 ;  /* 0x000000ffff1f7224 */ /* 0x001fc800078e0a1d */
        /* <DEDUP_REMOVED lines=10> */
[----:B------:R-:W-:-:S03]  /*1260*/  @!P1 LOP3.LUT R28, RZ, c[0x0][0x198], RZ, 0x33, !PT ;  /* 0x00006600ff1c9a12 */ /* 0x000fc600078e33ff */
.L_x_750:
[----:B------:R-:W-:Y:S01]  /*1270*/  IMAD R45, R45, c[0x0][0x190], RZ ;  /* 0x000064002d2d7a24 */ /* 0x000fe200078e02ff */
[----:B------:R-:W-:-:S04]  /*1280*/  IADD3 R30, P0, R28, c[0x0][0x1a0], RZ ;  /* 0x000068001c1e7a10 */ /* 0x000fc80007f1e0ff */
[----:B------:R-:W-:Y:S02]  /*1290*/  IADD3 R28, P1, R45, c[0x0][0x188], RZ ;  /* 0x000062002d1c7a10 */ /* 0x000fe40007f3e0ff */
[----:B------:R-:W-:Y:S02]  /*12a0*/  IADD3.X R31, R29, c[0x0][0x1a4], RZ, P0, !PT ;  /* 0x000069001d1f7a10 */ /* 0x000fe400007fe4ff */
[----:B------:R-:W-:-:S05]  /*12b0*/  LEA.HI.X.SX32 R29, R45, c[0x0][0x18c], 0x1, P1 ;  /* 0x000063002d1d7a11 */ /* 0x000fca00008f0eff */
[----:B------:R0:W-:Y:S04]  /*12c0*/  STG.E.64 [R28.64], R30 ;  /* 0x0000001e1c007986 */ /* 0x0001e8000c101b08 */
.L_x_748:
[----:B------:R-:W-:Y:S05]  /*12d0*/  BSYNC B0 ;  /* 0x0000000000007941 */ /* 0x000fea0003800000 */
.L_x_747:
[----:B------:R-:W-:Y:S01]  /*12e0*/  LEA R39, P1, R43, R16, 0x1 ;  /* 0x000000102b277211 */ /* 0x000fe200078208ff */
[----:B------:R-:W-:Y:S03]  /*12f0*/  BSSY B0, `(.L_x_751) ;  /* 0x0000028000007945 */ /* 0x000fe60003800000 */
[----:B------:R-:W-:Y:S01]  /*1300*/  ISETP.GE.U32.AND P0, PT, R39, c[0x0][0x160], PT ;  /* 0x0000580027007a0c */ /* 0x000fe20003f06070 */
[----:B0-----:R-:W-:-:S05]  /*1310*/  IMAD.X R28, RZ, RZ, R15, P1 ;  /* 0x000000ffff1c7224 */ /* 0x001fca00008e060f */
        /* <DEDUP_REMOVED lines=13> */
.L_x_753:
        /* <DEDUP_REMOVED lines=17> */
[----:B------:R-:W-:-:S03]  /*1500*/  @!P1 LOP3.LUT R28, RZ, c[0x0][0x198], RZ, 0x33, !PT ;  /* 0x00006600ff1c9a12 */ /* 0x000fc600078e33ff */
.L_x_754:
[----:B------:R-:W-:Y:S01]  /*1510*/  IMAD R39, R39, c[0x0][0x190], RZ ;  /* 0x0000640027277a24 */ /* 0x000fe200078e02ff */
[----:B------:R-:W-:-:S04]  /*1520*/  IADD3 R30, P0, R28, c[0x0][0x1a0], RZ ;  /* 0x000068001c1e7a10 */ /* 0x000fc80007f1e0ff */
[----:B------:R-:W-:Y:S02]  /*1530*/  IADD3 R28, P1, R39, c[0x0][0x188], RZ ;  /* 0x00006200271c7a10 */ /* 0x000fe40007f3e0ff */
[----:B------:R-:W-:Y:S02]  /*1540*/  IADD3.X R31, R29, c[0x0][0x1a4], RZ, P0, !PT ;  /* 0x000069001d1f7a10 */ /* 0x000fe400007fe4ff */
[----:B------:R-:W-:-:S05]  /*1550*/  LEA.HI.X.SX32 R29, R39, c[0x0][0x18c], 0x1, P1 ;  /* 0x00006300271d7a11 */ /* 0x000fca00008f0eff */
[----:B------:R0:W-:Y:S04]  /*1560*/  STG.E.64 [R28.64], R30 ;  /* 0x0000001e1c007986 */ /* 0x0001e8000c101b08 */
.L_x_752:
[----:B------:R-:W-:Y:S05]  /*1570*/  BSYNC B0 ;  /* 0x0000000000007941 */ /* 0x000fea0003800000 */
.L_x_751:
[----:B------:R-:W-:-:S05]  /*1580*/  IMAD R39, R43, 0x3, RZ ;  /* 0x000000032b277824 */ /* 0x000fca00078e02ff */
[----:B------:R-:W-:-:S04]  /*1590*/  IADD3 R39, P1, R39, R16, RZ ;  /* 0x0000001027277210 */ /* 0x000fc80007f3e0ff */
[----:B------:R-:W-:Y:S01]  /*15a0*/  ISETP.GE.U32.AND P0, PT, R39, c[0x0][0x160], PT ;  /* 0x0000580027007a0c */ /* 0x000fe20003f06070 */
[----:B0-----:R-:W-:-:S05]  /*15b0*/  IMAD.X R28, RZ, RZ, R15, P1 ;  /* 0x000000ffff1c7224 */ /* 0x001fca00008e060f */
[----:B------:R-:W-:-:S13]  /*15c0*/  ISETP.GE.AND.EX P0, PT, R28, c[0x0][0x164], PT, P0 ;  /* 0x000059001c007a0c */ /* 0x000fda0003f06300 */
[----:B------:R-:W-:Y:S05]  /*15d0*/  @P0 BRA `(.L_x_755) ;  /* 0x0000023000000947 */ /* 0x000fea0003800000 */
[----:B------:R-:W-:-:S13]  /*15e0*/  ISETP.NE.U32.AND P0, PT, RZ, c[0x0][0x19c], PT ;  /* 0x00006700ff007a0c */ /* 0x000fda0003f05070 */
[----:B------:R-:W-:Y:S05]  /*15f0*/  @!P0 BRA `(.L_x_756) ;  /* 0x0000009000008947 */ /* 0x000fea0003800000 */
[----:B------:R-:W-:Y:S01]  /*1600*/  HFMA2.MMA R48, -RZ, RZ, 0, 0 ;  /* 0x00000000ff307435 */ /* 0x000fe200000001ff */
[----:B------:R-:W-:Y:S01]  /*1610*/  IMAD.MOV.U32 R42, RZ, RZ, R41 ;  /* 0x000000ffff2a7224 */ /* 0x000fe200078e0029 */
[----:B------:R-:W-:Y:S01]  /*1620*/  MOV R44, 0x1660 ;  /* 0x00001660002c7802 */ /* 0x000fe20000000f00 */
[----:B------:R-:W-:Y:S02]  /*1630*/  IMAD.MOV.U32 R46, RZ, RZ, c[0x0][0x198] ;  /* 0x00006600ff2e7624 */ /* 0x000fe400078e00ff */
[----:B------:R-:W-:Y:S02]  /*1640*/  IMAD.MOV.U32 R47, RZ, RZ, c[0x0][0x19c] ;  /* 0x00006700ff2f7624 */ /* 0x000fe400078e00ff */
[----:B------:R-:W-:Y:S05]  /*1650*/  CALL.REL.NOINC `($__internal_59_$__cuda_sm20_rem_u64) ;  /* 0x0000072000007944 */ /* 0x000fea0003c00000 */
[----:B------:R-:W-:Y:S02]  /*1660*/  IMAD.MOV.U32 R28, RZ, RZ, R30 ;  /* 0x000000ffff1c7224 */ /* 0x000fe400078e001e */
[----:B------:R-:W-:Y:S01]  /*1670*/  IMAD.MOV.U32 R29, RZ, RZ, R31 ;  /* 0x000000ffff1d7224 */ /* 0x000fe200078e001f */
[----:B------:R-:W-:Y:S05]  /*1680*/  BRA `(.L_x_757) ;  /* 0x0000012000007947 */ /* 0x000fea0003800000 */
.L_x_756:
        /* <DEDUP_REMOVED lines=18> */
.L_x_757:
[----:B------:R-:W-:Y:S01]  /*17b0*/  IMAD R39, R39, c[0x0][0x190], RZ ;  /* 0x0000640027277a24 */ /* 0x000fe200078e02ff */
[----:B------:R-:W-:-:S04]  /*17c0*/  IADD3 R30, P0, R28, c[0x0][0x1a0], RZ ;  /* 0x000068001c1e7a10 */ /* 0x000fc80007f1e0ff */
[----:B------:R-:W-:Y:S02]  /*17d0*/  IADD3 R28, P1, R39, c[0x0][0x188], RZ ;  /* 0x00006200271c7a10 */ /* 0x000fe40007f3e0ff */
[----:B------:R-:W-:Y:S02]  /*17e0*/  IADD3.X R31, R29, c[0x0][0x1a4], RZ, P0, !PT ;  /* 0x000069001d1f7a10 */ /* 0x000fe400007fe4ff */
[----:B------:R-:W-:-:S05]  /*17f0*/  LEA.HI.X.SX32 R29, R39, c[0x0][0x18c], 0x1, P1 ;  /* 0x00006300271d7a11 */ /* 0x000fca00008f0eff */
[----:B------:R0:W-:Y:S04]  /*1800*/  STG.E.64 [R28.64], R30 ;  /* 0x0000001e1c007986 */ /* 0x0001e8000c101b08 */
.L_x_755:
[----:B------:R-:W-:Y:S01]  /*1810*/  LEA R16, P0, R43, R16, 0x2 ;  /* 0x000000102b107211 */ /* 0x000fe200078010ff */
[----:B------:R-:W-:Y:S01]  /*1820*/  WARPSYNC 0xffffffff ;  /* 0xffffffff00007948 */ /* 0x000fe20003800000 */
[----:B------:R-:W-:Y:S01]  /*1830*/  BAR.SYNC.DEFER_BLOCKING 0x0 ;  /* 0x0000000000007b1d */ /* 0x000fe20000010000 */
[----:B------:R-:W-:Y:S02]  /*1840*/  IMAD.MOV.U32 R42, RZ, RZ, R26 ;  /* 0x000000ffff2a7224 */ /* 0x000fe400078e001a */
[----:B------:R-:W-:Y:S01]  /*1850*/  IMAD.X R15, RZ, RZ, R15, P0 ;  /* 0x000000ffff0f7224 */ /* 0x000fe200000e060f */
[----:B------:R-:W-:Y:S01]  /*1860*/  ISETP.GE.U32.AND P0, PT, R16, R23, PT ;  /* 0x000000171000720c */ /* 0x000fe20003f06070 */
[----:B------:R-:W-:Y:S02]  /*1870*/  IMAD.MOV.U32 R43, RZ, RZ, R37 ;  /* 0x000000ffff2b7224 */ /* 0x000fe400078e0025 */
[----:B------:R-:W-:Y:S01]  /*1880*/  IMAD.MOV.U32 R44, RZ, RZ, R38 ;  /* 0x000000ffff2c7224 */ /* 0x000fe200078e0026 */
[----:B------:R-:W-:-:S13]  /*1890*/  ISETP.GE.AND.EX P0, PT, R15, R22, PT, P0 ;  /* 0x000000160f00720c */ /* 0x000fda0003f06300 */
[----:B------:R-:W-:Y:S01]  /*18a0*/  @P0 CALL.REL.NOINC `(.L_x_758) ;  /* 0x0000001000000944 */ /* 0x000fe20003c00000 */
[----:B------:R-:W-:Y:S05]  /*18b0*/  BRA `(.L_x_759) ;  /* 0xffffeff000007947 */ /* 0x000fea000383ffff */
.L_x_758:
[----:B------:R-:W-:Y:S05]  /*18c0*/  EXIT ;  /* 0x000000000000794d */ /* 0x000fea0003800000 */
        .weak           $__internal_58_$__cuda_sm20_div_s64
        .type           $__internal_58_$__cuda_sm20_div_s64,@function
        .size           $__internal_58_$__cuda_sm20_div_s64,($__internal_59_$__cuda_sm20_rem_u64 - $__internal_58_$__cuda_sm20_div_s64)
$__internal_58_$__cuda_sm20_div_s64:
[----:B------:R-:W-:Y:S01]  /*18d0*/  UMOV UR5, URZ ;  /* 0x0000003f00057c82 */ /* 0x000fe20008000000 */
[----:B------:R-:W-:Y:S01]  /*18e0*/  IADD3 R32, P4, RZ, -UR6, RZ ;  /* 0x80000006ff207c10 */ /* 0x000fe2000ff9e0ff */
[----:B------:R-:W0:Y:S04]  /*18f0*/  I2F.U64.RP R31, UR4 ;  /* 0x00000004001f7d12 */ /* 0x000e280008309000 */
[----:B------:R-:W-:-:S04]  /*1900*/  IMAD.X R34, RZ, RZ, ~UR7, P4 ;  /* 0x80000007ff227e24 */ /* 0x000fc8000a0e06ff */
        /* <DEDUP_REMOVED lines=20> */
[----:B------:R-:W-:Y:S01]  /*1a50*/  SEL R32, R32, UR6, !P1 ;  /* 0x0000000620207c07 */ /* 0x000fe2000c800000 */
[----:B------:R-:W-:Y:S01]  /*1a60*/  IMAD.MOV.U32 R23, RZ, RZ, RZ ;  /* 0x000000ffff177224 */ /* 0x000fe200078e00ff */
[----:B------:R-:W-:Y:S01]  /*1a70*/  SEL R34, R34, UR7, !P1 ;  /* 0x0000000722227c07 */ /* 0x000fe2000c800000 */
[----:B------:R-:W-:-:S04]  /*1a80*/  IMAD.HI.U32 R26, R27, R33, RZ ;  /* 0x000000211b1a7227 */ /* 0x000fc800078e00ff */
[----:B------:R-:W-:-:S04]  /*1a90*/  IMAD.X R22, RZ, RZ, ~R22, P0 ;  /* 0x000000ffff167224 */ /* 0x000fc800000e0e16 */
[----:B------:R-:W-:-:S06]  /*1aa0*/  IMAD.WIDE.U32 R26, P0, R27, R22, R26 ;  /* 0x000000161b1a7225 */ /* 0x000fcc000780001a */
[----:B------:R-:W-:-:S04]  /*1ab0*/  IMAD.HI.U32 R27, P2, R31, R33, R26 ;  /* 0x000000211f1b7227 */ /* 0x000fc8000784001a */
[CC--:B------:R-:W-:Y:S02]  /*1ac0*/  IMAD R26, R31.reuse, R22.reuse, RZ ;  /* 0x000000161f1a7224 */ /* 0x0c0fe400078e02ff */
[----:B------:R-:W-:-:S03]  /*1ad0*/  IMAD.HI.U32 R22, R31, R22, RZ ;  /* 0x000000161f167227 */ /* 0x000fc600078e00ff */
[----:B------:R-:W-:Y:S01]  /*1ae0*/  IADD3 R27, P3, R26, R27, RZ ;  /* 0x0000001b1a1b7210 */ /* 0x000fe20007f7e0ff */
[----:B------:R-:W-:-:S04]  /*1af0*/  IMAD.X R31, R22, 0x1, R31, P0 ;  /* 0x00000001161f7824 */ /* 0x000fc800000e061f */
[----:B------:R-:W-:Y:S01]  /*1b00*/  IMAD.HI.U32 R22, R27, R32, RZ ;  /* 0x000000201b167227 */ /* 0x000fe200078e00ff */
[----:B------:R-:W-:-:S05]  /*1b10*/  IADD3.X R31, RZ, RZ, R31, P3, P2 ;  /* 0x000000ffff1f7210 */ /* 0x000fca0001fe441f */
[----:B------:R-:W-:-:S04]  /*1b20*/  IMAD.WIDE.U32 R22, R27, R34, R22 ;  /* 0x000000221b167225 */ /* 0x000fc800078e0016 */
[C---:B------:R-:W-:Y:S02]  /*1b30*/  IMAD R27, R31.reuse, R34, RZ ;  /* 0x000000221f1b7224 */ /* 0x040fe400078e02ff */
[----:B------:R-:W-:-:S04]  /*1b40*/  IMAD.HI.U32 R22, P0, R31, R32, R22 ;  /* 0x000000201f167227 */ /* 0x000fc80007800016 */
[----:B------:R-:W-:Y:S01]  /*1b50*/  IMAD.HI.U32 R31, R31, R34, RZ ;  /* 0x000000221f1f7227 */ /* 0x000fe200078e00ff */
[----:B------:R-:W-:-:S03]  /*1b60*/  IADD3 R26, P2, R27, R22, RZ ;  /* 0x000000161b1a7210 */ /* 0x000fc60007f5e0ff */
[----:B------:R-:W-:-:S05]  /*1b70*/  IMAD.X R22, RZ, RZ, R31, P0 ;  /* 0x000000ffff167224 */ /* 0x000fca00000e061f */
[----:B------:R-:W-:Y:S01]  /*1b80*/  IADD3.X R27, RZ, R22, RZ, P2, !PT ;  /* 0x00000016ff1b7210 */ /* 0x000fe200017fe4ff */
        /* <DEDUP_REMOVED lines=30> */
[----:B------:R-:W-:Y:S06]  /*1d70*/  RET.REL.NODEC R22 `(_ZN2at6native60_GLOBAL__N__fdc43544_27_DistributionRandomKernel_cu_f88cee4443distribution_elementwise_grid_stride_kernelIjLi4EZZZNS0_9templates4cuda21random_from_to_kernelIPNS_17CUDAGeneratorImplEEEvRNS_18TensorIteratorBaseEmlT_ENKUlvE_clEvENKUlvE11_clEvEUlP24curandStatePhilox4_32_10E0_ZNS1_27distribution_nullary_kernelImj5uint4S7_SF_ZZZS5_IS7_EvS9_mlSA_ENKSB_clEvENKSC_clEvEUljE_EEvS9_T2_RKT3_T4_EUlijE_EEvlNS_15PhiloxCudaStateET1_SJ_) ;  /* 0xffffe28016007950 */ /* 0x000fec0003c3ffff */
        .weak           $__internal_59_$__cuda_sm20_rem_u64
        .type           $__internal_59_$__cuda_sm20_rem_u64,@function
        .size           $__internal_59_$__cuda_sm20_rem_u64,(.L_x_1981 - $__internal_59_$__cuda_sm20_rem_u64)
$__internal_59_$__cuda_sm20_rem_u64:
[----:B------:R-:W0:Y:S08]  /*1d80*/  I2F.U64.RP R50, R46 ;  /* 0x0000002e00327312 */ /* 0x000e300000309000 */
[----:B0-----:R-:W0:Y:S02]  /*1d90*/  MUFU.RCP R50, R50 ;  /* 0x0000003200327308 */ /* 0x001e240000001000 */
[----:B0-----:R-:W-:-:S06]  /*1da0*/  IADD3 R29, R50, 0x1ffffffe, RZ ;  /* 0x1ffffffe321d7810 */ /* 0x001fcc0007ffe0ff */
[----:B------:R-:W0:Y:S02]  /*1db0*/  F2I.U64.TRUNC R28, R29 ;  /* 0x0000001d001c7311 */ /* 0x000e24000020d800 */
[----:B0-----:R-:W-:-:S04]  /*1dc0*/  IMAD.WIDE.U32 R30, R28, R46, RZ ;  /* 0x0000002e1c1e7225 */ /* 0x001fc800078e00ff */
[----:B------:R-:W-:Y:S01]  /*1dd0*/  IMAD R31, R28, R47, R31 ;  /* 0x0000002f1c1f7224 */ /* 0x000fe200078e021f */
[----:B------:R-:W-:-:S03]  /*1de0*/  IADD3 R49, P0, RZ, -R30, RZ ;  /* 0x8000001eff317210 */ /* 0x000fc60007f1e0ff */
[----:B------:R-:W-:Y:S02]  /*1df0*/  IMAD R31, R29, R46, R31 ;  /* 0x0000002e1d1f7224 */ /* 0x000fe400078e021f */
[----:B------:R-:W-:-:S03]  /*1e00*/  IMAD.HI.U32 R30, R28, R49, RZ ;  /* 0x000000311c1e7227 */ /* 0x000fc600078e00ff */
[----:B------:R-:W-:Y:S01]  /*1e10*/  IADD3.X R51, RZ, ~R31, RZ, P0, !PT ;  /* 0x8000001fff337210 */ /* 0x000fe200007fe4ff */
[----:B------:R-:W-:-:S04]  /*1e20*/  IMAD.MOV.U32 R31, RZ, RZ, R28 ;  /* 0x000000ffff1f7224 */ /* 0x000fc800078e001c */
        /* <DEDUP_REMOVED lines=9> */
[----:B------:R-:W-:-:S03]  /*1ec0*/  IADD3 R29, P0, RZ, -R28, RZ ;  /* 0x8000001cff1d7210 */ /* 0x000fc60007f1e0ff */
        /* <DEDUP_REMOVED lines=9> */
[----:B------:R-:W-:-:S03]  /*1f60*/  IMAD.HI.U32 R28, R51, R42, RZ ;  /* 0x0000002a331c7227 */ /* 0x000fc600078e00ff */
[----:B------:R-:W-:Y:S01]  /*1f70*/  IADD3.X R31, RZ, RZ, R31, P2, P1 ;  /* 0x000000ffff1f7210 */ /* 0x000fe200017e241f */
[----:B------:R-:W-:-:S04]  /*1f80*/  IMAD.MOV.U32 R29, RZ, RZ, RZ ;  /* 0x000000ffff1d7224 */ /* 0x000fc800078e00ff */
        /* <DEDUP_REMOVED lines=11> */
[----:B------:R-:W-:-:S03]  /*2040*/  ISETP.GE.U32.AND P0, PT, R51, R46, PT ;  /* 0x0000002e3300720c */ /* 0x000fc60003f06070 */
[----:B------:R-:W-:Y:S01]  /*2050*/  IMAD.X R48, R48, 0x1, ~R31, P1 ;  /* 0x0000000130307824 */ /* 0x000fe200008e0e1f */
[----:B------:R-:W-:-:S04]  /*2060*/  IADD3 R29, P1, -R46, R51, RZ ;  /* 0x000000332e1d7210 */ /* 0x000fc80007f3e1ff */
[C---:B------:R-:W-:Y:S01]  /*2070*/  ISETP.GE.U32.AND.EX P0, PT, R48.reuse, R47, PT, P0 ;  /* 0x0000002f3000720c */ /* 0x040fe20003f06100 */
[----:B------:R-:W-:Y:S01]  /*2080*/  IMAD.X R28, R48, 0x1, ~R47, P1 ;  /* 0x00000001301c7824 */ /* 0x000fe200008e0e2f */
[----:B------:R-:W-:Y:S02]  /*2090*/  ISETP.NE.U32.AND P1, PT, R46, RZ, PT ;  /* 0x000000ff2e00720c */ /* 0x000fe40003f25070 */
[----:B------:R-:W-:Y:S02]  /*20a0*/  SEL R29, R29, R51, P0 ;  /* 0x000000331d1d7207 */ /* 0x000fe40000000000 */
[----:B------:R-:W-:Y:S02]  /*20b0*/  SEL R28, R28, R48, P0 ;  /* 0x000000301c1c7207 */ /* 0x000fe40000000000 */
[----:B------:R-:W-:Y:S02]  /*20c0*/  IADD3 R30, P2, -R46, R29, RZ ;  /* 0x0000001d2e1e7210 */ /* 0x000fe40007f5e1ff */
[----:B------:R-:W-:-:S02]  /*20d0*/  ISETP.GE.U32.AND P0, PT, R29, R46, PT ;  /* 0x0000002e1d00720c */ /* 0x000fc40003f06070 */
[----:B------:R-:W-:Y:S01]  /*20e0*/  ISETP.NE.AND.EX P1, PT, R47, RZ, PT, P1 ;  /* 0x000000ff2f00720c */ /* 0x000fe20003f25310 */
[C---:B------:R-:W-:Y:S01]  /*20f0*/  IMAD.X R31, R28.reuse, 0x1, ~R47, P2 ;  /* 0x000000011c1f7824 */ /* 0x040fe200010e0e2f */
[----:B------:R-:W-:-:S04]  /*2100*/  ISETP.GE.U32.AND.EX P0, PT, R28, R47, PT, P0 ;  /* 0x0000002f1c00720c */ /* 0x000fc80003f06100 */
[----:B------:R-:W-:Y:S01]  /*2110*/  SEL R30, R30, R29, P0 ;  /* 0x0000001d1e1e7207 */ /* 0x000fe20000000000 */
[----:B------:R-:W-:Y:S01]  /*2120*/  IMAD.MOV.U32 R29, RZ, RZ, 0x0 ;  /* 0x00000000ff1d7424 */ /* 0x000fe200078e00ff */
[----:B------:R-:W-:Y:S01]  /*2130*/  SEL R31, R31, R28, P0 ;  /* 0x0000001c1f1f7207 */ /* 0x000fe20000000000 */
[----:B------:R-:W-:Y:S01]  /*2140*/  IMAD.MOV.U32 R28, RZ, RZ, R44 ;  /* 0x000000ffff1c7224 */ /* 0x000fe200078e002c */
[----:B------:R-:W-:Y:S02]  /*2150*/  SEL R30, R30, 0xffffffff, P1 ;  /* 0xffffffff1e1e7807 */ /* 0x000fe40000800000 */
[----:B------:R-:W-:Y:S01]  /*2160*/  SEL R31, R31, 0xffffffff, P1 ;  /* 0xffffffff1f1f7807 */ /* 0x000fe20000800000 */
[----:B------:R-:W-:Y:S06]  /*2170*/  RET.REL.NODEC R28 `(_ZN2at6native60_GLOBAL__N__fdc43544_27_DistributionRandomKernel_cu_f88cee4443distribution_elementwise_grid_stride_kernelIjLi4EZZZNS0_9templates4cuda21random_from_to_kernelIPNS_17CUDAGeneratorImplEEEvRNS_18TensorIteratorBaseEmlT_ENKUlvE_clEvENKUlvE11_clEvEUlP24curandStatePhilox4_32_10E0_ZNS1_27distribution_nullary_kernelImj5uint4S7_SF_ZZZS5_IS7_EvS9_mlSA_ENKSB_clEvENKSC_clEvEUljE_EEvS9_T2_RKT3_T4_EUlijE_EEvlNS_15PhiloxCudaStateET1_SJ_) ;  /* 0xffffde801c007950 */ /* 0x000fec0003c3ffff */
.L_x_760:
        /* <DEDUP_REMOVED lines=16> */
.L_x_1981:


//--------------------- .text._ZN2at6native60_GLOBAL__N__fdc43544_27_DistributionRandomKernel_cu_f88cee4443distribution_elementwise_grid_stride_kernelImLi2EZZZNS0_9templates4cuda21random_from_to_kernelIPNS_17CUDAGeneratorImplEEEvRNS_18TensorIteratorBaseEmlT_ENKUlvE_clEvENKUlvE11_clEvEUlP24curandStatePhilox4_32_10E_ZNS1_27distribution_nullary_kernelImm10ulonglong2S7_SF_ZZZS5_IS7_EvS9_mlSA_ENKSB_clEvENKSC_clEvEUlmE_EEvS9_T2_RKT3_T4_EUlimE0_EEvlNS_15PhiloxCudaStateET1_SJ_ --------------------------
	.section	.text._ZN2at6native60_GLOBAL__N__fdc43544_27_DistributionRandomKernel_cu_f88cee4443distribution_elementwise_grid_stride_kernelImLi2EZZZNS0_9templates4cuda21random_from_to_kernelIPNS_17CUDAGeneratorImplEEEvRNS_18TensorIteratorBaseEmlT_ENKUlvE_clEvENKUlvE11_clEvEUlP24curandStatePhilox4_32_10E_ZNS1_27distribution_nullary_kernelImm10ulonglong2S7_SF_ZZZS5_IS7_EvS9_mlSA_ENKSB_clEvENKSC_clEvEUlmE_EEvS9_T2_RKT3_T4_EUlimE0_EEvlNS_15PhiloxCudaStateET1_SJ_,"ax",@progbits
	.sectioninfo	@"SHI_REGISTERS=48"
	.align	128
.text._ZN2at6native60_GLOBAL__N__fdc43544_27_DistributionRandomKernel_cu_f88cee4443distribution_elementwise_grid_stride_kernelImLi2EZZZNS0_9templates4cuda21random_from_to_kernelIPNS_17CUDAGeneratorImplEEEvRNS_18TensorIteratorBaseEmlT_ENKUlvE_clEvENKUlvE11_clEvEUlP24curandStatePhilox4_32_10E_ZNS1_27distribution_nullary_kernelImm10ulonglong2S7_SF_ZZZS5_IS7_EvS9_mlSA_ENKSB_clEvENKSC_clEvEUlmE_EEvS9_T2_RKT3_T4_EUlimE0_EEvlNS_15PhiloxCudaStateET1_SJ_:
        .type           _ZN2at6native60_GLOBAL__N__fdc43544_27_DistributionRandomKernel_cu_f88cee4443distribution_elementwise_grid_stride_kernelImLi2EZZZNS0_9templates4cuda21random_from_to_kernelIPNS_17CUDAGeneratorImplEEEvRNS_18TensorIteratorBaseEmlT_ENKUlvE_clEvENKUlvE11_clEvEUlP24curandStatePhilox4_32_10E_ZNS1_27distribution_nullary_kernelImm10ulonglong2S7_SF_ZZZS5_IS7_EvS9_mlSA_ENKSB_clEvENKSC_clEvEUlmE_EEvS9_T2_RKT3_T4_EUlimE0_EEvlNS_15PhiloxCudaStateET1_SJ_,@function
        .size           _ZN2at6native60_GLOBAL__N__fdc43544_27_DistributionRandomKernel_cu_f88cee4443distribution_elementwise_grid_stride_kernelImLi2EZZZNS0_9templates4cuda21random_from_to_kernelIPNS_17CUDAGeneratorImplEEEvRNS_18TensorIteratorBaseEmlT_ENKUlvE_clEvENKUlvE11_clEvEUlP24curandStatePhilox4_32_10E_ZNS1_27distribution_nullary_kernelImm10ulonglong2S7_SF_ZZZS5_IS7_EvS9_mlSA_ENKSB_clEvENKSC_clEvEUlmE_EEvS9_T2_RKT3_T4_EUlimE0_EEvlNS_15PhiloxCudaStateET1_SJ_,(.L_x_1984 - _ZN2at6native60_GLOBAL__N__fdc43544_27_DistributionRandomKernel_cu_f88cee4443distribution_elementwise_grid_stride_kernelImLi2EZZZNS0_9templates4cuda21random_from_to_kernelIPNS_17CUDAGeneratorImplEEEvRNS_18TensorIteratorBaseEmlT_ENKUlvE_clEvENKUlvE11_clEvEUlP24curandStatePhilox4_32_10E_ZNS1_27distribution_nullary_kernelImm10ulonglong2S7_SF_ZZZS5_IS7_EvS9_mlSA_ENKSB_clEvENKSC_clEvEUlmE_EEvS9_T2_RKT3_T4_EUlimE0_EEvlNS_15PhiloxCudaStateET1_SJ_)
        .other          _ZN2at6native60_GLOBAL__N__fdc43544_27_DistributionRandomKernel_cu_f88cee4443distribution_elementwise_grid_stride_kernelImLi2EZZZNS0_9templates4cuda21random_from_to_kernelIPNS_17CUDAGeneratorImplEEEvRNS_18TensorIteratorBaseEmlT_ENKUlvE_clEvENKUlvE11_clEvEUlP24curandStatePhilox4_32_10E_ZNS1_27distribution_nullary_kernelImm10ulonglong2S7_SF_ZZZS5_IS7_EvS9_mlSA_ENKSB_clEvENKSC_clEvEUlmE_EEvS9_T2_RKT3_T4_EUlimE0_EEvlNS_15PhiloxCudaStateET1_SJ_,@"STO_CUDA_ENTRY STV_DEFAULT"
_ZN2at6native60_GLOBAL__N__fdc43544_27_DistributionRandomKernel_cu_f88cee4443distribution_elementwise_grid_stride_kernelImLi2EZZZNS0_9templates4cuda21random_from_to_kernelIPNS_17CUDAGeneratorImplEEEvRNS_18TensorIteratorBaseEmlT_ENKUlvE_clEvENKUlvE11_clEvEUlP24curandStatePhilox4_32_10E_ZNS1_27distribution_nullary_kernelImm10ulonglong2S7_SF_ZZZS5_IS7_EvS9_mlSA_ENKSB_clEvENKSC_clEvEUlmE_EEvS9_T2_RKT3_T4_EUlimE0_EEvlNS_15PhiloxCudaStateET1_SJ_:
        /* <DEDUP_REMOVED lines=92> */
[----:B------:R-:W-:Y:S05]  /*05c0*/  CALL.REL.NOINC `($__internal_60_$__cuda_sm20_div_s64) ;  /* 0x000028b000007944 */ /* 0x000fea0003c00000 */
[----:B------:R-:W-:Y:S05]  /*05d0*/  BRA `(.L_x_762) ;  /* 0x0000016000007947 */ /* 0x000fea0003800000 */
.L_x_761:
        /* <DEDUP_REMOVED lines=22> */
.L_x_762:
        /* <DEDUP_REMOVED lines=16> */
.L_x_779:
        /* <DEDUP_REMOVED lines=13> */
.L_x_764:
[----:B------:R-:W-:Y:S05]  /*0910*/  BSYNC B0 ;  /* 0x0000000000007941 */ /* 0x000fea0003800000 */
.L_x_763:
        /* <DEDUP_REMOVED lines=69> */
.L_x_766:
[----:B------:R-:W-:Y:S01]  /*0d70*/  IMAD.MOV.U32 R38, RZ, RZ, R35 ;  /* 0x000000ffff267224 */ /* 0x000fe200078e0023 */
[----:B------:R-:W-:Y:S01]  /*0d80*/  MOV R34, R23 ;  /* 0x0000001700227202 */ /* 0x000fe20000000f00 */
[----:B------:R-:W-:Y:S02]  /*0d90*/  IMAD.MOV.U32 R32, RZ, RZ, R30 ;  /* 0x000000ffff207224 */ /* 0x000fe400078e001e */
[----:B------:R-:W-:Y:S02]  /*0da0*/  IMAD.MOV.U32 R33, RZ, RZ, R20 ;  /* 0x000000ffff217224 */ /* 0x000fe400078e0014 */
.L_x_765:
[----:B------:R-:W-:Y:S01]  /*0db0*/  ISETP.GE.U32.AND P0, PT, R12, c[0x0][0x160], PT ;  /* 0x000058000c007a0c */ /* 0x000fe20003f06070 */
[----:B------:R-:W-:Y:S03]  /*0dc0*/  BSSY B0, `(.L_x_767) ;  /* 0x00000fe000007945 */ /* 0x000fe60003800000 */
[----:B------:R-:W-:-:S13]  /*0dd0*/  ISETP.GE.AND.EX P0, PT, R13, c[0x0][0x164], PT, P0 ;  /* 0x000059000d007a0c */ /* 0x000fda0003f06300 */
[----:B------:R-:W-:Y:S05]  /*0de0*/  @P0 BRA `(.L_x_768) ;  /* 0x00000fb000000947 */ /* 0x000fea0003800000 */
[----:B------:R-:W-:Y:S01]  /*0df0*/  ISETP.NE.AND P0, PT, RZ, c[0x0][0x188], PT ;  /* 0x00006200ff007a0c */ /* 0x000fe20003f05270 */
[----:B------:R-:W-:-:S12]  /*0e00*/  HFMA2.MMA R25, -RZ, RZ, 0, 0 ;  /* 0x00000000ff197435 */ /* 0x000fd800000001ff */
[----:B------:R-:W-:Y:S05]  /*0e10*/  @!P0 BRA `(.L_x_769) ;  /* 0x00000d4000008947 */ /* 0x000fea0003800000 */
[----:B------:R-:W-:Y:S02]  /*0e20*/  IMAD.MOV.U32 R22, RZ, RZ, RZ ;  /* 0x000000ffff167224 */ /* 0x000fe400078e00ff */
[----:B------:R-:W-:-:S04]  /*0e30*/  IMAD.MOV.U32 R23, RZ, RZ, R12 ;  /* 0x000000ffff177224 */ /* 0x000fc800078e000c */
        /* <DEDUP_REMOVED lines=35> */
[----:B------:R-:W-:Y:S01]  /*1070*/  ISETP.NE.AND P0, PT, R24, 0x5, PT ;  /* 0x000000051800780c */ /* 0x000fe20003f05270 */
[----:B------:R-:W-:-:S04]  /*1080*/  IMAD.MOV.U32 R23, RZ, RZ, R27 ;  /* 0x000000ffff177224 */ /* 0x000fc800078e001b */
        /* <DEDUP_REMOVED lines=173> */
.L_x_769:
[----:B------:R-:W-:Y:S01]  /*1b60*/  LOP3.LUT R22, R38, c[0x0][0x32c], RZ, 0xfc, !PT ;  /* 0x0000cb0026167a12 */ /* 0x000fe200078efcff */
[----:B------:R-:W-:Y:S01]  /*1b70*/  BSSY B1, `(.L_x_770) ;  /* 0x000001f000017945 */ /* 0x000fe20003800000 */
[----:B------:R-:W-:Y:S02]  /*1b80*/  IADD3 R24, P1, R25, c[0x0][0x320], RZ ;  /* 0x0000c80019187a10 */ /* 0x000fe40007f3e0ff */
[----:B------:R-:W-:Y:S02]  /*1b90*/  ISETP.NE.U32.AND P0, PT, R22, RZ, PT ;  /* 0x000000ff1600720c */ /* 0x000fe40003f05070 */
[----:B------:R-:W-:-:S11]  /*1ba0*/  IADD3.X R25, RZ, c[0x0][0x324], RZ, P1, !PT ;  /* 0x0000c900ff197a10 */ /* 0x000fd60000ffe4ff */
[----:B------:R-:W-:Y:S05]  /*1bb0*/  @!P0 BRA `(.L_x_771) ;  /* 0x0000007000008947 */ /* 0x000fea0003800000 */
[----:B------:R-:W-:Y:S01]  /*1bc0*/  IMAD.MOV.U32 R37, RZ, RZ, c[0x0][0x328] ;  /* 0x0000ca00ff257624 */ /* 0x000fe200078e00ff */
[----:B------:R-:W-:Y:S02]  /*1bd0*/  MOV R35, c[0x0][0x32c] ;  /* 0x0000cb0000237a02 */ /* 0x000fe40000000f00 */
[----:B------:R-:W-:Y:S02]  /*1be0*/  MOV R36, 0x1c00 ;  /* 0x00001c0000247802 */ /* 0x000fe40000000f00 */
[----:B------:R-:W-:Y:S05]  /*1bf0*/  CALL.REL.NOINC `($__internal_61_$__cuda_sm20_rem_u64) ;  /* 0x0000172000007944 */ /* 0x000fea0003c00000 */
[----:B------:R-:W-:Y:S01]  /*1c00*/  IMAD.MOV.U32 R22, RZ, RZ, R26 ;  /* 0x000000ffff167224 */ /* 0x000fe200078e001a */
[----:B------:R-:W-:Y:S01]  /*1c10*/  MOV R23, R27 ;  /* 0x0000001b00177202 */ /* 0x000fe20000000f00 */
[----:B------:R-:W-:Y:S05]  /*1c20*/  BRA `(.L_x_772) ;  /* 0x0000013000007947 */ /* 0x000fea0003800000 */
.L_x_771:
[----:B------:R-:W0:Y:S01]  /*1c30*/  I2F.U32.RP R26, c[0x0][0x328] ;  /* 0x0000ca00001a7b06 */ /* 0x000e220000209000 */
[----:B------:R-:W-:-:S07]  /*1c40*/  ISETP.NE.U32.AND P1, PT, RZ, c[0x0][0x328], PT ;  /* 0x0000ca00ff007a0c */ /* 0x000fce0003f25070 */
[----:B0-----:R-:W0:Y:S02]  /*1c50*/  MUFU.RCP R26, R26 ;  /* 0x0000001a001a7308 */ /* 0x001e240000001000 */
[----:B0-----:R-:W-:-:S06]  /*1c60*/  IADD3 R22, R26, 0xffffffe, RZ ;  /* 0x0ffffffe1a167810 */ /* 0x001fcc0007ffe0ff */
[----:B------:R0:W1:Y:S02]  /*1c70*/  F2I.FTZ.U32.TRUNC.NTZ R23, R22 ;  /* 0x0000001600177305 */ /* 0x000064000021f000 */
[----:B0-----:R-:W-:Y:S01]  /*1c80*/  HFMA2.MMA R22, -RZ, RZ, 0, 0 ;  /* 0x00000000ff167435 */ /* 0x001fe200000001ff */
[----:B-1----:R-:W-:-:S04]  /*1c90*/  IMAD.MOV R27, RZ, RZ, -R23 ;  /* 0x000000ffff1b7224 */ /* 0x002fc800078e0a17 */
[----:B------:R-:W-:-:S05]  /*1ca0*/  IMAD R27, R27, c[0x0][0x328], RZ ;  /* 0x0000ca001b1b7a24 */ /* 0x000fca00078e02ff */
        /* <DEDUP_REMOVED lines=9> */
[----:B------:R-:W-:-:S04]  /*1d40*/  @!P1 LOP3.LUT R27, RZ, c[0x0][0x328], RZ, 0x33, !PT ;  /* 0x0000ca00ff1b9a12 */ /* 0x000fc800078e33ff */
[----:B------:R-:W-:Y:S02]  /*1d50*/  MOV R22, R27 ;  /* 0x0000001b00167202 */ /* 0x000fe40000000f00 */
.L_x_772:
[----:B------:R-:W-:Y:S05]  /*1d60*/  BSYNC B1 ;  /* 0x0000000000017941 */ /* 0x000fea0003800000 */
.L_x_770:
[----:B------:R-:W-:-:S04]  /*1d70*/  IADD3 R22, P0, R22, c[0x0][0x330], RZ ;  /* 0x0000cc0016167a10 */ /* 0x000fc80007f1e0ff */
[----:B------:R-:W-:-:S05]  /*1d80*/  IADD3.X R23, R23, c[0x0][0x334], RZ, P0, !PT ;  /* 0x0000cd0017177a10 */ /* 0x000fca00007fe4ff */
[----:B------:R0:W-:Y:S04]  /*1d90*/  STG.E.64 [R24.64], R22 ;  /* 0x0000001618007986 */ /* 0x0001e8000c101b08 */
.L_x_768:
[----:B------:R-:W-:Y:S05]  /*1da0*/  BSYNC B0 ;  /* 0x0000000000007941 */ /* 0x000fea0003800000 */
.L_x_767:
        /* <DEDUP_REMOVED lines=220> */
.L_x_774:
[----:B------:R-:W-:Y:S01]  /*2b70*/  LOP3.LUT R22, R32, c[0x0][0x32c], RZ, 0xfc, !PT ;  /* 0x0000cb0020167a12 */ /* 0x000fe200078efcff */
[----:B------:R-:W-:Y:S01]  /*2b80*/  BSSY B0, `(.L_x_775) ;  /* 0x0000020000007945 */ /* 0x000fe20003800000 */
[----:B------:R-:W-:Y:S02]  /*2b90*/  IADD3 R24, P1, R25, c[0x0][0x320], RZ ;  /* 0x0000c80019187a10 */ /* 0x000fe40007f3e0ff */
[----:B------:R-:W-:Y:S02]  /*2ba0*/  ISETP.NE.U32.AND P0, PT, R22, RZ, PT ;  /* 0x000000ff1600720c */ /* 0x000fe40003f05070 */
[----:B------:R-:W-:-:S11]  /*2bb0*/  IADD3.X R25, RZ, c[0x0][0x324], RZ, P1, !PT ;  /* 0x0000c900ff197a10 */ /* 0x000fd60000ffe4ff */
[----:B------:R-:W-:Y:S05]  /*2bc0*/  @!P0 BRA `(.L_x_776) ;  /* 0x0000009000008947 */ /* 0x000fea0003800000 */
[----:B------:R-:W-:Y:S01]  /*2bd0*/  IMAD.MOV.U32 R34, RZ, RZ, R33 ;  /* 0x000000ffff227224 */ /* 0x000fe200078e0021 */
[----:B------:R-:W-:Y:S01]  /*2be0*/  MOV R38, R32 ;  /* 0x0000002000267202 */ /* 0x000fe20000000f00 */
[----:B------:R-:W-:Y:S01]  /*2bf0*/  IMAD.MOV.U32 R37, RZ, RZ, c[0x0][0x328] ;  /* 0x0000ca00ff257624 */ /* 0x000fe200078e00ff */
[----:B------:R-:W-:Y:S02]  /*2c00*/  MOV R35, c[0x0][0x32c] ;  /* 0x0000cb0000237a02 */ /* 0x000fe40000000f00 */
[----:B------:R-:W-:Y:S02]  /*2c10*/  MOV R36, 0x2c30 ;  /* 0x00002c3000247802 */ /* 0x000fe40000000f00 */
[----:B------:R-:W-:Y:S05]  /*2c20*/  CALL.REL.NOINC `($__internal_61_$__cuda_sm20_rem_u64) ;  /* 0x000006f000007944 */ /* 0x000fea0003c00000 */
[----:B------:R-:W-:Y:S01]  /*2c30*/  IMAD.MOV.U32 R22, RZ, RZ, R26 ;  /* 0x000000ffff167224 */ /* 0x000fe200078e001a */
[----:B------:R-:W-:Y:S01]  /*2c40*/  MOV R23, R27 ;  /* 0x0000001b00177202 */ /* 0x000fe20000000f00 */
[----:B------:R-:W-:Y:S05]  /*2c50*/  BRA `(.L_x_777) ;  /* 0x0000012000007947 */ /* 0x000fea0003800000 */
.L_x_776:
        /* <DEDUP_REMOVED lines=17> */
[----:B------:R-:W-:Y:S02]  /*2d70*/  @!P1 LOP3.LUT R22, RZ, c[0x0][0x328], RZ, 0x33, !PT ;  /* 0x0000ca00ff169a12 */ /* 0x000fe400078e33ff */
.L_x_777:
[----:B------:R-:W-:Y:S05]  /*2d80*/  BSYNC B0 ;  /* 0x0000000000007941 */ /* 0x000fea0003800000 */
.L_x_775:
[----:B------:R-:W-:-:S04]  /*2d90*/  IADD3 R22, P0, R22, c[0x0][0x330], RZ ;  /* 0x0000cc0016167a10 */ /* 0x000fc80007f1e0ff */
[----:B------:R-:W-:-:S05]  /*2da0*/  IADD3.X R23, R23, c[0x0][0x334], RZ, P0, !PT ;  /* 0x0000cd0017177a10 */ /* 0x000fca00007fe4ff */
[----:B------:R0:W-:Y:S04]  /*2db0*/  STG.E.64 [R24.64], R22 ;  /* 0x0000001618007986 */ /* 0x0001e8000c101b08 */
.L_x_773:
        /* <DEDUP_REMOVED lines=11> */
.L_x_778:
[----:B------:R-:W-:Y:S05]  /*2e70*/  EXIT ;  /* 0x000000000000794d */ /* 0x000fea0003800000 */
        .weak           $__internal_60_$__cuda_sm20_div_s64
        .type           $__internal_60_$__cuda_sm20_div_s64,@function
        .size           $__internal_60_$__cuda_sm20_div_s64,($__internal_61_$__cuda_sm20_rem_u64 - $__internal_60_$__cuda_sm20_div_s64)
$__internal_60_$__cuda_sm20_div_s64:
        /* <DEDUP_REMOVED lines=19> */
[----:B------:R-:W-:Y:S02]  /*2fb0*/  ISETP.LE.AND P1, PT, RZ, UR7, PT ;  /* 0x00000007ff007c0c */ /* 0x000fe4000bf23270 */
[----:B------:R-:W-:Y:S02]  /*2fc0*/  IADD3 R17, P4, RZ, -UR6, RZ ;  /* 0x80000006ff117c10 */ /* 0x000fe4000ff9e0ff */
[----:B------:R-:W-:Y:S01]  /*2fd0*/  IADD3 R27, P0, RZ, -R20, RZ ;  /* 0x80000014ff1b7210 */ /* 0x000fe20007f1e0ff */
[----:B------:R-:W-:Y:S01]  /*2fe0*/  IMAD R20, R25, UR4, R21 ;  /* 0x0000000419147c24 */ /* 0x000fe2000f8e0215 */
[----:B------:R-:W-:Y:S01]  /*2ff0*/  SEL R17, R17, UR6, !P1 ;  /* 0x0000000611117c07 */ /* 0x000fe2000c800000 */
[----:B------:R-:W-:Y:S02]  /*3000*/  IMAD.X R28, RZ, RZ, ~UR7, P4 ;  /* 0x80000007ff1c7e24 */ /* 0x000fe4000a0e06ff */
[----:B------:R-:W-:Y:S01]  /*3010*/  IMAD.HI.U32 R22, R23, R27, RZ ;  /* 0x0000001b17167227 */ /* 0x000fe200078e00ff */
[----:B------:R-:W-:-:S02]  /*3020*/  IADD3.X R20, RZ, ~R20, RZ, P0, !PT ;  /* 0x80000014ff147210 */ /* 0x000fc400007fe4ff */
[----:B------:R-:W-:-:S03]  /*3030*/  SEL R28, R28, UR7, !P1 ;  /* 0x000000071c1c7c07 */ /* 0x000fc6000c800000 */
[----:B------:R-:W-:-:S04]  /*3040*/  IMAD.WIDE.U32 R22, P0, R23, R20, R22 ;  /* 0x0000001417167225 */ /* 0x000fc80007800016 */
[C---:B------:R-:W-:Y:S02]  /*3050*/  IMAD R21, R25.reuse, R20, RZ ;  /* 0x0000001419157224 */ /* 0x040fe400078e02ff */
[----:B------:R-:W-:Y:S01]  /*3060*/  IMAD.HI.U32 R22, P2, R25, R27, R22 ;  /* 0x0000001b19167227 */ /* 0x000fe20007840016 */
[----:B------:R-:W-:-:S03]  /*3070*/  HFMA2.MMA R27, -RZ, RZ, 0, 0 ;  /* 0x00000000ff1b7435 */ /* 0x000fc600000001ff */
[----:B------:R-:W-:Y:S01]  /*3080*/  IMAD.HI.U32 R20, R25, R20, RZ ;  /* 0x0000001419147227 */ /* 0x000fe200078e00ff */
[----:B------:R-:W-:-:S03]  /*3090*/  IADD3 R22, P3, R21, R22, RZ ;  /* 0x0000001615167210 */ /* 0x000fc60007f7e0ff */
[----:B------:R-:W-:Y:S01]  /*30a0*/  IMAD.MOV.U32 R21, RZ, RZ, RZ ;  /* 0x000000ffff157224 */ /* 0x000fe200078e00ff */
[----:B------:R-:W-:Y:S01]  /*30b0*/  IADD3.X R25, R20, R25, RZ, P0, !PT ;  /* 0x0000001914197210 */ /* 0x000fe200007fe4ff */
[----:B------:R-:W-:-:S03]  /*30c0*/  IMAD.HI.U32 R20, R22, R17, RZ ;  /* 0x0000001116147227 */ /* 0x000fc600078e00ff */
        /* <DEDUP_REMOVED lines=24> */
[----:B------:R-:W-:Y:S02]  /*3250*/  ISETP.GE.U32.AND.EX P0, PT, R25, RZ, PT, P2 ;  /* 0x000000ff1900720c */ /* 0x000fe40003f06120 */
[-C--:B------:R-:W-:Y:S02]  /*3260*/  IADD3.X R21, RZ, R22.reuse, RZ, P3, !PT ;  /* 0x00000016ff157210 */ /* 0x080fe40001ffe4ff */
[----:B------:R-:W-:Y:S02]  /*3270*/  SEL R20, R20, R17, P0 ;  /* 0x0000001114147207 */ /* 0x000fe40000000000 */
[----:B------:R-:W-:Y:S02]  /*3280*/  SEL R21, R21, R22, P0 ;  /* 0x0000001615157207 */ /* 0x000fe40000000000 */
[----:B------:R-:W-:-:S02]  /*3290*/  IADD3 R17, P2, RZ, -R20, RZ ;  /* 0x80000014ff117210 */ /* 0x000fc40007f5e0ff */
[----:B------:R-:W-:Y:S02]  /*32a0*/  ISETP.NE.U32.AND P0, PT, RZ, UR4, PT ;  /* 0x00000004ff007c0c */ /* 0x000fe4000bf05070 */
[----:B------:R-:W-:Y:S01]  /*32b0*/  SEL R20, R17, R20, !P1 ;  /* 0x0000001411147207 */ /* 0x000fe20004800000 */
[----:B------:R-:W-:Y:S01]  /*32c0*/  IMAD.X R22, RZ, RZ, ~R21, P2 ;  /* 0x000000ffff167224 */ /* 0x000fe200010e0e15 */
[----:B------:R-:W-:-:S04]  /*32d0*/  ISETP.NE.AND.EX P0, PT, RZ, RZ, PT, P0 ;  /* 0x000000ffff00720c */ /* 0x000fc80003f05300 */
[----:B------:R-:W-:Y:S02]  /*32e0*/  SEL R21, R22, R21, !P1 ;  /* 0x0000001516157207 */ /* 0x000fe40004800000 */
[----:B------:R-:W-:Y:S02]  /*32f0*/  SEL R20, R20, 0xffffffff, P0 ;  /* 0xffffffff14147807 */ /* 0x000fe40000000000 */
[----:B------:R-:W-:Y:S01]  /*3300*/  SEL R21, R21, 0xffffffff, P0 ;  /* 0xffffffff15157807 */ /* 0x000fe20000000000 */
[----:B------:R-:W-:Y:S06]  /*3310*/  RET.REL.NODEC R26 `(_ZN2at6native60_GLOBAL__N__fdc43544_27_DistributionRandomKernel_cu_f88cee4443distribution_elementwise_grid_stride_kernelImLi2EZZZNS0_9templates4cuda21random_from_to_kernelIPNS_17CUDAGeneratorImplEEEvRNS_18TensorIteratorBaseEmlT_ENKUlvE_clEvENKUlvE11_clEvEUlP24curandStatePhilox4_32_10E_ZNS1_27distribution_nullary_kernelImm10ulonglong2S7_SF_ZZZS5_IS7_EvS9_mlSA_ENKSB_clEvENKSC_clEvEUlmE_EEvS9_T2_RKT3_T4_EUlimE0_EEvlNS_15PhiloxCudaStateET1_SJ_) ;  /* 0xffffcce01a007950 */ /* 0x000fec0003c3ffff */
        .weak           $__internal_61_$__cuda_sm20_rem_u64
        .type           $__internal_61_$__cuda_sm20_rem_u64,@function
        .size           $__internal_61_$__cuda_sm20_rem_u64,(.L_x_1984 - $__internal_61_$__cuda_sm20_rem_u64)
$__internal_61_$__cuda_sm20_rem_u64:
[----:B------:R-:W-:Y:S01]  /*3320*/  IMAD.MOV.U32 R40, RZ, RZ, R37 ;  /* 0x000000ffff287224 */ /* 0x000fe200078e0025 */
[----:B------:R-:W-:-:S05]  /*3330*/  MOV R41, R35 ;  /* 0x0000002300297202 */ /* 0x000fca0000000f00 */
        /* <DEDUP_REMOVED lines=8> */
[----:B------:R-:W-:-:S04]  /*33c0*/  IMAD.HI.U32 R26, R22, R45, RZ ;  /* 0x0000002d161a7227 */ /* 0x000fc800078e00ff */
[----:B------:R-:W-:Y:S01]  /*33d0*/  IMAD.X R43, RZ, RZ, ~R27, P0 ;  /* 0x000000ffff2b7224 */ /* 0x000fe200000e0e1b */
[----:B------:R-:W-:-:S05]  /*33e0*/  MOV R27, R22 ;  /* 0x00000016001b7202 */ /* 0x000fca0000000f00 */
        /* <DEDUP_REMOVED lines=11> */
[----:B------:R-:W-:-:S03]  /*34a0*/  IMAD.HI.U32 R26, R27, R23, RZ ;  /* 0x000000171b1a7227 */ /* 0x000fc600078e00ff */
[----:B------:R-:W-:-:S05]  /*34b0*/  IADD3.X R41, RZ, ~R41, RZ, P0, !PT ;  /* 0x80000029ff297210 */ /* 0x000fca00007fe4ff */
[----:B------:R-:W-:-:S04]  /*34c0*/  IMAD.WIDE.U32 R26, P0, R27, R41, R26 ;  /* 0x000000291b1a7225 */ /* 0x000fc8000780001a */
[C---:B------:R-:W-:Y:S02]  /*34d0*/  IMAD R22, R40.reuse, R41, RZ ;  /* 0x0000002928167224 */ /* 0x040fe400078e02ff */
[----:B------:R-:W-:Y:S01]  /*34e0*/  IMAD.HI.U32 R27, P1, R40, R23, R26 ;  /* 0x00000017281b7227 */ /* 0x000fe2000782001a */
[----:B------:R-:W-:-:S03]  /*34f0*/  HFMA2.MMA R23, -RZ, RZ, 0, 0 ;  /* 0x00000000ff177435 */ /* 0x000fc600000001ff */
        /* <DEDUP_REMOVED lines=19> */
[----:B------:R-:W-:Y:S02]  /*3630*/  ISETP.GE.U32.AND.EX P0, PT, R26, R35, PT, P0 ;  /* 0x000000231a00720c */ /* 0x000fe40003f06100 */
[----:B------:R-:W-:Y:S02]  /*3640*/  IADD3.X R34, ~R35, R26, RZ, P1, !PT ;  /* 0x0000001a23227210 */ /* 0x000fe40000ffe5ff */
[----:B------:R-:W-:Y:S02]  /*3650*/  SEL R22, R22, R42, P0 ;  /* 0x0000002a16167207 */ /* 0x000fe40000000000 */
[----:B------:R-:W-:Y:S02]  /*3660*/  SEL R34, R34, R26, P0 ;  /* 0x0000001a22227207 */ /* 0x000fe40000000000 */
[----:B------:R-:W-:Y:S02]  /*3670*/  IADD3 R26, P2, -R37, R22, RZ ;  /* 0x00000016251a7210 */ /* 0x000fe40007f5e1ff */
[----:B------:R-:W-:-:S02]  /*3680*/  ISETP.GE.U32.AND P0, PT, R22, R37, PT ;  /* 0x000000251600720c */ /* 0x000fc40003f06070 */
[----:B------:R-:W-:Y:S01]  /*3690*/  ISETP.NE.U32.AND P1, PT, R37, RZ, PT ;  /* 0x000000ff2500720c */ /* 0x000fe20003f25070 */
[C---:B------:R-:W-:Y:S01]  /*36a0*/  IMAD.X R27, R34.reuse, 0x1, ~R35, P2 ;  /* 0x00000001221b7824 */ /* 0x040fe200010e0e23 */
[----:B------:R-:W-:Y:S02]  /*36b0*/  ISETP.GE.U32.AND.EX P0, PT, R34, R35, PT, P0 ;  /* 0x000000232200720c */ /* 0x000fe40003f06100 */
[----:B------:R-:W-:Y:S02]  /*36c0*/  MOV R37, 0x0 ;  /* 0x0000000000257802 */ /* 0x000fe40000000f00 */
[----:B------:R-:W-:Y:S02]  /*36d0*/  ISETP.NE.AND.EX P1, PT, R35, RZ, PT, P1 ;  /* 0x000000ff2300720c */ /* 0x000fe40003f25310 */
[----:B------:R-:W-:Y:S02]  /*36e0*/  SEL R26, R26, R22, P0 ;  /* 0x000000161a1a7207 */ /* 0x000fe40000000000 */
[----:B------:R-:W-:-:S02]  /*36f0*/  SEL R27, R27, R34, P0 ;  /* 0x000000221b1b7207 */ /* 0x000fc40000000000 */
[----:B------:R-:W-:Y:S02]  /*3700*/  SEL R26, R26, 0xffffffff, P1 ;  /* 0xffffffff1a1a7807 */ /* 0x000fe40000800000 */
[----:B------:R-:W-:Y:S01]  /*3710*/  SEL R27, R27, 0xffffffff, P1 ;  /* 0xffffffff1b1b7807 */ /* 0x000fe20000800000 */
[----:B------:R-:W-:Y:S06]  /*3720*/  RET.REL.NODEC R36 `(_ZN2at6native60_GLOBAL__N__fdc43544_27_DistributionRandomKernel_cu_f88cee4443distribution_elementwise_grid_stride_kernelImLi2EZZZNS0_9templates4cuda21random_from_to_kernelIPNS_17CUDAGeneratorImplEEEvRNS_18TensorIteratorBaseEmlT_ENKUlvE_clEvENKUlvE11_clEvEUlP24curandStatePhilox4_32_10E_ZNS1_27distribution_nullary_kernelImm10ulonglong2S7_SF_ZZZS5_IS7_EvS9_mlSA_ENKSB_clEvENKSC_clEvEUlmE_EEvS9_T2_RKT3_T4_EUlimE0_EEvlNS_15PhiloxCudaStateET1_SJ_) ;  /* 0xffffc8d024007950 */ /* 0x000fec0003c3ffff */
.L_x_780:
        /* <DEDUP_REMOVED lines=13> */
.L_x_1984:


//--------------------- .text._ZN2at6native60_GLOBAL__N__fdc43544_27_DistributionRandomKernel_cu_f88cee4443distribution_elementwise_grid_stride_kernelImLi2EZZZNS0_9templates4cuda21random_from_to_kernelIPNS_17CUDAGeneratorImplEEEvRNS_18TensorIteratorBaseEmlT_ENKUlvE_clEvENKUlvE11_clEvEUlP24curandStatePhilox4_32_10E_ZNS1_27distribution_nullary_kernelImm10ulonglong2S7_SF_ZZZS5_IS7_EvS9_mlSA_ENKSB_clEvENKSC_clEvEUlmE_EEvS9_T2_RKT3_T4_EUlimE_EEvlNS_15PhiloxCudaStateET1_SJ_ --------------------------
	.section	.text._ZN2at6native60_GLOBAL__N__fdc43544_27_DistributionRandomKernel_cu_f88cee4443distribution_elementwise_grid_stride_kernelImLi2EZZZNS0_9templates4cuda21random_from_to_kernelIPNS_17CUDAGeneratorImplEEEvRNS_18TensorIteratorBaseEmlT_ENKUlvE_clEvENKUlvE11_clEvEUlP24curandStatePhilox4_32_10E_ZNS1_27distribution_nullary_kernelImm10ulonglong2S7_SF_ZZZS5_IS7_EvS9_mlSA_ENKSB_clEvENKSC_clEvEUlmE_EEvS9_T2_RKT3_T4_EUlimE_EEvlNS_15PhiloxCudaStateET1_SJ_,"ax",@progbits
	.sectioninfo	@"SHI_REGISTERS=56"
	.align	128
.text._ZN2at6native60_GLOBAL__N__fdc43544_27_DistributionRandomKernel_cu_f88cee4443distribution_elementwise_grid_stride_kernelImLi2EZZZNS0_9templates4cuda21random_from_to_kernelIPNS_17CUDAGeneratorImplEEEvRNS_18TensorIteratorBaseEmlT_ENKUlvE_clEvENKUlvE11_clEvEUlP24curandStatePhilox4_32_10E_ZNS1_27distribution_nullary_kernelImm10ulonglong2S7_SF_ZZZS5_IS7_EvS9_mlSA_ENKSB_clEvENKSC_clEvEUlmE_EEvS9_T2_RKT3_T4_EUlimE_EEvlNS_15PhiloxCudaStateET1_SJ_:
        .type           _ZN2at6native60_GLOBAL__N__fdc43544_27_DistributionRandomKernel_cu_f88cee4443distribution_elementwise_grid_stride_kernelImLi2EZZZNS0_9templates4cuda21random_from_to_kernelIPNS_17CUDAGeneratorImplEEEvRNS_18TensorIteratorBaseEmlT_ENKUlvE_clEvENKUlvE11_clEvEUlP24curandStatePhilox4_32_10E_ZNS1_27distribution_nullary_kernelImm10ulonglong2S7_SF_ZZZS5_IS7_EvS9_mlSA_ENKSB_clEvENKSC_clEvEUlmE_EEvS9_T2_RKT3_T4_EUlimE_EEvlNS_15PhiloxCudaStateET1_SJ_,@function
        .size           _ZN2at6native60_GLOBAL__N__fdc43544_27_DistributionRandomKernel_cu_f88cee4443distribution_elementwise_grid_stride_kernelImLi2EZZZNS0_9templates4cuda21random_from_to_kernelIPNS_17CUDAGeneratorImplEEEvRNS_18TensorIteratorBaseEmlT_ENKUlvE_clEvENKUlvE11_clEvEUlP24curandStatePhilox4_32_10E_ZNS1_27distribution_nullary_kernelImm10ulonglong2S7_SF_ZZZS5_IS7_EvS9_mlSA_ENKSB_clEvENKSC_clEvEUlmE_EEvS9_T2_RKT3_T4_EUlimE_EEvlNS_15PhiloxCudaStateET1_SJ_,(.L_x_1987 - _ZN2at6native60_GLOBAL__N__fdc43544_27_DistributionRandomKernel_cu_f88cee4443distribution_elementwise_grid_stride_kernelImLi2EZZZNS0_9templates4cuda21random_from_to_kernelIPNS_17CUDAGeneratorImplEEEvRNS_18TensorIteratorBaseEmlT_ENKUlvE_clEvENKUlvE11_clEvEUlP24curandStatePhilox4_32_10E_ZNS1_27distribution_nullary_kernelImm10ulonglong2S7_SF_ZZZS5_IS7_EvS9_mlSA_ENKSB_clEvENKSC_clEvEUlmE_EEvS9_T2_RKT3_T4_EUlimE_EEvlNS_15PhiloxCudaStateET1_SJ_)
        .other          _ZN2at6native60_GLOBAL__N__fdc43544_27_DistributionRandomKernel_cu_f88cee4443distribution_elementwise_grid_stride_kernelImLi2EZZZNS0_9templates4cuda21random_from_to_kernelIPNS_17CUDAGeneratorImplEEEvRNS_18TensorIteratorBaseEmlT_ENKUlvE_clEvENKUlvE11_clEvEUlP24curandStatePhilox4_32_10E_ZNS1_27distribution_nullary_kernelImm10ulonglong2S7_SF_ZZZS5_IS7_EvS9_mlSA_ENKSB_clEvENKSC_clEvEUlmE_EEvS9_T2_RKT3_T4_EUlimE_EEvlNS_15PhiloxCudaStateET1_SJ_,@"STO_CUDA_ENTRY STV_DEFAULT"
_ZN2at6native60_GLOBAL__N__fdc43544_27_DistributionRandomKernel_cu_f88cee4443distribution_elementwise_grid_stride_kernelImLi2EZZZNS0_9templates4cuda21random_from_to_kernelIPNS_17CUDAGeneratorImplEEEvRNS_18TensorIteratorBaseEmlT_ENKUlvE_clEvENKUlvE11_clEvEUlP24curandStatePhilox4_32_10E_ZNS1_27distribution_nullary_kernelImm10ulonglong2S7_SF_ZZZS5_IS7_EvS9_mlSA_ENKSB_clEvENKSC_clEvEUlmE_EEvS9_T2_RKT3_T4_EUlimE_EEvlNS_15PhiloxCudaStateET1_SJ_:
        /* <DEDUP_REMOVED lines=86> */
[----:B------:R-:W-:Y:S05]  /*0560*/  CALL.REL.NOINC `($__internal_62_$__cuda_sm20_div_s64) ;  /* 0x00000e5000007944 */ /* 0x000fea0003c00000 */
[----:B------:R-:W-:Y:S02]  /*0570*/  IMAD.MOV.U32 R22, RZ, RZ, R26 ;  /* 0x000000ffff167224 */ /* 0x000fe400078e001a */
[----:B------:R-:W-:Y:S01]  /*0580*/  IMAD.MOV.U32 R23, RZ, RZ, R27 ;  /* 0x000000ffff177224 */ /* 0x000fe200078e001b */
[----:B------:R-:W-:Y:S05]  /*0590*/  BRA `(.L_x_782) ;  /* 0x0000016000007947 */ /* 0x000fea0003800000 */
.L_x_781:
[----:B------:R-:W-:-:S05]  /*05a0*/  MOV R22, c[0x0][0x0] ;  /* 0x0000000000167a02 */ /* 0x000fca0000000f00 */
        /* <DEDUP_REMOVED lines=21> */
.L_x_782:
        /* <DEDUP_REMOVED lines=19> */
[----:B------:R-:W-:Y:S02]  /*0830*/  LOP3.LUT R41, R28, R33, RZ, 0x3c, !PT ;  /* 0x000000211c297212 */ /* 0x000fe400078e3cff */
[----:B------:R-:W-:Y:S01]  /*0840*/  LOP3.LUT R29, R29, R32, RZ, 0x3c, !PT ;  /* 0x000000201d1d7212 */ /* 0x000fe200078e3cff */
[----:B------:R-:W-:Y:S01]  /*0850*/  IMAD.HI.U32 R26, R21, -0x2daee0ad, RZ ;  /* 0xd2511f53151a7827 */ /* 0x000fe200078e00ff */
[----:B------:R-:W-:Y:S02]  /*0860*/  LOP3.LUT R41, R41, R43, RZ, 0x3c, !PT ;  /* 0x0000002b29297212 */ /* 0x000fe400078e3cff */
[----:B------:R-:W-:-:S02]  /*0870*/  SHF.R.U64 R34, R36, 0x2, R37 ;  /* 0x0000000224227819 */ /* 0x000fc40000001225 */
[----:B------:R-:W-:Y:S02]  /*0880*/  LOP3.LUT R43, R29, R26, RZ, 0x3c, !PT ;  /* 0x0000001a1d2b7212 */ /* 0x000fe400078e3cff */
[----:B------:R-:W-:Y:S02]  /*0890*/  SHF.R.U32.HI R35, RZ, 0x2, R37 ;  /* 0x00000002ff237819 */ /* 0x000fe40000011625 */
[----:B------:R-:W-:Y:S02]  /*08a0*/  LOP3.LUT R36, R36, 0x3, RZ, 0xc0, !PT ;  /* 0x0000000324247812 */ /* 0x000fe400078ec0ff */
.L_x_796:
        /* <DEDUP_REMOVED lines=13> */
.L_x_784:
[----:B------:R-:W-:Y:S05]  /*0980*/  BSYNC B0 ;  /* 0x0000000000007941 */ /* 0x000fea0003800000 */
.L_x_783:
        /* <DEDUP_REMOVED lines=55> */
[----:B------:R-:W-:Y:S01]  /*0d00*/  @P0 MOV R46, R41 ;  /* 0x00000029002e0202 */ /* 0x000fe20000000f00 */
[----:B------:R-:W-:Y:S02]  /*0d10*/  @P0 IMAD.MOV.U32 R30, RZ, RZ, R42 ;  /* 0x000000ffff1e0224 */ /* 0x000fe400078e002a */
[----:B------:R-:W-:Y:S02]  /*0d20*/  @P0 IMAD.MOV.U32 R39, RZ, RZ, R43 ;  /* 0x000000ffff270224 */ /* 0x000fe400078e002b */
[----:B------:R-:W-:Y:S01]  /*0d30*/  @P0 IMAD.MOV.U32 R40, RZ, RZ, R31 ;  /* 0x000000ffff280224 */ /* 0x000fe200078e001f */
[----:B------:R-:W-:Y:S05]  /*0d40*/  BRA `(.L_x_785) ;  /* 0x0000004000007947 */ /* 0x000fea0003800000 */
.L_x_786:
[----:B------:R-:W-:Y:S01]  /*0d50*/  IMAD.MOV.U32 R46, RZ, RZ, R43 ;  /* 0x000000ffff2e7224 */ /* 0x000fe200078e002b */
[----:B------:R-:W-:Y:S01]  /*0d60*/  MOV R40, R26 ;  /* 0x0000001a00287202 */ /* 0x000fe20000000f00 */
[----:B------:R-:W-:Y:S02]  /*0d70*/  IMAD.MOV.U32 R30, RZ, RZ, R31 ;  /* 0x000000ffff1e7224 */ /* 0x000fe400078e001f */
[----:B------:R-:W-:-:S02]  /*0d80*/  IMAD.MOV.U32 R39, RZ, RZ, R37 ;  /* 0x000000ffff277224 */ /* 0x000fc400078e0025 */
.L_x_785:
[----:B------:R-:W-:Y:S01]  /*0d90*/  ISETP.GE.U32.AND P0, PT, R16, c[0x0][0x160], PT ;  /* 0x0000580010007a0c */ /* 0x000fe20003f06070 */
[----:B------:R-:W-:Y:S03]  /*0da0*/  BSSY B0, `(.L_x_787) ;  /* 0x0000029000007945 */ /* 0x000fe60003800000 */
[----:B------:R-:W-:-:S13]  /*0db0*/  ISETP.GE.AND.EX P0, PT, R15, c[0x0][0x164], PT, P0 ;  /* 0x000059000f007a0c */ /* 0x000fda0003f06300 */
[----:B------:R-:W-:Y:S05]  /*0dc0*/  @P0 BRA `(.L_x_788) ;  /* 0x0000026000000947 */ /* 0x000fea0003800000 */
[----:B------:R-:W-:Y:S01]  /*0dd0*/  LOP3.LUT R28, R46, c[0x0][0x19c], RZ, 0xfc, !PT ;  /* 0x000067002e1c7a12 */ /* 0x000fe200078efcff */
[----:B------:R-:W-:Y:S03]  /*0de0*/  BSSY B1, `(.L_x_789) ;  /* 0x000001e000017945 */ /* 0x000fe60003800000 */
[----:B------:R-:W-:-:S13]  /*0df0*/  ISETP.NE.U32.AND P0, PT, R28, RZ, PT ;  /* 0x000000ff1c00720c */ /* 0x000fda0003f05070 */
[----:B------:R-:W-:Y:S05]  /*0e00*/  @!P0 BRA `(.L_x_790) ;  /* 0x0000008000008947 */ /* 0x000fea0003800000 */
[----:B------:R-:W-:Y:S01]  /*0e10*/  IMAD.MOV.U32 R41, RZ, RZ, R30 ;  /* 0x000000ffff297224 */ /* 0x000fe200078e001e */
[----:B------:R-:W-:Y:S01]  /*0e20*/  MOV R42, 0xe60 ;  /* 0x00000e60002a7802 */ /* 0x000fe20000000f00 */
[----:B------:R-:W-:Y:S02]  /*0e30*/  IMAD.MOV.U32 R47, RZ, RZ, c[0x0][0x198] ;  /* 0x00006600ff2f7624 */ /* 0x000fe400078e00ff */
[----:B------:R-:W-:Y:S02]  /*0e40*/  IMAD.MOV.U32 R45, RZ, RZ, c[0x0][0x19c] ;  /* 0x00006700ff2d7624 */ /* 0x000fe400078e00ff */
[----:B------:R-:W-:Y:S05]  /*0e50*/  CALL.REL.NOINC `($__internal_63_$__cuda_sm20_rem_u64) ;  /* 0x00000a1000007944 */ /* 0x000fea0003c00000 */
[----:B------:R-:W-:Y:S02]  /*0e60*/  IMAD.MOV.U32 R28, RZ, RZ, R30 ;  /* 0x000000ffff1c7224 */ /* 0x000fe400078e001e */
[----:B------:R-:W-:Y:S01]  /*0e70*/  IMAD.MOV.U32 R29, RZ, RZ, R31 ;  /* 0x000000ffff1d7224 */ /* 0x000fe200078e001f */
[----:B------:R-:W-:Y:S05]  /*0e80*/  BRA `(.L_x_791) ;  /* 0x0000013000007947 */ /* 0x000fea0003800000 */
.L_x_790:
        /* <DEDUP_REMOVED lines=18> */
[----:B------:R-:W-:Y:S02]  /*0fb0*/  IMAD.MOV.U32 R28, RZ, RZ, R30 ;  /* 0x000000ffff1c7224 */ /* 0x000fe400078e001e */
.L_x_791:
[----:B------:R-:W-:Y:S05]  /*0fc0*/  BSYNC B1 ;  /* 0x0000000000017941 */ /* 0x000fea0003800000 */
.L_x_789:
[----:B------:R-:W-:Y:S01]  /*0fd0*/  IMAD R41, R16, c[0x0][0x190], RZ ;  /* 0x0000640010297a24 */ /* 0x000fe200078e02ff */
[----:B------:R-:W-:-:S04]  /*0fe0*/  IADD3 R30, P0, R28, c[0x0][0x1a0], RZ ;  /* 0x000068001c1e7a10 */ /* 0x000fc80007f1e0ff */
[----:B------:R-:W-:Y:S02]  /*0ff0*/  IADD3 R28, P1, R41, c[0x0][0x188], RZ ;  /* 0x00006200291c7a10 */ /* 0x000fe40007f3e0ff */
[----:B------:R-:W-:Y:S02]  /*1000*/  IADD3.X R31, R29, c[0x0][0x1a4], RZ, P0, !PT ;  /* 0x000069001d1f7a10 */ /* 0x000fe400007fe4ff */
[----:B------:R-:W-:-:S05]  /*1010*/  LEA.HI.X.SX32 R29, R41, c[0x0][0x18c], 0x1, P1 ;  /* 0x00006300291d7a11 */ /* 0x000fca00008f0eff */
[----:B------:R0:W-:Y:S04]  /*1020*/  STG.E.64 [R28.64], R30 ;  /* 0x0000001e1c007986 */ /* 0x0001e8000c101b08 */
.L_x_788:
[----:B------:R-:W-:Y:S05]  /*1030*/  BSYNC B0 ;  /* 0x0000000000007941 */ /* 0x000fea0003800000 */
.L_x_787:
[----:B------:R-:W-:-:S04]  /*1040*/  IMAD.MOV.U32 R43, RZ, RZ, c[0x0][0x0] ;  /* 0x00000000ff2b7624 */ /* 0x000fc800078e00ff */
[----:B------:R-:W-:-:S05]  /*1050*/  IMAD R43, R43, c[0x0][0xc], RZ ;  /* 0x000003002b2b7a24 */ /* 0x000fca00078e02ff */
[----:B------:R-:W-:-:S04]  /*1060*/  IADD3 R44, P1, R43, R16, RZ ;  /* 0x000000102b2c7210 */ /* 0x000fc80007f3e0ff */
[----:B------:R-:W-:Y:S01]  /*1070*/  ISETP.GE.U32.AND P0, PT, R44, c[0x0][0x160], PT ;  /* 0x000058002c007a0c */ /* 0x000fe20003f06070 */
[----:B0-----:R-:W-:-:S05]  /*1080*/  IMAD.X R28, RZ, RZ, R15, P1 ;  /* 0x000000ffff1c7224 */ /* 0x001fca00008e060f */
[----:B------:R-:W-:-:S13]  /*1090*/  ISETP.GE.AND.EX P0, PT, R28, c[0x0][0x164], PT, P0 ;  /* 0x000059001c007a0c */ /* 0x000fda0003f06300 */
[----:B------:R-:W-:Y:S05]  /*10a0*/  @P0 BRA `(.L_x_792) ;  /* 0x0000026000000947 */ /* 0x000fea0003800000 */
[----:B------:R-:W-:Y:S01]  /*10b0*/  LOP3.LUT R28, R39, c[0x0][0x19c], RZ, 0xfc, !PT ;  /* 0x00006700271c7a12 */ /* 0x000fe200078efcff */
[----:B------:R-:W-:Y:S03]  /*10c0*/  BSSY B0, `(.L_x_793) ;  /* 0x000001e000007945 */ /* 0x000fe60003800000 */
[----:B------:R-:W-:-:S13]  /*10d0*/  ISETP.NE.U32.AND P0, PT, R28, RZ, PT ;  /* 0x000000ff1c00720c */ /* 0x000fda0003f05070 */
[----:B------:R-:W-:Y:S05]  /*10e0*/  @!P0 BRA `(.L_x_794) ;  /* 0x0000009000008947 */ /* 0x000fea0003800000 */
[----:B------:R-:W-:Y:S01]  /*10f0*/  IMAD.MOV.U32 R41, RZ, RZ, R40 ;  /* 0x000000ffff297224 */ /* 0x000fe200078e0028 */
[----:B------:R-:W-:Y:S01]  /*1100*/  MOV R46, R39 ;  /* 0x00000027002e7202 */ /* 0x000fe20000000f00 */
[----:B------:R-:W-:Y:S01]  /*1110*/  IMAD.MOV.U32 R47, RZ, RZ, c[0x0][0x198] ;  /* 0x00006600ff2f7624 */ /* 0x000fe200078e00ff */
[----:B------:R-:W-:Y:S01]  /*1120*/  MOV R42, 0x1150 ;  /* 0x00001150002a7802 */ /* 0x000fe20000000f00 */
[----:B------:R-:W-:Y:S02]  /*1130*/  IMAD.MOV.U32 R45, RZ, RZ, c[0x0][0x19c] ;  /* 0x00006700ff2d7624 */ /* 0x000fe400078e00ff */
[----:B------:R-:W-:Y:S05]  /*1140*/  CALL.REL.NOINC `($__internal_63_$__cuda_sm20_rem_u64) ;  /* 0x0000072000007944 */ /* 0x000fea0003c00000 */
[----:B------:R-:W-:Y:S02]  /*1150*/  IMAD.MOV.U32 R28, RZ, RZ, R30 ;  /* 0x000000ffff1c7224 */ /* 0x000fe400078e001e */
[----:B------:R-:W-:Y:S01]  /*1160*/  IMAD.MOV.U32 R29, RZ, RZ, R31 ;  /* 0x000000ffff1d7224 */ /* 0x000fe200078e001f */
[----:B------:R-:W-:Y:S05]  /*1170*/  BRA `(.L_x_795) ;  /* 0x0000012000007947 */ /* 0x000fea0003800000 */
.L_x_794:
        /* <DEDUP_REMOVED lines=9> */
[----:B------:R-:W-:-:S05]  /*1210*/  IMAD.HI.U32 R28, R39, R40, RZ ;  /* 0x00000028271c7227 */ /* 0x000fca00078e00ff */
[----:B------:R-:W-:-:S05]  /*1220*/  IADD3 R29, -R28, RZ, RZ ;  /* 0x000000ff1c1d7210 */ /* 0x000fca0007ffe1ff */
[----:B------:R-:W-:Y:S02]  /*1230*/  IMAD R28, R29, c[0x0][0x198], R40 ;  /* 0x000066001d1c7a24 */ /* 0x000fe400078e0228 */
[----:B------:R-:W-:-:S03]  /*1240*/  IMAD.MOV.U32 R29, RZ, RZ, RZ ;  /* 0x000000ffff1d7224 */ /* 0x000fc600078e00ff */
[----:B------:R-:W-:-:S13]  /*1250*/  ISETP.GE.U32.AND P0, PT, R28, c[0x0][0x198], PT ;  /* 0x000066001c007a0c */ /* 0x000fda0003f06070 */
[----:B------:R-:W-:-:S04]  /*1260*/  @P0 IADD3 R28, R28, -c[0x0][0x198], RZ ;  /* 0x800066001c1c0a10 */ /* 0x000fc80007ffe0ff */
[----:B------:R-:W-:-:S13]  /*1270*/  ISETP.GE.U32.AND P0, PT, R28, c[0x0][0x198], PT ;  /* 0x000066001c007a0c */ /* 0x000fda0003f06070 */
[----:B------:R-:W-:Y:S02]  /*1280*/  @P0 IADD3 R28, R28, -c[0x0][0x198], RZ ;  /* 0x800066001c1c0a10 */ /* 0x000fe40007ffe0ff */
[----:B------:R-:W-:Y:S02]  /*1290*/  @!P1 LOP3.LUT R28, RZ, c[0x0][0x198], RZ, 0x33, !PT ;  /* 0x00006600ff1c9a12 */ /* 0x000fe400078e33ff */
.L_x_795:
[----:B------:R-:W-:Y:S05]  /*12a0*/  BSYNC B0 ;  /* 0x0000000000007941 */ /* 0x000fea0003800000 */
.L_x_793:
[----:B------:R-:W-:Y:S01]  /*12b0*/  IMAD R44, R44, c[0x0][0x190], RZ ;  /* 0x000064002c2c7a24 */ /* 0x000fe200078e02ff */
[----:B------:R-:W-:-:S04]  /*12c0*/  IADD3 R30, P0, R28, c[0x0][0x1a0], RZ ;  /* 0x000068001c1e7a10 */ /* 0x000fc80007f1e0ff */
[C---:B------:R-:W-:Y:S02]  /*12d0*/  IADD3 R28, P1, R44.reuse, c[0x0][0x188], RZ ;  /* 0x000062002c1c7a10 */ /* 0x040fe40007f3e0ff */
[----:B------:R-:W-:Y:S02]  /*12e0*/  IADD3.X R31, R29, c[0x0][0x1a4], RZ, P0, !PT ;  /* 0x000069001d1f7a10 */ /* 0x000fe400007fe4ff */
[----:B------:R-:W-:-:S05]  /*12f0*/  LEA.HI.X.SX32 R29, R44, c[0x0][0x18c], 0x1, P1 ;  /* 0x000063002c1d7a11 */ /* 0x000fca00008f0eff */
[----:B------:R0:W-:Y:S04]  /*1300*/  STG.E.64 [R28.64], R30 ;  /* 0x0000001e1c007986 */ /* 0x0001e8000c101b08 */
.L_x_792:
        /* <DEDUP_REMOVED lines=9> */
[----:B------:R-:W-:Y:S05]  /*13a0*/  @!P0 BRA `(.L_x_796) ;  /* 0xfffff50000008947 */ /* 0x000fea000383ffff */
[----:B------:R-:W-:Y:S05]  /*13b0*/  EXIT ;  /* 0x000000000000794d */ /* 0x000fea0003800000 */
        .weak           $__internal_62_$__cuda_sm20_div_s64
        .type           $__internal_62_$__cuda_sm20_div_s64,@function
        .size           $__internal_62_$__cuda_sm20_div_s64,($__internal_63_$__cuda_sm20_rem_u64 - $__internal_62_$__cuda_sm20_div_s64)
$__internal_62_$__cuda_sm20_div_s64:
        /* <DEDUP_REMOVED lines=70> */
[----:B------:R-:W-:Y:S02]  /*1820*/  SEL R27, R22, R27, !P1 ;  /* 0x0000001b161b7207 */ /* 0x000fe40004800000 */
[----:B------:R-:W-:Y:S02]  /*1830*/  MOV R22, R30 ;  /* 0x0000001e00167202 */ /* 0x000fe40000000f00 */
[----:B------:R-:W-:Y:S02]  /*1840*/  SEL R26, R26, 0xffffffff, P0 ;  /* 0xffffffff1a1a7807 */ /* 0x000fe40000000000 */
[----:B------:R-:W-:Y:S01]  /*1850*/  SEL R27, R27, 0xffffffff, P0 ;  /* 0xffffffff1b1b7807 */ /* 0x000fe20000000000 */
[----:B------:R-:W-:Y:S06]  /*1860*/  RET.REL.NODEC R22 `(_ZN2at6native60_GLOBAL__N__fdc43544_27_DistributionRandomKernel_cu_f88cee4443distribution_elementwise_grid_stride_kernelImLi2EZZZNS0_9templates4cuda21random_from_to_kernelIPNS_17CUDAGeneratorImplEEEvRNS_18TensorIteratorBaseEmlT_ENKUlvE_clEvENKUlvE11_clEvEUlP24curandStatePhilox4_32_10E_ZNS1_27distribution_nullary_kernelImm10ulonglong2S7_SF_ZZZS5_IS7_EvS9_mlSA_ENKSB_clEvENKSC_clEvEUlmE_EEvS9_T2_RKT3_T4_EUlimE_EEvlNS_15PhiloxCudaStateET1_SJ_) ;  /* 0xffffe79016007950 */ /* 0x000fec0003c3ffff */
        .weak           $__internal_63_$__cuda_sm20_rem_u64
        .type           $__internal_63_$__cuda_sm20_rem_u64,@function
        .size           $__internal_63_$__cuda_sm20_rem_u64,(.L_x_1987 - $__internal_63_$__cuda_sm20_rem_u64)
$__internal_63_$__cuda_sm20_rem_u64:
[----:B------:R-:W-:Y:S02]  /*1870*/  IMAD.MOV.U32 R48, RZ, RZ, R47 ;  /* 0x000000ffff307224 */ /* 0x000fe400078e002f */
[----:B------:R-:W-:-:S04]  /*1880*/  IMAD.MOV.U32 R49, RZ, RZ, R45 ;  /* 0x000000ffff317224 */ /* 0x000fc800078e002d */
        /* <DEDUP_REMOVED lines=9> */
[----:B------:R-:W-:Y:S02]  /*1920*/  IMAD.X R53, RZ, RZ, ~R31, P0 ;  /* 0x000000ffff357224 */ /* 0x000fe400000e0e1f */
[----:B------:R-:W-:Y:S02]  /*1930*/  IMAD.MOV.U32 R31, RZ, RZ, R28 ;  /* 0x000000ffff1f7224 */ /* 0x000fe400078e001c */
[-C--:B------:R-:W-:Y:S02]  /*1940*/  IMAD R49, R29, R53.reuse, RZ ;  /* 0x000000351d317224 */ /* 0x080fe400078e02ff */
[----:B------:R-:W-:-:S04]  /*1950*/  IMAD.WIDE.U32 R30, P0, R28, R53, R30 ;  /* 0x000000351c1e7225 */ /* 0x000fc8000780001e */
[----:B------:R-:W-:-:S04]  /*1960*/  IMAD.HI.U32 R53, R29, R53, RZ ;  /* 0x000000351d357227 */ /* 0x000fc800078e00ff */
[----:B------:R-:W-:Y:S01]  /*1970*/  IMAD.HI.U32 R30, P1, R29, R51, R30 ;  /* 0x000000331d1e7227 */ /* 0x000fe2000782001e */
[----:B------:R-:W-:-:S04]  /*1980*/  IADD3.X R48, R53, R29, RZ, P0, !PT ;  /* 0x0000001d35307210 */ /* 0x000fc800007fe4ff */
[----:B------:R-:W-:-:S04]  /*1990*/  IADD3 R31, P2, R49, R30, RZ ;  /* 0x0000001e311f7210 */ /* 0x000fc80007f5e0ff */
[----:B------:R-:W-:Y:S01]  /*19a0*/  IADD3.X R48, RZ, RZ, R48, P2, P1 ;  /* 0x000000ffff307210 */ /* 0x000fe200017e2430 */
[----:B------:R-:W-:-:S04]  /*19b0*/  IMAD.WIDE.U32 R28, R31, R47, RZ ;  /* 0x0000002f1f1c7225 */ /* 0x000fc800078e00ff */
        /* <DEDUP_REMOVED lines=20> */
[----:B------:R-:W-:-:S04]  /*1b00*/  IMAD.WIDE.U32 R28, R48, R47, RZ ;  /* 0x0000002f301c7225 */ /* 0x000fc800078e00ff */
[----:B------:R-:W-:Y:S01]  /*1b10*/  IMAD.X R30, RZ, RZ, R30, P1 ;  /* 0x000000ffff1e7224 */ /* 0x000fe200008e061e */
[----:B------:R-:W-:Y:S01]  /*1b20*/  IADD3 R50, P1, -R28, R41, RZ ;  /* 0x000000291c327210 */ /* 0x000fe20007f3e1ff */
[----:B------:R-:W-:-:S03]  /*1b30*/  IMAD R48, R48, R45, R29 ;  /* 0x0000002d30307224 */ /* 0x000fc600078e021d */
[-C--:B------:R-:W-:Y:S01]  /*1b40*/  ISETP.GE.U32.AND P0, PT, R50, R47.reuse, PT ;  /* 0x0000002f3200720c */ /* 0x080fe20003f06070 */
[----:B------:R-:W-:-:S05]  /*1b50*/  IMAD R29, R30, R47, R48 ;  /* 0x0000002f1e1d7224 */ /* 0x000fca00078e0230 */
[----:B------:R-:W-:Y:S01]  /*1b60*/  IADD3.X R30, ~R29, R46, RZ, P1, !PT ;  /* 0x0000002e1d1e7210 */ /* 0x000fe20000ffe5ff */
[----:B------:R-:W-:Y:S01]  /*1b70*/  IMAD.MOV.U32 R29, RZ, RZ, 0x0 ;  /* 0x00000000ff1d7424 */ /* 0x000fe200078e00ff */
[----:B------:R-:W-:Y:S02]  /*1b80*/  IADD3 R28, P1, -R47, R50, RZ ;  /* 0x000000322f1c7210 */ /* 0x000fe40007f3e1ff */
[----:B------:R-:W-:-:S03]  /*1b90*/  ISETP.GE.U32.AND.EX P0, PT, R30, R45, PT, P0 ;  /* 0x0000002d1e00720c */ /* 0x000fc60003f06100 */
[----:B------:R-:W-:Y:S01]  /*1ba0*/  IMAD.X R46, R30, 0x1, ~R45, P1 ;  /* 0x000000011e2e7824 */ /* 0x000fe200008e0e2d */
[----:B------:R-:W-:Y:S02]  /*1bb0*/  SEL R28, R28, R50, P0 ;  /* 0x000000321c1c7207 */ /* 0x000fe40000000000 */
[C---:B------:R-:W-:Y:S02]  /*1bc0*/  ISETP.NE.U32.AND P1, PT, R47.reuse, RZ, PT ;  /* 0x000000ff2f00720c */ /* 0x040fe40003f25070 */
[----:B------:R-:W-:Y:S02]  /*1bd0*/  SEL R46, R46, R30, P0 ;  /* 0x0000001e2e2e7207 */ /* 0x000fe40000000000 */
[----:B------:R-:W-:Y:S02]  /*1be0*/  ISETP.GE.U32.AND P0, PT, R28, R47, PT ;  /* 0x0000002f1c00720c */ /* 0x000fe40003f06070 */
[----:B------:R-:W-:Y:S02]  /*1bf0*/  IADD3 R30, P2, -R47, R28, RZ ;  /* 0x0000001c2f1e7210 */ /* 0x000fe40007f5e1ff */
[----:B------:R-:W-:-:S02]  /*1c00*/  ISETP.GE.U32.AND.EX P0, PT, R46, R45, PT, P0 ;  /* 0x0000002d2e00720c */ /* 0x000fc40003f06100 */
[----:B------:R-:W-:Y:S01]  /*1c10*/  ISETP.NE.AND.EX P1, PT, R45, RZ, PT, P1 ;  /* 0x000000ff2d00720c */ /* 0x000fe20003f25310 */
[----:B------:R-:W-:Y:S01]  /*1c20*/  IMAD.X R31, R46, 0x1, ~R45, P2 ;  /* 0x000000012e1f7824 */ /* 0x000fe200010e0e2d */
[----:B------:R-:W-:Y:S01]  /*1c30*/  SEL R30, R30, R28, P0 ;  /* 0x0000001c1e1e7207 */ /* 0x000fe20000000000 */
[----:B------:R-:W-:-:S03]  /*1c40*/  IMAD.MOV.U32 R28, RZ, RZ, R42 ;  /* 0x000000ffff1c7224 */ /* 0x000fc600078e002a */
[----:B------:R-:W-:Y:S02]  /*1c50*/  SEL R31, R31, R46, P0 ;  /* 0x0000002e1f1f7207 */ /* 0x000fe40000000000 */
[----:B------:R-:W-:Y:S02]  /*1c60*/  SEL R30, R30, 0xffffffff, P1 ;  /* 0xffffffff1e1e7807 */ /* 0x000fe40000800000 */
[----:B------:R-:W-:Y:S01]  /*1c70*/  SEL R31, R31, 0xffffffff, P1 ;  /* 0xffffffff1f1f7807 */ /* 0x000fe20000800000 */
[----:B------:R-:W-:Y:S06]  /*1c80*/  RET.REL.NODEC R28 `(_ZN2at6native60_GLOBAL__N__fdc43544_27_DistributionRandomKernel_cu_f88cee4443distribution_elementwise_grid_stride_kernelImLi2EZZZNS0_9templates4cuda21random_from_to_kernelIPNS_17CUDAGeneratorImplEEEvRNS_18TensorIteratorBaseEmlT_ENKUlvE_clEvENKUlvE11_clEvEUlP24curandStatePhilox4_32_10E_ZNS1_27distribution_nullary_kernelImm10ulonglong2S7_SF_ZZZS5_IS7_EvS9_mlSA_ENKSB_clEvENKSC_clEvEUlmE_EEvS9_T2_RKT3_T4_EUlimE_EEvlNS_15PhiloxCudaStateET1_SJ_) ;  /* 0xffffe3701c007950 */ /* 0x000fec0003c3ffff */
.L_x_797:
        /* <DEDUP_REMOVED lines=15> */
.L_x_1987:


//--------------------- .text._ZN2at6native60_GLOBAL__N__fdc43544_27_DistributionRandomKernel_cu_f88cee4443distribution_elementwise_grid_stride_kernelIjLi4EZZZNS0_9templates4cuda21random_from_to_kernelIPNS_17CUDAGeneratorImplEEEvRNS_18TensorIteratorBaseEmlT_ENKUlvE_clEvENKUlvE10_clEvEUlP24curandStatePhilox4_32_10E0_ZNS1_27distribution_nullary_kernelIjj5uint4S7_SF_ZZZS5_IS7_EvS9_mlSA_ENKSB_clEvENKSC_clEvEUljE_EEvS9_T2_RKT3_T4_EUlijE0_EEvlNS_15PhiloxCudaStateET1_SJ_ --------------------------
	.section	.text._ZN2at6native60_GLOBAL__N__fdc43544_27_DistributionRandomKernel_cu_f88cee4443distribution_elementwise_grid_stride_kernelIjLi4EZZZNS0_9templates4cuda21random_from_to_kernelIPNS_17CUDAGeneratorImplEEEvRNS_18TensorIteratorBaseEmlT_ENKUlvE_clEvENKUlvE10_clEvEUlP24curandStatePhilox4_32_10E0_ZNS1_27distribution_nullary_kernelIjj5uint4S7_SF_ZZZS5_IS7_EvS9_mlSA_ENKSB_clEvENKSC_clEvEUljE_EEvS9_T2_RKT3_T4_EUlijE0_EEvlNS_15PhiloxCudaStateET1_SJ_,"ax",@progbits
	.sectioninfo	@"SHI_REGISTERS=48"
	.align	128
.text._ZN2at6native60_GLOBAL__N__fdc43544_27_DistributionRandomKernel_cu_f88cee4443distribution_elementwise_grid_stride_kernelIjLi4EZZZNS0_9templates4cuda21random_from_to_kernelIPNS_17CUDAGeneratorImplEEEvRNS_18TensorIteratorBaseEmlT_ENKUlvE_clEvENKUlvE10_clEvEUlP24curandStatePhilox4_32_10E0_ZNS1_27distribution_nullary_kernelIjj5uint4S7_SF_ZZZS5_IS7_EvS9_mlSA_ENKSB_clEvENKSC_clEvEUljE_EEvS9_T2_RKT3_T4_EUlijE0_EEvlNS_15PhiloxCudaStateET1_SJ_:
        .type           _ZN2at6native60_GLOBAL__N__fdc43544_27_DistributionRandomKernel_cu_f88cee4443distribution_elementwise_grid_stride_kernelIjLi4EZZZNS0_9templates4cuda21random_from_to_kernelIPNS_17CUDAGeneratorImplEEEvRNS_18TensorIteratorBaseEmlT_ENKUlvE_clEvENKUlvE10_clEvEUlP24curandStatePhilox4_32_10E0_ZNS1_27distribution_nullary_kernelIjj5uint4S7_SF_ZZZS5_IS7_EvS9_mlSA_ENKSB_clEvENKSC_clEvEUljE_EEvS9_T2_RKT3_T4_EUlijE0_EEvlNS_15PhiloxCudaStateET1_SJ_,@function
        .size           _ZN2at6native60_GLOBAL__N__fdc43544_27_DistributionRandomKernel_cu_f88cee4443distribution_elementwise_grid_stride_kernelIjLi4EZZZNS0_9templates4cuda21random_from_to_kernelIPNS_17CUDAGeneratorImplEEEvRNS_18TensorIteratorBaseEmlT_ENKUlvE_clEvENKUlvE10_clEvEUlP24curandStatePhilox4_32_10E0_ZNS1_27distribution_nullary_kernelIjj5uint4S7_SF_ZZZS5_IS7_EvS9_mlSA_ENKSB_clEvENKSC_clEvEUljE_EEvS9_T2_RKT3_T4_EUlijE0_EEvlNS_15PhiloxCudaStateET1_SJ_,(.L_x_1990 - _ZN2at6native60_GLOBAL__N__fdc43544_27_DistributionRandomKernel_cu_f88cee4443distribution_elementwise_grid_stride_kernelIjLi4EZZZNS0_9templates4cuda21random_from_to_kernelIPNS_17CUDAGeneratorImplEEEvRNS_18TensorIteratorBaseEmlT_ENKUlvE_clEvENKUlvE10_clEvEUlP24curandStatePhilox4_32_10E0_ZNS1_27distribution_nullary_kernelIjj5uint4S7_SF_ZZZS5_IS7_EvS9_mlSA_ENKSB_clEvENKSC_clEvEUljE_EEvS9_T2_RKT3_T4_EUlijE0_EEvlNS_15PhiloxCudaStateET1_SJ_)
        .other          _ZN2at6native60_GLOBAL__N__fdc43544_27_DistributionRandomKernel_cu_f88cee4443distribution_elementwise_grid_stride_kernelIjLi4EZZZNS0_9templates4cuda21random_from_to_kernelIPNS_17CUDAGeneratorImplEEEvRNS_18TensorIteratorBaseEmlT_ENKUlvE_clEvENKUlvE10_clEvEUlP24curandStatePhilox4_32_10E0_ZNS1_27distribution_nullary_kernelIjj5uint4S7_SF_ZZZS5_IS7_EvS9_mlSA_ENKSB_clEvENKSC_clEvEUljE_EEvS9_T2_RKT3_T4_EUlijE0_EEvlNS_15PhiloxCudaStateET1_SJ_,@"STO_CUDA_ENTRY STV_DEFAULT"
_ZN2at6native60_GLOBAL__N__fdc43544_27_DistributionRandomKernel_cu_f88cee4443distribution_elementwise_grid_stride_kernelIjLi4EZZZNS0_9templates4cuda21random_from_to_kernelIPNS_17CUDAGeneratorImplEEEvRNS_18TensorIteratorBaseEmlT_ENKUlvE_clEvENKUlvE10_clEvEUlP24curandStatePhilox4_32_10E0_ZNS1_27distribution_nullary_kernelIjj5uint4S7_SF_ZZZS5_IS7_EvS9_mlSA_ENKSB_clEvENKSC_clEvEUljE_EEvS9_T2_RKT3_T4_EUlijE0_EEvlNS_15PhiloxCudaStateET1_SJ_:
        /* <DEDUP_REMOVED lines=92> */
[----:B------:R-:W-:Y:S05]  /*05c0*/  CALL.REL.NOINC `($__internal_64_$__cuda_sm20_div_s64) ;  /* 0x000049e000007944 */ /* 0x000fea0003c00000 */
[----:B------:R-:W-:Y:S05]  /*05d0*/  BRA `(.L_x_799) ;  /* 0x0000016000007947 */ /* 0x000fea0003800000 */
.L_x_798:
        /* <DEDUP_REMOVED lines=22> */
.L_x_799:
        /* <DEDUP_REMOVED lines=16> */
.L_x_824:
        /* <DEDUP_REMOVED lines=13> */
.L_x_801:
[----:B------:R-:W-:Y:S05]  /*0910*/  BSYNC B0 ;  /* 0x0000000000007941 */ /* 0x000fea0003800000 */
.L_x_800:
        /* <DEDUP_REMOVED lines=69> */
.L_x_803:
[----:B------:R-:W-:Y:S01]  /*0d70*/  IMAD.MOV.U32 R4, RZ, RZ, R0 ;  /* 0x000000ffff047224 */ /* 0x000fe200078e0000 */
[----:B------:R-:W-:Y:S01]  /*0d80*/  MOV R39, R3 ;  /* 0x0000000300277202 */ /* 0x000fe20000000f00 */
[----:B------:R-:W-:Y:S01]  /*0d90*/  IMAD.MOV.U32 R37, RZ, RZ, R7 ;  /* 0x000000ffff257224 */ /* 0x000fe200078e0007 */
[----:B------:R-:W-:Y:S02]  /*0da0*/  MOV R6, R20 ;  /* 0x0000001400067202 */ /* 0x000fe40000000f00 */
.L_x_802:
        /* <DEDUP_REMOVED lines=230> */
.L_x_806:
        /* <DEDUP_REMOVED lines=8> */
[----:B------:R-:W-:Y:S05]  /*1c90*/  CALL.REL.NOINC `($__internal_65_$__cuda_sm20_rem_u64) ;  /* 0x000037b000007944 */ /* 0x000fea0003c00000 */
[----:B------:R-:W-:Y:S05]  /*1ca0*/  BRA `(.L_x_808) ;  /* 0x0000011000007947 */ /* 0x000fea0003800000 */
.L_x_807:
        /* <DEDUP_REMOVED lines=17> */
.L_x_808:
[----:B------:R-:W-:-:S05]  /*1dc0*/  IADD3 R3, R0, c[0x0][0x330], RZ ;  /* 0x0000cc0000037a10 */ /* 0x000fca0007ffe0ff */
[----:B------:R0:W-:Y:S02]  /*1dd0*/  STG.E [R24.64], R3 ;  /* 0x0000000318007986 */ /* 0x0001e4000c101908 */
.L_x_805:
[----:B------:R-:W-:Y:S05]  /*1de0*/  BSYNC B0 ;  /* 0x0000000000007941 */ /* 0x000fea0003800000 */
.L_x_804:
        /* <DEDUP_REMOVED lines=232> */
.L_x_811:
        /* <DEDUP_REMOVED lines=9> */
[----:B------:R-:W-:Y:S05]  /*2d00*/  CALL.REL.NOINC `($__internal_65_$__cuda_sm20_rem_u64) ;  /* 0x0000274000007944 */ /* 0x000fea0003c00000 */
[----:B------:R-:W-:Y:S05]  /*2d10*/  BRA `(.L_x_813) ;  /* 0x0000011000007947 */ /* 0x000fea0003800000 */
.L_x_812:
        /* <DEDUP_REMOVED lines=17> */
.L_x_813:
[----:B------:R-:W-:-:S05]  /*2e30*/  IADD3 R3, R0, c[0x0][0x330], RZ ;  /* 0x0000cc0000037a10 */ /* 0x000fca0007ffe0ff */
[----:B------:R0:W-:Y:S02]  /*2e40*/  STG.E [R24.64], R3 ;  /* 0x0000000318007986 */ /* 0x0001e4000c101908 */
.L_x_810:
[----:B------:R-:W-:Y:S05]  /*2e50*/  BSYNC B0 ;  /* 0x0000000000007941 */ /* 0x000fea0003800000 */
.L_x_809:
        /* <DEDUP_REMOVED lines=230> */
.L_x_816:
        /* <DEDUP_REMOVED lines=9> */
[----:B------:R-:W-:Y:S05]  /*3d50*/  CALL.REL.NOINC `($__internal_65_$__cuda_sm20_rem_u64) ;  /* 0x000016f000007944 */ /* 0x000fea0003c00000 */
[----:B------:R-:W-:Y:S05]  /*3d60*/  BRA `(.L_x_818) ;  /* 0x0000011000007947 */ /* 0x000fea0003800000 */
.L_x_817:
        /* <DEDUP_REMOVED lines=17> */
.L_x_818:
[----:B------:R-:W-:-:S05]  /*3e80*/  IADD3 R3, R0, c[0x0][0x330], RZ ;  /* 0x0000cc0000037a10 */ /* 0x000fca0007ffe0ff */
[----:B------:R0:W-:Y:S02]  /*3e90*/  STG.E [R24.64], R3 ;  /* 0x0000000318007986 */ /* 0x0001e4000c101908 */
.L_x_815:
[----:B------:R-:W-:Y:S05]  /*3ea0*/  BSYNC B0 ;  /* 0x0000000000007941 */ /* 0x000fea0003800000 */
.L_x_814:
        /* <DEDUP_REMOVED lines=230> */
.L_x_820:
        /* <DEDUP_REMOVED lines=11> */
.L_x_821:
        /* <DEDUP_REMOVED lines=17> */
.L_x_822:
[----:B------:R-:W-:-:S05]  /*4ed0*/  IADD3 R3, R0, c[0x0][0x330], RZ ;  /* 0x0000cc0000037a10 */ /* 0x000fca0007ffe0ff */
[----:B------:R0:W-:Y:S02]  /*4ee0*/  STG.E [R24.64], R3 ;  /* 0x0000000318007986 */ /* 0x0001e4000c101908 */
.L_x_819:
[----:B------:R-:W-:Y:S01]  /*4ef0*/  LEA R15, P0, R40, R15, 0x2 ;  /* 0x0000000f280f7211 */ /* 0x000fe200078010ff */
[----:B------:R-:W-:Y:S01]  /*4f00*/  WARPSYNC 0xffffffff ;  /* 0xffffffff00007948 */ /* 0x000fe20003800000 */
[----:B------:R-:W-:Y:S01]  /*4f10*/  BAR.SYNC.DEFER_BLOCKING 0x0 ;  /* 0x0000000000007b1d */ /* 0x000fe20000010000 */
[----:B0-----:R-:W-:Y:S01]  /*4f20*/  IMAD.MOV.U32 R25, RZ, RZ, R20 ;  /* 0x000000ffff197224 */ /* 0x001fe200078e0014 */
[----:B------:R-:W-:Y:S01]  /*4f30*/  IADD3.X R14, RZ, R14, RZ, P0, !PT ;  /* 0x0000000eff0e7210 */ /* 0x000fe200007fe4ff */
[----:B------:R-:W-:Y:S01]  /*4f40*/  IMAD.MOV.U32 R0, RZ, RZ, R5 ;  /* 0x000000ffff007224 */ /* 0x000fe200078e0005 */
[----:B------:R-:W-:Y:S02]  /*4f50*/  ISETP.GE.U32.AND P0, PT, R15, R10, PT ;  /* 0x0000000a0f00720c */ /* 0x000fe40003f06070 */
[----:B------:R-:W-:Y:S02]  /*4f60*/  MOV R24, R7 ;  /* 0x0000000700187202 */ /* 0x000fe40000000f00 */
[----:B------:R-:W-:-:S13]  /*4f70*/  ISETP.GE.AND.EX P0, PT, R14, R9, PT, P0 ;  /* 0x000000090e00720c */ /* 0x000fda0003f06300 */
[----:B------:R-:W-:Y:S01]  /*4f80*/  @P0 CALL.REL.NOINC `(.L_x_823) ;  /* 0x0000001000000944 */ /* 0x000fe20003c00000 */
[----:B------:R-:W-:Y:S05]  /*4f90*/  BRA `(.L_x_824) ;  /* 0xffffb8a000007947 */ /* 0x000fea000383ffff */
.L_x_823:
[----:B------:R-:W-:Y:S05]  /*4fa0*/  EXIT ;  /* 0x000000000000794d */ /* 0x000fea0003800000 */
        .weak           $__internal_64_$__cuda_sm20_div_s64
        .type           $__internal_64_$__cuda_sm20_div_s64,@function
        .size           $__internal_64_$__cuda_sm20_div_s64,($__internal_65_$__cuda_sm20_rem_u64 - $__internal_64_$__cuda_sm20_div_s64)
$__internal_64_$__cuda_sm20_div_s64:
[----:B------:R-:W-:Y:S02]  /*4fb0*/  UMOV UR5, URZ ;  /* 0x0000003f00057c82 */ /* 0x000fe40008000000 */
[----:B------:R-:W0:Y:S08]  /*4fc0*/  I2F.U64.RP R7, UR4 ;  /* 0x0000000400077d12 */ /* 0x000e300008309000 */
[----:B0-----:R-:W0:Y:S02]  /*4fd0*/  MUFU.RCP R7, R7 ;  /* 0x0000000700077308 */ /* 0x001e240000001000 */
[----:B0-----:R-:W-:-:S06]  /*4fe0*/  IADD3 R2, R7, 0x1ffffffe, RZ ;  /* 0x1ffffffe07027810 */ /* 0x001fcc0007ffe0ff */
        /* <DEDUP_REMOVED lines=26> */
[----:B------:R-:W-:Y:S01]  /*5190*/  IADD3 R4, P3, R3, R4, RZ ;  /* 0x0000000403047210 */ /* 0x000fe20007f7e0ff */
[----:B------:R-:W-:Y:S01]  /*51a0*/  HFMA2.MMA R3, -RZ, RZ, 0, 0 ;  /* 0x00000000ff037435 */ /* 0x000fe200000001ff */
[----:B------:R-:W-:Y:S01]  /*51b0*/  IADD3.X R10, RZ, ~UR7, RZ, P4, !PT ;  /* 0x80000007ff0a7c10 */ /* 0x000fe2000a7fe4ff */
[----:B------:R-:W-:Y:S02]  /*51c0*/  IMAD.X R7, R2, 0x1, R7, P0 ;  /* 0x0000000102077824 */ /* 0x000fe400000e0607 */
[----:B------:R-:W-:Y:S01]  /*51d0*/  IMAD.HI.U32 R2, R4, R5, RZ ;  /* 0x0000000504027227 */ /* 0x000fe200078e00ff */
[----:B------:R-:W-:Y:S02]  /*51e0*/  SEL R10, R10, UR7, !P1 ;  /* 0x000000070a0a7c07 */ /* 0x000fe4000c800000 */
        /* <DEDUP_REMOVED lines=17> */
[----:B------:R-:W-:Y:S02]  /*5300*/  SEL R3, R3, R2, P0 ;  /* 0x0000000203037207 */ /* 0x000fe40000000000 */
[----:B------:R-:W-:Y:S02]  /*5310*/  IADD3.X R2, RZ, R7, RZ, P3, !PT ;  /* 0x00000007ff027210 */ /* 0x000fe40001ffe4ff */
[----:B------:R-:W-:Y:S02]  /*5320*/  SEL R5, R5, R4, P0 ;  /* 0x0000000405057207 */ /* 0x000fe40000000000 */
[----:B------:R-:W-:Y:S02]  /*5330*/  SEL R9, R9, R10, P0 ;  /* 0x0000000a09097207 */ /* 0x000fe40000000000 */
[----:B------:R-:W-:-:S02]  /*5340*/  ISETP.GE.U32.AND P2, PT, R3, UR4, PT ;  /* 0x0000000403007c0c */ /* 0x000fc4000bf46070 */
[----:B------:R-:W-:Y:S02]  /*5350*/  SEL R4, R2, R7, P0 ;  /* 0x0000000702047207 */ /* 0x000fe40000000000 */
        /* <DEDUP_REMOVED lines=14> */
[----:B------:R-:W-:Y:S06]  /*5440*/  RET.REL.NODEC R6 `(_ZN2at6native60_GLOBAL__N__fdc43544_27_DistributionRandomKernel_cu_f88cee4443distribution_elementwise_grid_stride_kernelIjLi4EZZZNS0_9templates4cuda21random_from_to_kernelIPNS_17CUDAGeneratorImplEEEvRNS_18TensorIteratorBaseEmlT_ENKUlvE_clEvENKUlvE10_clEvEUlP24curandStatePhilox4_32_10E0_ZNS1_27distribution_nullary_kernelIjj5uint4S7_SF_ZZZS5_IS7_EvS9_mlSA_ENKSB_clEvENKSC_clEvEUljE_EEvS9_T2_RKT3_T4_EUlijE0_EEvlNS_15PhiloxCudaStateET1_SJ_) ;  /* 0xffffabb006007950 */ /* 0x000fec0003c3ffff */
        .weak           $__internal_65_$__cuda_sm20_rem_u64
        .type           $__internal_65_$__cuda_sm20_rem_u64,@function
        .size           $__internal_65_$__cuda_sm20_rem_u64,(.L_x_1990 - $__internal_65_$__cuda_sm20_rem_u64)
$__internal_65_$__cuda_sm20_rem_u64:
        /* <DEDUP_REMOVED lines=15> */
[----:B------:R-:W-:-:S04]  /*5540*/  IADD3 R45, P2, R35, R36, RZ ;  /* 0x00000024232d7210 */ /* 0x000fc80007f5e0ff */
[----:B------:R-:W-:Y:S01]  /*5550*/  IADD3.X R33, R33, R43, RZ, P0, !PT ;  /* 0x0000002b21217210 */ /* 0x000fe200007fe4ff */
[----:B------:R-:W-:-:S03]  /*5560*/  IMAD.WIDE.U32 R42, R45, R2, RZ ;  /* 0x000000022d2a7225 */ /* 0x000fc600078e00ff */
[----:B------:R-:W-:Y:S01]  /*5570*/  IADD3.X R33, RZ, RZ, R33, P2, P1 ;  /* 0x000000ffff217210 */ /* 0x000fe200017e2421 */
[----:B------:R-:W-:Y:S01]  /*5580*/  IMAD R35, R45, R3, R43 ;  /* 0x000000032d237224 */ /* 0x000fe200078e022b */
[----:B------:R-:W-:Y:S01]  /*5590*/  IADD3 R38, P0, RZ, -R42, RZ ;  /* 0x8000002aff267210 */ /* 0x000fe20007f1e0ff */
[----:B------:R-:W-:Y:S02]  /*55a0*/  HFMA2.MMA R43, -RZ, RZ, 0, 0 ;  /* 0x00000000ff2b7435 */ /* 0x000fe400000001ff */
        /* <DEDUP_REMOVED lines=32> */
[----:B------:R-:W-:Y:S02]  /*57b0*/  IADD3 R0, -R2, R43, RZ ;  /* 0x0000002b02007210 */ /* 0x000fe40007ffe1ff */
[----:B------:R-:W-:-:S02]  /*57c0*/  ISETP.GE.U32.AND.EX P0, PT, R4, R3, PT, P0 ;  /* 0x000000030400720c */ /* 0x000fc40003f06100 */
[----:B------:R-:W-:Y:S02]  /*57d0*/  ISETP.NE.AND.EX P1, PT, R3, RZ, PT, P1 ;  /* 0x000000ff0300720c */ /* 0x000fe40003f25310 */
[----:B------:R-:W-:-:S04]  /*57e0*/  SEL R0, R0, R43, P0 ;  /* 0x0000002b00007207 */ /* 0x000fc80000000000 */
[----:B------:R-:W-:Y:S01]  /*57f0*/  SEL R0, R0, 0xffffffff, P1 ;  /* 0xffffffff00007807 */ /* 0x000fe20000800000 */
[----:B------:R-:W-:Y:S06]  /*5800*/  RET.REL.NODEC R34 `(_ZN2at6native60_GLOBAL__N__fdc43544_27_DistributionRandomKernel_cu_f88cee4443distribution_elementwise_grid_stride_kernelIjLi4EZZZNS0_9templates4cuda21random_from_to_kernelIPNS_17CUDAGeneratorImplEEEvRNS_18TensorIteratorBaseEmlT_ENKUlvE_clEvENKUlvE10_clEvEUlP24curandStatePhilox4_32_10E0_ZNS1_27distribution_nullary_kernelIjj5uint4S7_SF_ZZZS5_IS7_EvS9_mlSA_ENKSB_clEvENKSC_clEvEUljE_EEvS9_T2_RKT3_T4_EUlijE0_EEvlNS_15PhiloxCudaStateET1_SJ_) ;  /* 0xffffa7f022007950 */ /* 0x000fec0003c3ffff */
.L_x_825:
        /* <DEDUP_REMOVED lines=15> */
.L_x_1990:


//--------------------- .text._ZN2at6native60_GLOBAL__N__fdc43544_27_DistributionRandomKernel_cu_f88cee4443distribution_elementwise_grid_stride_kernelIjLi4EZZZNS0_9templates4cuda21random_from_to_kernelIPNS_17CUDAGeneratorImplEEEvRNS_18TensorIteratorBaseEmlT_ENKUlvE_clEvENKUlvE10_clEvEUlP24curandStatePhilox4_32_10E0_ZNS1_27distribution_nullary_kernelIjj5uint4S7_SF_ZZZS5_IS7_EvS9_mlSA_ENKSB_clEvENKSC_clEvEUljE_EEvS9_T2_RKT3_T4_EUlijE_EEvlNS_15PhiloxCudaStateET1_SJ_ --------------------------
	.section	.text._ZN2at6native60_GLOBAL__N__fdc43544_27_DistributionRandomKernel_cu_f88cee4443distribution_elementwise_grid_stride_kernelIjLi4EZZZNS0_9templates4cuda21random_from_to_kernelIPNS_17CUDAGeneratorImplEEEvRNS_18TensorIteratorBaseEmlT_ENKUlvE_clEvENKUlvE10_clEvEUlP24curandStatePhilox4_32_10E0_ZNS1_27distribution_nullary_kernelIjj5uint4S7_SF_ZZZS5_IS7_EvS9_mlSA_ENKSB_clEvENKSC_clEvEUljE_EEvS9_T2_RKT3_T4_EUlijE_EEvlNS_15PhiloxCudaStateET1_SJ_,"ax",@progbits
	.sectioninfo	@"SHI_REGISTERS=56"
	.align	128
.text._ZN2at6native60_GLOBAL__N__fdc43544_27_DistributionRandomKernel_cu_f88cee4443distribution_elementwise_grid_stride_kernelIjLi4EZZZNS0_9templates4cuda21random_from_to_kernelIPNS_17CUDAGeneratorImplEEEvRNS_18TensorIteratorBaseEmlT_ENKUlvE_clEvENKUlvE10_clEvEUlP24curandStatePhilox4_32_10E0_ZNS1_27distribution_nullary_kernelIjj5uint4S7_SF_ZZZS5_IS7_EvS9_mlSA_ENKSB_clEvENKSC_clEvEUljE_EEvS9_T2_RKT3_T4_EUlijE_EEvlNS_15PhiloxCudaStateET1_SJ_:
        .type           _ZN2at6native60_GLOBAL__N__fdc43544_27_DistributionRandomKernel_cu_f88cee4443distribution_elementwise_grid_stride_kernelIjLi4EZZZNS0_9templates4cuda21random_from_to_kernelIPNS_17CUDAGeneratorImplEEEvRNS_18TensorIteratorBaseEmlT_ENKUlvE_clEvENKUlvE10_clEvEUlP24curandStatePhilox4_32_10E0_ZNS1_27distribution_nullary_kernelIjj5uint4S7_SF_ZZZS5_IS7_EvS9_mlSA_ENKSB_clEvENKSC_clEvEUljE_EEvS9_T2_RKT3_T4_EUlijE_EEvlNS_15PhiloxCudaStateET1_SJ_,@function
        .size           _ZN2at6native60_GLOBAL__N__fdc43544_27_DistributionRandomKernel_cu_f88cee4443distribution_elementwise_grid_stride_kernelIjLi4EZZZNS0_9templates4cuda21random_from_to_kernelIPNS_17CUDAGeneratorImplEEEvRNS_18TensorIteratorBaseEmlT_ENKUlvE_clEvENKUlvE10_clEvEUlP24curandStatePhilox4_32_10E0_ZNS1_27distribution_nullary_kernelIjj5uint4S7_SF_ZZZS5_IS7_EvS9_mlSA_ENKSB_clEvENKSC_clEvEUljE_EEvS9_T2_RKT3_T4_EUlijE_EEvlNS_15PhiloxCudaStateET1_SJ_,(.L_x_1993 - _ZN2at6native60_GLOBAL__N__fdc43544_27_DistributionRandomKernel_cu_f88cee4443distribution_elementwise_grid_stride_kernelIjLi4EZZZNS0_9templates4cuda21random_from_to_kernelIPNS_17CUDAGeneratorImplEEEvRNS_18TensorIteratorBaseEmlT_ENKUlvE_clEvENKUlvE10_clEvEUlP24curandStatePhilox4_32_10E0_ZNS1_27distribution_nullary_kernelIjj5uint4S7_SF_ZZZS5_IS7_EvS9_mlSA_ENKSB_clEvENKSC_clEvEUljE_EEvS9_T2_RKT3_T4_EUlijE_EEvlNS_15PhiloxCudaStateET1_SJ_)
        .other          _ZN2at6native60_GLOBAL__N__fdc43544_27_DistributionRandomKernel_cu_f88cee4443distribution_elementwise_grid_stride_kernelIjLi4EZZZNS0_9templates4cuda21random_from_to_kernelIPNS_17CUDAGeneratorImplEEEvRNS_18TensorIteratorBaseEmlT_ENKUlvE_clEvENKUlvE10_clEvEUlP24curandStatePhilox4_32_10E0_ZNS1_27distribution_nullary_kernelIjj5uint4S7_SF_ZZZS5_IS7_EvS9_mlSA_ENKSB_clEvENKSC_clEvEUljE_EEvS9_T2_RKT3_T4_EUlijE_EEvlNS_15PhiloxCudaStateET1_SJ_,@"STO_CUDA_ENTRY STV_DEFAULT"
_ZN2at6native60_GLOBAL__N__fdc43544_27_DistributionRandomKernel_cu_f88cee4443distribution_elementwise_grid_stride_kernelIjLi4EZZZNS0_9templates4cuda21random_from_to_kernelIPNS_17CUDAGeneratorImplEEEvRNS_18TensorIteratorBaseEmlT_ENKUlvE_clEvENKUlvE10_clEvEUlP24curandStatePhilox4_32_10E0_ZNS1_27distribution_nullary_kernelIjj5uint4S7_SF_ZZZS5_IS7_EvS9_mlSA_ENKSB_clEvENKSC_clEvEUljE_EEvS9_T2_RKT3_T4_EUlijE_EEvlNS_15PhiloxCudaStateET1_SJ_:
        /* <DEDUP_REMOVED lines=86> */
[----:B------:R-:W-:Y:S05]  /*0560*/  CALL.REL.NOINC `($__internal_66_$__cuda_sm20_div_s64) ;  /* 0x0000124000007944 */ /* 0x000fea0003c00000 */
[----:B------:R-:W-:Y:S02]  /*0570*/  IMAD.MOV.U32 R22, RZ, RZ, R26 ;  /* 0x000000ffff167224 */ /* 0x000fe400078e001a */
[----:B------:R-:W-:Y:S01]  /*0580*/  IMAD.MOV.U32 R23, RZ, RZ, R27 ;  /* 0x000000ffff177224 */ /* 0x000fe200078e001b */
[----:B------:R-:W-:Y:S05]  /*0590*/  BRA `(.L_x_827) ;  /* 0x0000016000007947 */ /* 0x000fea0003800000 */
.L_x_826:
        /* <DEDUP_REMOVED lines=22> */
.L_x_827:
        /* <DEDUP_REMOVED lines=27> */
.L_x_848:
        /* <DEDUP_REMOVED lines=13> */
.L_x_829:
[----:B------:R-:W-:Y:S05]  /*0980*/  BSYNC B0 ;  /* 0x0000000000007941 */ /* 0x000fea0003800000 */
.L_x_828:
        /* <DEDUP_REMOVED lines=60> */
.L_x_831:
[----:B------:R-:W-:Y:S01]  /*0d50*/  IMAD.MOV.U32 R46, RZ, RZ, R44 ;  /* 0x000000ffff2e7224 */ /* 0x000fe200078e002c */
[----:B------:R-:W-:Y:S01]  /*0d60*/  MOV R39, R31 ;  /* 0x0000001f00277202 */ /* 0x000fe20000000f00 */
[----:B------:R-:W-:Y:S02]  /*0d70*/  IMAD.MOV.U32 R40, RZ, RZ, R37 ;  /* 0x000000ffff287224 */ /* 0x000fe400078e0025 */
[----:B------:R-:W-:-:S02]  /*0d80*/  IMAD.MOV.U32 R41, RZ, RZ, R26 ;  /* 0x000000ffff297224 */ /* 0x000fc400078e001a */
.L_x_830:
[----:B------:R-:W-:Y:S01]  /*0d90*/  ISETP.GE.U32.AND P0, PT, R16, c[0x0][0x160], PT ;  /* 0x0000580010007a0c */ /* 0x000fe20003f06070 */
[----:B------:R-:W-:Y:S03]  /*0da0*/  BSSY B0, `(.L_x_832) ;  /* 0x0000021000007945 */ /* 0x000fe60003800000 */
[----:B------:R-:W-:-:S13]  /*0db0*/  ISETP.GE.AND.EX P0, PT, R15, c[0x0][0x164], PT, P0 ;  /* 0x000059000f007a0c */ /* 0x000fda0003f06300 */
[----:B------:R-:W-:Y:S05]  /*0dc0*/  @P0 BRA `(.L_x_833) ;  /* 0x000001e000000947 */ /* 0x000fea0003800000 */
[----:B------:R-:W-:-:S13]  /*0dd0*/  ISETP.NE.U32.AND P0, PT, RZ, c[0x0][0x19c], PT ;  /* 0x00006700ff007a0c */ /* 0x000fda0003f05070 */
[----:B------:R-:W-:Y:S05]  /*0de0*/  @!P0 BRA `(.L_x_834) ;  /* 0x0000006000008947 */ /* 0x000fea0003800000 */
[----:B------:R-:W-:Y:S01]  /*0df0*/  IMAD.MOV.U32 R48, RZ, RZ, RZ ;  /* 0x000000ffff307224 */ /* 0x000fe200078e00ff */
[----:B------:R-:W-:Y:S01]  /*0e00*/  MOV R42, 0xe40 ;  /* 0x00000e40002a7802 */ /* 0x000fe20000000f00 */
[----:B------:R-:W-:Y:S02]  /*0e10*/  IMAD.MOV.U32 R45, RZ, RZ, c[0x0][0x198] ;  /* 0x00006600ff2d7624 */ /* 0x000fe400078e00ff */
[----:B------:R-:W-:Y:S02]  /*0e20*/  IMAD.MOV.U32 R47, RZ, RZ, c[0x0][0x19c] ;  /* 0x00006700ff2f7624 */ /* 0x000fe400078e00ff */
[----:B------:R-:W-:Y:S05]  /*0e30*/  CALL.REL.NOINC `($__internal_67_$__cuda_sm20_rem_u64) ;  /* 0x00000e2000007944 */ /* 0x000fea0003c00000 */
[----:B------:R-:W-:Y:S05]  /*0e40*/  BRA `(.L_x_835) ;  /* 0x0000011000007947 */ /* 0x000fea0003800000 */
.L_x_834:
        /* <DEDUP_REMOVED lines=17> */
.L_x_835:
[----:B------:R-:W-:Y:S01]  /*0f60*/  IMAD R29, R16, c[0x0][0x190], RZ ;  /* 0x00006400101d7a24 */ /* 0x000fe200078e02ff */
[----:B------:R-:W-:-:S04]  /*0f70*/  IADD3 R31, R30, c[0x0][0x1a0], RZ ;  /* 0x000068001e1f7a10 */ /* 0x000fc80007ffe0ff */
[----:B------:R-:W-:-:S04]  /*0f80*/  IADD3 R28, P0, R29, c[0x0][0x188], RZ ;  /* 0x000062001d1c7a10 */ /* 0x000fc80007f1e0ff */
[----:B------:R-:W-:-:S05]  /*0f90*/  LEA.HI.X.SX32 R29, R29, c[0x0][0x18c], 0x1, P0 ;  /* 0x000063001d1d7a11 */ /* 0x000fca00000f0eff */
[----:B------:R0:W-:Y:S04]  /*0fa0*/  STG.E [R28.64], R31 ;  /* 0x0000001f1c007986 */ /* 0x0001e8000c101908 */
.L_x_833:
[----:B------:R-:W-:Y:S05]  /*0fb0*/  BSYNC B0 ;  /* 0x0000000000007941 */ /* 0x000fea0003800000 */
.L_x_832:
        /* <DEDUP_REMOVED lines=15> */
[----:B------:R-:W-:Y:S05]  /*10b0*/  CALL.REL.NOINC `($__internal_67_$__cuda_sm20_rem_u64) ;  /* 0x00000ba000007944 */ /* 0x000fea0003c00000 */
[----:B------:R-:W-:Y:S05]  /*10c0*/  BRA `(.L_x_839) ;  /* 0x0000011000007947 */ /* 0x000fea0003800000 */
.L_x_838:
        /* <DEDUP_REMOVED lines=16> */
[----:B------:R-:W-:-:S03]  /*11d0*/  @!P1 LOP3.LUT R30, RZ, c[0x0][0x198], RZ, 0x33, !PT ;  /* 0x00006600ff1e9a12 */ /* 0x000fc600078e33ff */
.L_x_839:
[----:B------:R-:W-:Y:S01]  /*11e0*/  IMAD R44, R44, c[0x0][0x190], RZ ;  /* 0x000064002c2c7a24 */ /* 0x000fe200078e02ff */
[----:B------:R-:W-:-:S04]  /*11f0*/  IADD3 R31, R30, c[0x0][0x1a0], RZ ;  /* 0x000068001e1f7a10 */ /* 0x000fc80007ffe0ff */
[----:B------:R-:W-:-:S04]  /*1200*/  IADD3 R28, P0, R44, c[0x0][0x188], RZ ;  /* 0x000062002c1c7a10 */ /* 0x000fc80007f1e0ff */
[----:B------:R-:W-:-:S05]  /*1210*/  LEA.HI.X.SX32 R29, R44, c[0x0][0x18c], 0x1, P0 ;  /* 0x000063002c1d7a11 */ /* 0x000fca00000f0eff */
[----:B------:R0:W-:Y:S04]  /*1220*/  STG.E [R28.64], R31 ;  /* 0x0000001f1c007986 */ /* 0x0001e8000c101908 */
.L_x_837:
[----:B------:R-:W-:Y:S05]  /*1230*/  BSYNC B0 ;  /* 0x0000000000007941 */ /* 0x000fea0003800000 */
.L_x_836:
        /* <DEDUP_REMOVED lines=15> */
.L_x_842:
[----:B------:R-:W0:Y:S01]  /*1330*/  I2F.U32.RP R31, c[0x0][0x198] ;  /* 0x00006600001f7b06 */ /* 0x000e220000209000 */
[----:B------:R-:W-:Y:S02]  /*1340*/  MOV R28, RZ ;  /* 0x000000ff001c7202 */ /* 0x000fe40000000f00 */
[----:B------:R-:W-:-:S05]  /*1350*/  ISETP.NE.U32.AND P1, PT, RZ, c[0x0][0x198], PT ;  /* 0x00006600ff007a0c */ /* 0x000fca0003f25070 */
        /* <DEDUP_REMOVED lines=14> */
.L_x_843:
[----:B------:R-:W-:Y:S01]  /*1440*/  IMAD R39, R39, c[0x0][0x190], RZ ;  /* 0x0000640027277a24 */ /* 0x000fe200078e02ff */
[----:B------:R-:W-:-:S04]  /*1450*/  IADD3 R31, R30, c[0x0][0x1a0], RZ ;  /* 0x000068001e1f7a10 */ /* 0x000fc80007ffe0ff */
[----:B------:R-:W-:-:S04]  /*1460*/  IADD3 R28, P0, R39, c[0x0][0x188], RZ ;  /* 0x00006200271c7a10 */ /* 0x000fc80007f1e0ff */
[----:B------:R-:W-:-:S05]  /*1470*/  LEA.HI.X.SX32 R29, R39, c[0x0][0x18c], 0x1, P0 ;  /* 0x00006300271d7a11 */ /* 0x000fca00000f0eff */
[----:B------:R0:W-:Y:S04]  /*1480*/  STG.E [R28.64], R31 ;  /* 0x0000001f1c007986 */ /* 0x0001e8000c101908 */
.L_x_841:
[----:B------:R-:W-:Y:S05]  /*1490*/  BSYNC B0 ;  /* 0x0000000000007941 */ /* 0x000fea0003800000 */
.L_x_840:
        /* <DEDUP_REMOVED lines=15> */
.L_x_845:
        /* <DEDUP_REMOVED lines=17> */
.L_x_846:
[----:B------:R-:W-:Y:S01]  /*16a0*/  IMAD R39, R39, c[0x0][0x190], RZ ;  /* 0x0000640027277a24 */ /* 0x000fe200078e02ff */
[----:B------:R-:W-:-:S04]  /*16b0*/  IADD3 R31, R30, c[0x0][0x1a0], RZ ;  /* 0x000068001e1f7a10 */ /* 0x000fc80007ffe0ff */
[----:B------:R-:W-:-:S04]  /*16c0*/  IADD3 R28, P0, R39, c[0x0][0x188], RZ ;  /* 0x00006200271c7a10 */ /* 0x000fc80007f1e0ff */
[----:B------:R-:W-:-:S05]  /*16d0*/  LEA.HI.X.SX32 R29, R39, c[0x0][0x18c], 0x1, P0 ;  /* 0x00006300271d7a11 */ /* 0x000fca00000f0eff */
[----:B------:R0:W-:Y:S04]  /*16e0*/  STG.E [R28.64], R31 ;  /* 0x0000001f1c007986 */ /* 0x0001e8000c101908 */
.L_x_844:
        /* <DEDUP_REMOVED lines=11> */
.L_x_847:
[----:B------:R-:W-:Y:S05]  /*17a0*/  EXIT ;  /* 0x000000000000794d */ /* 0x000fea0003800000 */
        .weak           $__internal_66_$__cuda_sm20_div_s64
        .type           $__internal_66_$__cuda_sm20_div_s64,@function
        .size           $__internal_66_$__cuda_sm20_div_s64,($__internal_67_$__cuda_sm20_rem_u64 - $__internal_66_$__cuda_sm20_div_s64)
$__internal_66_$__cuda_sm20_div_s64:
        /* <DEDUP_REMOVED lines=17> */
[----:B------:R-:W-:Y:S02]  /*18c0*/  IADD3 R27, P2, R39, R26, RZ ;  /* 0x0000001a271b7210 */ /* 0x000fe40007f5e0ff */
[----:B------:R-:W-:-:S03]  /*18d0*/  IADD3.X R26, R35, R23, RZ, P0, !PT ;  /* 0x00000017231a7210 */ /* 0x000fc600007fe4ff */
        /* <DEDUP_REMOVED lines=34> */
[----:B------:R-:W-:-:S02]  /*1b00*/  SEL R31, R31, R22, P0 ;  /* 0x000000161f1f7207 */ /* 0x000fc40000000000 */
[----:B------:R-:W-:Y:S02]  /*1b10*/  IADD3.X R22, RZ, R27, RZ, P3, !PT ;  /* 0x0000001bff167210 */ /* 0x000fe40001ffe4ff */
[----:B------:R-:W-:Y:S02]  /*1b20*/  SEL R23, R23, R26, P0 ;  /* 0x0000001a17177207 */ /* 0x000fe40000000000 */
[----:B------:R-:W-:Y:S02]  /*1b30*/  SEL R32, R32, R33, P0 ;  /* 0x0000002120207207 */ /* 0x000fe40000000000 */
[----:B------:R-:W-:Y:S02]  /*1b40*/  ISETP.GE.U32.AND P2, PT, R31, UR4, PT ;  /* 0x000000041f007c0c */ /* 0x000fe4000bf46070 */
[----:B------:R-:W-:Y:S02]  /*1b50*/  SEL R22, R22, R27, P0 ;  /* 0x0000001b16167207 */ /* 0x000fe40000000000 */
[----:B------:R-:W-:-:S02]  /*1b60*/  IADD3 R26, P3, R23, 0x1, RZ ;  /* 0x00000001171a7810 */ /* 0x000fc40007f7e0ff */
        /* <DEDUP_REMOVED lines=14> */
[----:B------:R-:W-:Y:S06]  /*1c50*/  RET.REL.NODEC R22 `(_ZN2at6native60_GLOBAL__N__fdc43544_27_DistributionRandomKernel_cu_f88cee4443distribution_elementwise_grid_stride_kernelIjLi4EZZZNS0_9templates4cuda21random_from_to_kernelIPNS_17CUDAGeneratorImplEEEvRNS_18TensorIteratorBaseEmlT_ENKUlvE_clEvENKUlvE10_clEvEUlP24curandStatePhilox4_32_10E0_ZNS1_27distribution_nullary_kernelIjj5uint4S7_SF_ZZZS5_IS7_EvS9_mlSA_ENKSB_clEvENKSC_clEvEUljE_EEvS9_T2_RKT3_T4_EUlijE_EEvlNS_15PhiloxCudaStateET1_SJ_) ;  /* 0xffffe3a016007950 */ /* 0x000fec0003c3ffff */
        .weak           $__internal_67_$__cuda_sm20_rem_u64
        .type           $__internal_67_$__cuda_sm20_rem_u64,@function
        .size           $__internal_67_$__cuda_sm20_rem_u64,(.L_x_1993 - $__internal_67_$__cuda_sm20_rem_u64)
$__internal_67_$__cuda_sm20_rem_u64:
        /* <DEDUP_REMOVED lines=48> */
[----:B------:R-:W-:Y:S01]  /*1f60*/  IADD3 R28, P1, -R45, R52, RZ ;  /* 0x000000342d1c7210 */ /* 0x000fe20007f3e1ff */
[----:B------:R-:W-:-:S03]  /*1f70*/  IMAD.MOV.U32 R29, RZ, RZ, 0x0 ;  /* 0x00000000ff1d7424 */ /* 0x000fc600078e00ff */
[C---:B------:R-:W-:Y:S01]  /*1f80*/  ISETP.GE.U32.AND.EX P0, PT, R48.reuse, R47, PT, P0 ;  /* 0x0000002f3000720c */ /* 0x040fe20003f06100 */
[----:B------:R-:W-:Y:S01]  /*1f90*/  IMAD.X R46, R48, 0x1, ~R47, P1 ;  /* 0x00000001302e7824 */ /* 0x000fe200008e0e2f */
[----:B------:R-:W-:Y:S02]  /*1fa0*/  ISETP.NE.U32.AND P1, PT, R45, RZ, PT ;  /* 0x000000ff2d00720c */ /* 0x000fe40003f25070 */
[----:B------:R-:W-:Y:S02]  /*1fb0*/  SEL R28, R28, R52, P0 ;  /* 0x000000341c1c7207 */ /* 0x000fe40000000000 */
[----:B------:R-:W-:Y:S02]  /*1fc0*/  SEL R46, R46, R48, P0 ;  /* 0x000000302e2e7207 */ /* 0x000fe40000000000 */
[C---:B------:R-:W-:Y:S01]  /*1fd0*/  ISETP.GE.U32.AND P0, PT, R28.reuse, R45, PT ;  /* 0x0000002d1c00720c */ /* 0x040fe20003f06070 */
[----:B------:R-:W-:Y:S01]  /*1fe0*/  IMAD.IADD R30, R28, 0x1, -R45 ;  /* 0x000000011c1e7824 */ /* 0x000fe200078e0a2d */
[----:B------:R-:W-:-:S02]  /*1ff0*/  ISETP.NE.AND.EX P1, PT, R47, RZ, PT, P1 ;  /* 0x000000ff2f00720c */ /* 0x000fc40003f25310 */
[----:B------:R-:W-:-:S04]  /*2000*/  ISETP.GE.U32.AND.EX P0, PT, R46, R47, PT, P0 ;  /* 0x0000002f2e00720c */ /* 0x000fc80003f06100 */
[----:B------:R-:W-:Y:S01]  /*2010*/  SEL R30, R30, R28, P0 ;  /* 0x0000001c1e1e7207 */ /* 0x000fe20000000000 */
[----:B------:R-:W-:-:S03]  /*2020*/  IMAD.MOV.U32 R28, RZ, RZ, R42 ;  /* 0x000000ffff1c7224 */ /* 0x000fc600078e002a */
[----:B------:R-:W-:Y:S01]  /*2030*/  SEL R30, R30, 0xffffffff, P1 ;  /* 0xffffffff1e1e7807 */ /* 0x000fe20000800000 */
[----:B------:R-:W-:Y:S06]  /*2040*/  RET.REL.NODEC R28 `(_ZN2at6native60_GLOBAL__N__fdc43544_27_DistributionRandomKernel_cu_f88cee4443distribution_elementwise_grid_stride_kernelIjLi4EZZZNS0_9templates4cuda21random_from_to_kernelIPNS_17CUDAGeneratorImplEEEvRNS_18TensorIteratorBaseEmlT_ENKUlvE_clEvENKUlvE10_clEvEUlP24curandStatePhilox4_32_10E0_ZNS1_27distribution_nullary_kernelIjj5uint4S7_SF_ZZZS5_IS7_EvS9_mlSA_ENKSB_clEvENKSC_clEvEUljE_EEvS9_T2_RKT3_T4_EUlijE_EEvlNS_15PhiloxCudaStateET1_SJ_) ;  /* 0xffffdfb01c007950 */ /* 0x000fec0003c3ffff */
.L_x_849:
        /* <DEDUP_REMOVED lines=11> */
.L_x_1993:


//--------------------- .text._ZN2at6native60_GLOBAL__N__fdc43544_27_DistributionRandomKernel_cu_f88cee4443distribution_elementwise_grid_stride_kernelImLi2EZZZNS0_9templates4cuda21random_from_to_kernelIPNS_17CUDAGeneratorImplEEEvRNS_18TensorIteratorBaseEmlT_ENKUlvE_clEvENKUlvE10_clEvEUlP24curandStatePhilox4_32_10E_ZNS1_27distribution_nullary_kernelIjm10ulonglong2S7_SF_ZZZS5_IS7_EvS9_mlSA_ENKSB_clEvENKSC_clEvEUlmE_EEvS9_T2_RKT3_T4_EUlimE0_EEvlNS_15PhiloxCudaStateET1_SJ_ --------------------------
	.section	.text._ZN2at6native60_GLOBAL__N__fdc43544_27_DistributionRandomKernel_cu_f88cee4443distribution_elementwise_grid_stride_kernelImLi2EZZZNS0_9templates4cuda21random_from_to_kernelIPNS_17CUDAGeneratorImplEEEvRNS_18TensorIteratorBaseEmlT_ENKUlvE_clEvENKUlvE10_clEvEUlP24curandStatePhilox4_32_10E_ZNS1_27distribution_nullary_kernelIjm10ulonglong2S7_SF_ZZZS5_IS7_EvS9_mlSA_ENKSB_clEvENKSC_clEvEUlmE_EEvS9_T2_RKT3_T4_EUlimE0_EEvlNS_15PhiloxCudaStateET1_SJ_,"ax",@progbits
	.sectioninfo	@"SHI_REGISTERS=48"
	.align	128
.text._ZN2at6native60_GLOBAL__N__fdc43544_27_DistributionRandomKernel_cu_f88cee4443distribution_elementwise_grid_stride_kernelImLi2EZZZNS0_9templates4cuda21random_from_to_kernelIPNS_17CUDAGeneratorImplEEEvRNS_18TensorIteratorBaseEmlT_ENKUlvE_clEvENKUlvE10_clEvEUlP24curandStatePhilox4_32_10E_ZNS1_27distribution_nullary_kernelIjm10ulonglong2S7_SF_ZZZS5_IS7_EvS9_mlSA_ENKSB_clEvENKSC_clEvEUlmE_EEvS9_T2_RKT3_T4_EUlimE0_EEvlNS_15PhiloxCudaStateET1_SJ_:
        .type           _ZN2at6native60_GLOBAL__N__fdc43544_27_DistributionRandomKernel_cu_f88cee4443distribution_elementwise_grid_stride_kernelImLi2EZZZNS0_9templates4cuda21random_from_to_kernelIPNS_17CUDAGeneratorImplEEEvRNS_18TensorIteratorBaseEmlT_ENKUlvE_clEvENKUlvE10_clEvEUlP24curandStatePhilox4_32_10E_ZNS1_27distribution_nullary_kernelIjm10ulonglong2S7_SF_ZZZS5_IS7_EvS9_mlSA_ENKSB_clEvENKSC_clEvEUlmE_EEvS9_T2_RKT3_T4_EUlimE0_EEvlNS_15PhiloxCudaStateET1_SJ_,@function
        .size           _ZN2at6native60_GLOBAL__N__fdc43544_27_DistributionRandomKernel_cu_f88cee4443distribution_elementwise_grid_stride_kernelImLi2EZZZNS0_9templates4cuda21random_from_to_kernelIPNS_17CUDAGeneratorImplEEEvRNS_18TensorIteratorBaseEmlT_ENKUlvE_clEvENKUlvE10_clEvEUlP24curandStatePhilox4_32_10E_ZNS1_27distribution_nullary_kernelIjm10ulonglong2S7_SF_ZZZS5_IS7_EvS9_mlSA_ENKSB_clEvENKSC_clEvEUlmE_EEvS9_T2_RKT3_T4_EUlimE0_EEvlNS_15PhiloxCudaStateET1_SJ_,(.L_x_1996 - _ZN2at6native60_GLOBAL__N__fdc43544_27_DistributionRandomKernel_cu_f88cee4443distribution_elementwise_grid_stride_kernelImLi2EZZZNS0_9templates4cuda21random_from_to_kernelIPNS_17CUDAGeneratorImplEEEvRNS_18TensorIteratorBaseEmlT_ENKUlvE_clEvENKUlvE10_clEvEUlP24curandStatePhilox4_32_10E_ZNS1_27distribution_nullary_kernelIjm10ulonglong2S7_SF_ZZZS5_IS7_EvS9_mlSA_ENKSB_clEvENKSC_clEvEUlmE_EEvS9_T2_RKT3_T4_EUlimE0_EEvlNS_15PhiloxCudaStateET1_SJ_)
        .other          _ZN2at6native60_GLOBAL__N__fdc43544_27_DistributionRandomKernel_cu_f88cee4443distribution_elementwise_grid_stride_kernelImLi2EZZZNS0_9templates4cuda21random_from_to_kernelIPNS_17CUDAGeneratorImplEEEvRNS_18TensorIteratorBaseEmlT_ENKUlvE_clEvENKUlvE10_clEvEUlP24curandStatePhilox4_32_10E_ZNS1_27distribution_nullary_kernelIjm10ulonglong2S7_SF_ZZZS5_IS7_EvS9_mlSA_ENKSB_clEvENKSC_clEvEUlmE_EEvS9_T2_RKT3_T4_EUlimE0_EEvlNS_15PhiloxCudaStateET1_SJ_,@"STO_CUDA_ENTRY STV_DEFAULT"
_ZN2at6native60_GLOBAL__N__fdc43544_27_DistributionRandomKernel_cu_f88cee4443distribution_elementwise_grid_stride_kernelImLi2EZZZNS0_9templates4cuda21random_from_to_kernelIPNS_17CUDAGeneratorImplEEEvRNS_18TensorIteratorBaseEmlT_ENKUlvE_clEvENKUlvE10_clEvEUlP24curandStatePhilox4_32_10E_ZNS1_27distribution_nullary_kernelIjm10ulonglong2S7_SF_ZZZS5_IS7_EvS9_mlSA_ENKSB_clEvENKSC_clEvEUlmE_EEvS9_T2_RKT3_T4_EUlimE0_EEvlNS_15PhiloxCudaStateET1_SJ_:
        /* <DEDUP_REMOVED lines=92> */
[----:B------:R-:W-:Y:S05]  /*05c0*/  CALL.REL.NOINC `($__internal_68_$__cuda_sm20_div_s64) ;  /* 0x0000283000007944 */ /* 0x000fea0003c00000 */
[----:B------:R-:W-:Y:S05]  /*05d0*/  BRA `(.L_x_851) ;  /* 0x0000016000007947 */ /* 0x000fea0003800000 */
.L_x_850:
        /* <DEDUP_REMOVED lines=22> */
.L_x_851:
        /* <DEDUP_REMOVED lines=16> */
.L_x_868:
        /* <DEDUP_REMOVED lines=13> */
.L_x_853:
[----:B------:R-:W-:Y:S05]  /*0910*/  BSYNC B0 ;  /* 0x0000000000007941 */ /* 0x000fea0003800000 */
.L_x_852:
        /* <DEDUP_REMOVED lines=69> */
.L_x_855:
[----:B------:R-:W-:Y:S01]  /*0d70*/  IMAD.MOV.U32 R38, RZ, RZ, R34 ;  /* 0x000000ffff267224 */ /* 0x000fe200078e0022 */
[----:B------:R-:W-:Y:S01]  /*0d80*/  MOV R36, R23 ;  /* 0x0000001700247202 */ /* 0x000fe20000000f00 */
[----:B------:R-:W-:Y:S02]  /*0d90*/  IMAD.MOV.U32 R32, RZ, RZ, R30 ;  /* 0x000000ffff207224 */ /* 0x000fe400078e001e */
[----:B------:R-:W-:Y:S02]  /*0da0*/  IMAD.MOV.U32 R33, RZ, RZ, R20 ;  /* 0x000000ffff217224 */ /* 0x000fe400078e0014 */
.L_x_854:
        /* <DEDUP_REMOVED lines=219> */
.L_x_858:
        /* <DEDUP_REMOVED lines=9> */
[----:B------:R-:W-:Y:S05]  /*1bf0*/  CALL.REL.NOINC `($__internal_69_$__cuda_sm20_rem_u64) ;  /* 0x000016a000007944 */ /* 0x000fea0003c00000 */
[----:B------:R-:W-:Y:S05]  /*1c00*/  BRA `(.L_x_861) ;  /* 0x0000012000007947 */ /* 0x000fea0003800000 */
.L_x_860:
        /* <DEDUP_REMOVED lines=17> */
[----:B------:R-:W-:Y:S02]  /*1d20*/  MOV R22, R23 ;  /* 0x0000001700167202 */ /* 0x000fe40000000f00 */
.L_x_861:
[----:B------:R-:W-:Y:S05]  /*1d30*/  BSYNC B1 ;  /* 0x0000000000017941 */ /* 0x000fea0003800000 */
.L_x_859:
[----:B------:R-:W-:-:S05]  /*1d40*/  IADD3 R23, R22, c[0x0][0x330], RZ ;  /* 0x0000cc0016177a10 */ /* 0x000fca0007ffe0ff */
[----:B------:R0:W-:Y:S02]  /*1d50*/  STG.E [R24.64], R23 ;  /* 0x0000001718007986 */ /* 0x0001e4000c101908 */
.L_x_857:
[----:B------:R-:W-:Y:S05]  /*1d60*/  BSYNC B0 ;  /* 0x0000000000007941 */ /* 0x000fea0003800000 */
.L_x_856:
[----:B------:R-:W-:-:S04]  /*1d70*/  IMAD.MOV.U32 R39, RZ, RZ, c[0x0][0x0] ;  /* 0x00000000ff277624 */ /* 0x000fc800078e00ff */
        /* <DEDUP_REMOVED lines=218> */
[----:B------:R-:W-:-:S03]  /*2b20*/  @P0 IMAD R25, R22, c[0x0][0x318], R25 ;  /* 0x0000c60016190a24 */ /* 0x000fc600078e0219 */
.L_x_863:
[----:B------:R-:W-:Y:S01]  /*2b30*/  LOP3.LUT R22, R32, c[0x0][0x32c], RZ, 0xfc, !PT ;  /* 0x0000cb0020167a12 */ /* 0x000fe200078efcff */
[----:B------:R-:W-:Y:S01]  /*2b40*/  BSSY B0, `(.L_x_864) ;  /* 0x000001d000007945 */ /* 0x000fe20003800000 */
[----:B------:R-:W-:Y:S02]  /*2b50*/  IADD3 R24, P1, R25, c[0x0][0x320], RZ ;  /* 0x0000c80019187a10 */ /* 0x000fe40007f3e0ff */
[----:B------:R-:W-:-:S03]  /*2b60*/  ISETP.NE.U32.AND P0, PT, R22, RZ, PT ;  /* 0x000000ff1600720c */ /* 0x000fc60003f05070 */
[----:B------:R-:W-:-:S10]  /*2b70*/  IMAD.X R25, RZ, RZ, c[0x0][0x324], P1 ;  /* 0x0000c900ff197624 */ /* 0x000fd400008e06ff */
[----:B------:R-:W-:Y:S05]  /*2b80*/  @!P0 BRA `(.L_x_865) ;  /* 0x0000007000008947 */ /* 0x000fea0003800000 */
[----:B------:R-:W-:Y:S01]  /*2b90*/  MOV R36, R33 ;  /* 0x0000002100247202 */ /* 0x000fe20000000f00 */
[----:B------:R-:W-:Y:S01]  /*2ba0*/  IMAD.MOV.U32 R38, RZ, RZ, R32 ;  /* 0x000000ffff267224 */ /* 0x000fe200078e0020 */
[----:B------:R-:W-:Y:S01]  /*2bb0*/  MOV R35, c[0x0][0x328] ;  /* 0x0000ca0000237a02 */ /* 0x000fe20000000f00 */
[----:B------:R-:W-:Y:S01]  /*2bc0*/  IMAD.MOV.U32 R37, RZ, RZ, c[0x0][0x32c] ;  /* 0x0000cb00ff257624 */ /* 0x000fe200078e00ff */
[----:B------:R-:W-:Y:S02]  /*2bd0*/  MOV R34, 0x2bf0 ;  /* 0x00002bf000227802 */ /* 0x000fe40000000f00 */
[----:B------:R-:W-:Y:S05]  /*2be0*/  CALL.REL.NOINC `($__internal_69_$__cuda_sm20_rem_u64) ;  /* 0x000006b000007944 */ /* 0x000fea0003c00000 */
[----:B------:R-:W-:Y:S05]  /*2bf0*/  BRA `(.L_x_866) ;  /* 0x0000011000007947 */ /* 0x000fea0003800000 */
.L_x_865:
        /* <DEDUP_REMOVED lines=16> */
[----:B------:R-:W-:Y:S02]  /*2d00*/  @!P1 LOP3.LUT R22, RZ, c[0x0][0x328], RZ, 0x33, !PT ;  /* 0x0000ca00ff169a12 */ /* 0x000fe400078e33ff */
.L_x_866:
[----:B------:R-:W-:Y:S05]  /*2d10*/  BSYNC B0 ;  /* 0x0000000000007941 */ /* 0x000fea0003800000 */
.L_x_864:
[----:B------:R-:W-:-:S05]  /*2d20*/  IADD3 R23, R22, c[0x0][0x330], RZ ;  /* 0x0000cc0016177a10 */ /* 0x000fca0007ffe0ff */
[----:B------:R0:W-:Y:S02]  /*2d30*/  STG.E [R24.64], R23 ;  /* 0x0000001718007986 */ /* 0x0001e4000c101908 */
.L_x_862:
        /* <DEDUP_REMOVED lines=11> */
.L_x_867:
[----:B------:R-:W-:Y:S05]  /*2df0*/  EXIT ;  /* 0x000000000000794d */ /* 0x000fea0003800000 */
        .weak           $__internal_68_$__cuda_sm20_div_s64
        .type           $__internal_68_$__cuda_sm20_div_s64,@function
        .size           $__internal_68_$__cuda_sm20_div_s64,($__internal_69_$__cuda_sm20_rem_u64 - $__internal_68_$__cuda_sm20_div_s64)
$__internal_68_$__cuda_sm20_div_s64:
        /* <DEDUP_REMOVED lines=73> */
[----:B------:R-:W-:Y:S06]  /*3290*/  RET.REL.NODEC R26 `(_ZN2at6native60_GLOBAL__N__fdc43544_27_DistributionRandomKernel_cu_f88cee4443distribution_elementwise_grid_stride_kernelImLi2EZZZNS0_9templates4cuda21random_from_to_kernelIPNS_17CUDAGeneratorImplEEEvRNS_18TensorIteratorBaseEmlT_ENKUlvE_clEvENKUlvE10_clEvEUlP24curandStatePhilox4_32_10E_ZNS1_27distribution_nullary_kernelIjm10ulonglong2S7_SF_ZZZS5_IS7_EvS9_mlSA_ENKSB_clEvENKSC_clEvEUlmE_EEvS9_T2_RKT3_T4_EUlimE0_EEvlNS_15PhiloxCudaStateET1_SJ_) ;  /* 0xffffcd601a007950 */ /* 0x000fec0003c3ffff */
        .weak           $__internal_69_$__cuda_sm20_rem_u64
        .type           $__internal_69_$__cuda_sm20_rem_u64,@function
        .size           $__internal_69_$__cuda_sm20_rem_u64,(.L_x_1996 - $__internal_69_$__cuda_sm20_rem_u64)
$__internal_69_$__cuda_sm20_rem_u64:
        /* <DEDUP_REMOVED lines=53> */
[C---:B------:R-:W-:Y:S01]  /*35f0*/  ISETP.GE.U32.AND P0, PT, R26.reuse, R35, PT ;  /* 0x000000231a00720c */ /* 0x040fe20003f06070 */
[----:B------:R-:W-:Y:S01]  /*3600*/  IMAD.IADD R22, R26, 0x1, -R35 ;  /* 0x000000011a167824 */ /* 0x000fe200078e0a23 */
[----:B------:R-:W-:-:S02]  /*3610*/  ISETP.NE.U32.AND P1, PT, R35, RZ, PT ;  /* 0x000000ff2300720c */ /* 0x000fc40003f25070 */
[----:B------:R-:W-:Y:S02]  /*3620*/  ISETP.GE.U32.AND.EX P0, PT, R36, R37, PT, P0 ;  /* 0x000000252400720c */ /* 0x000fe40003f06100 */
[----:B------:R-:W-:Y:S02]  /*3630*/  MOV R35, 0x0 ;  /* 0x0000000000237802 */ /* 0x000fe40000000f00 */
[----:B------:R-:W-:Y:S02]  /*3640*/  ISETP.NE.AND.EX P1, PT, R37, RZ, PT, P1 ;  /* 0x000000ff2500720c */ /* 0x000fe40003f25310 */
[----:B------:R-:W-:-:S04]  /*3650*/  SEL R22, R22, R26, P0 ;  /* 0x0000001a16167207 */ /* 0x000fc80000000000 */
[----:B------:R-:W-:Y:S01]  /*3660*/  SEL R22, R22, 0xffffffff, P1 ;  /* 0xffffffff16167807 */ /* 0x000fe20000800000 */
[----:B------:R-:W-:Y:S06]  /*3670*/  RET.REL.NODEC R34 `(_ZN2at6native60_GLOBAL__N__fdc43544_27_DistributionRandomKernel_cu_f88cee4443distribution_elementwise_grid_stride_kernelImLi2EZZZNS0_9templates4cuda21random_from_to_kernelIPNS_17CUDAGeneratorImplEEEvRNS_18TensorIteratorBaseEmlT_ENKUlvE_clEvENKUlvE10_clEvEUlP24curandStatePhilox4_32_10E_ZNS1_27distribution_nullary_kernelIjm10ulonglong2S7_SF_ZZZS5_IS7_EvS9_mlSA_ENKSB_clEvENKSC_clEvEUlmE_EEvS9_T2_RKT3_T4_EUlimE0_EEvlNS_15PhiloxCudaStateET1_SJ_) ;  /* 0xffffc98022007950 */ /* 0x000fec0003c3ffff */
.L_x_869:
        /* <DEDUP_REMOVED lines=16> */
.L_x_1996:


//--------------------- .text._ZN2at6native60_GLOBAL__N__fdc43544_27_DistributionRandomKernel_cu_f88cee4443distribution_elementwise_grid_stride_kernelImLi2EZZZNS0_9templates4cuda21random_from_to_kernelIPNS_17CUDAGeneratorImplEEEvRNS_18TensorIteratorBaseEmlT_ENKUlvE_clEvENKUlvE10_clEvEUlP24curandStatePhilox4_32_10E_ZNS1_27distribution_nullary_kernelIjm10ulonglong2S7_SF_ZZZS5_IS7_EvS9_mlSA_ENKSB_clEvENKSC_clEvEUlmE_EEvS9_T2_RKT3_T4_EUlimE_EEvlNS_15PhiloxCudaStateET1_SJ_ --------------------------
	.section	.text._ZN2at6native60_GLOBAL__N__fdc43544_27_DistributionRandomKernel_cu_f88cee4443distribution_elementwise_grid_stride_kernelImLi2EZZZNS0_9templates4cuda21random_from_to_kernelIPNS_17CUDAGeneratorImplEEEvRNS_18TensorIteratorBaseEmlT_ENKUlvE_clEvENKUlvE10_clEvEUlP24curandStatePhilox4_32_10E_ZNS1_27distribution_nullary_kernelIjm10ulonglong2S7_SF_ZZZS5_IS7_EvS9_mlSA_ENKSB_clEvENKSC_clEvEUlmE_EEvS9_T2_RKT3_T4_EUlimE_EEvlNS_15PhiloxCudaStateET1_SJ_,"ax",@progbits
	.sectioninfo	@"SHI_REGISTERS=56"
	.align	128
.text._ZN2at6native60_GLOBAL__N__fdc43544_27_DistributionRandomKernel_cu_f88cee4443distribution_elementwise_grid_stride_kernelImLi2EZZZNS0_9templates4cuda21random_from_to_kernelIPNS_17CUDAGeneratorImplEEEvRNS_18TensorIteratorBaseEmlT_ENKUlvE_clEvENKUlvE10_clEvEUlP24curandStatePhilox4_32_10E_ZNS1_27distribution_nullary_kernelIjm10ulonglong2S7_SF_ZZZS5_IS7_EvS9_mlSA_ENKSB_clEvENKSC_clEvEUlmE_EEvS9_T2_RKT3_T4_EUlimE_EEvlNS_15PhiloxCudaStateET1_SJ_:
        .type           _ZN2at6native60_GLOBAL__N__fdc43544_27_DistributionRandomKernel_cu_f88cee4443distribution_elementwise_grid_stride_kernelImLi2EZZZNS0_9templates4cuda21random_from_to_kernelIPNS_17CUDAGeneratorImplEEEvRNS_18TensorIteratorBaseEmlT_ENKUlvE_clEvENKUlvE10_clEvEUlP24curandStatePhilox4_32_10E_ZNS1_27distribution_nullary_kernelIjm10ulonglong2S7_SF_ZZZS5_IS7_EvS9_mlSA_ENKSB_clEvENKSC_clEvEUlmE_EEvS9_T2_RKT3_T4_EUlimE_EEvlNS_15PhiloxCudaStateET1_SJ_,@function
        .size           _ZN2at6native60_GLOBAL__N__fdc43544_27_DistributionRandomKernel_cu_f88cee4443distribution_elementwise_grid_stride_kernelImLi2EZZZNS0_9templates4cuda21random_from_to_kernelIPNS_17CUDAGeneratorImplEEEvRNS_18TensorIteratorBaseEmlT_ENKUlvE_clEvENKUlvE10_clEvEUlP24curandStatePhilox4_32_10E_ZNS1_27distribution_nullary_kernelIjm10ulonglong2S7_SF_ZZZS5_IS7_EvS9_mlSA_ENKSB_clEvENKSC_clEvEUlmE_EEvS9_T2_RKT3_T4_EUlimE_EEvlNS_15PhiloxCudaStateET1_SJ_,(.L_x_1999 - _ZN2at6native60_GLOBAL__N__fdc43544_27_DistributionRandomKernel_cu_f88cee4443distribution_elementwise_grid_stride_kernelImLi2EZZZNS0_9templates4cuda21random_from_to_kernelIPNS_17CUDAGeneratorImplEEEvRNS_18TensorIteratorBaseEmlT_ENKUlvE_clEvENKUlvE10_clEvEUlP24curandStatePhilox4_32_10E_ZNS1_27distribution_nullary_kernelIjm10ulonglong2S7_SF_ZZZS5_IS7_EvS9_mlSA_ENKSB_clEvENKSC_clEvEUlmE_EEvS9_T2_RKT3_T4_EUlimE_EEvlNS_15PhiloxCudaStateET1_SJ_)
        .other          _ZN2at6native60_GLOBAL__N__fdc43544_27_DistributionRandomKernel_cu_f88cee4443distribution_elementwise_grid_stride_kernelImLi2EZZZNS0_9templates4cuda21random_from_to_kernelIPNS_17CUDAGeneratorImplEEEvRNS_18TensorIteratorBaseEmlT_ENKUlvE_clEvENKUlvE10_clEvEUlP24curandStatePhilox4_32_10E_ZNS1_27distribution_nullary_kernelIjm10ulonglong2S7_SF_ZZZS5_IS7_EvS9_mlSA_ENKSB_clEvENKSC_clEvEUlmE_EEvS9_T2_RKT3_T4_EUlimE_EEvlNS_15PhiloxCudaStateET1_SJ_,@"STO_CUDA_ENTRY STV_DEFAULT"
_ZN2at6native60_GLOBAL__N__fdc43544_27_DistributionRandomKernel_cu_f88cee4443distribution_elementwise_grid_stride_kernelImLi2EZZZNS0_9templates4cuda21random_from_to_kernelIPNS_17CUDAGeneratorImplEEEvRNS_18TensorIteratorBaseEmlT_ENKUlvE_clEvENKUlvE10_clEvEUlP24curandStatePhilox4_32_10E_ZNS1_27distribution_nullary_kernelIjm10ulonglong2S7_SF_ZZZS5_IS7_EvS9_mlSA_ENKSB_clEvENKSC_clEvEUlmE_EEvS9_T2_RKT3_T4_EUlimE_EEvlNS_15PhiloxCudaStateET1_SJ_:
        /* <DEDUP_REMOVED lines=86> */
[----:B------:R-:W-:Y:S05]  /*0560*/  CALL.REL.NOINC `($__internal_70_$__cuda_sm20_div_s64) ;  /* 0x00000db000007944 */ /* 0x000fea0003c00000 */
[----:B------:R-:W-:Y:S02]  /*0570*/  IMAD.MOV.U32 R22, RZ, RZ, R26 ;  /* 0x000000ffff167224 */ /* 0x000fe400078e001a */
[----:B------:R-:W-:Y:S01]  /*0580*/  IMAD.MOV.U32 R23, RZ, RZ, R27 ;  /* 0x000000ffff177224 */ /* 0x000fe200078e001b */
[----:B------:R-:W-:Y:S05]  /*0590*/  BRA `(.L_x_871) ;  /* 0x0000016000007947 */ /* 0x000fea0003800000 */
.L_x_870:
        /* <DEDUP_REMOVED lines=22> */
.L_x_871:
        /* <DEDUP_REMOVED lines=27> */
.L_x_885:
        /* <DEDUP_REMOVED lines=13> */
.L_x_873:
[----:B------:R-:W-:Y:S05]  /*0980*/  BSYNC B0 ;  /* 0x0000000000007941 */ /* 0x000fea0003800000 */
.L_x_872:
[----:B------:R-:W-:Y:S01]  /*0990*/  IMAD.HI.U32 R26, R20, -0x326172a9, RZ ;  /* 0xcd9e8d57141a7827 */ /* 0x000fe200078e00ff */
[----:B------:R-:W-:Y:S02]  /*09a0*/  LOP3.LUT R27, R27, R19, R25, 0x96, !PT ;  /* 0x000000131b1b7212 */ /* 0x000fe400078e9619 */
[----:B------:R-:W-:Y:S01]  /*09b0*/  ISETP.NE.AND P0, PT, R36, 0x1, PT ;  /* 0x000000012400780c */ /* 0x000fe20003f05270 */
[----:B------:R-:W-:Y:S01]  /*09c0*/  IMAD R29, R20, -0x326172a9, RZ ;  /* 0xcd9e8d57141d7824 */ /* 0x000fe200078e02ff */
[----:B------:R-:W-:Y:S01]  /*09d0*/  LOP3.LUT R30, R26, R35, R24, 0x96, !PT ;  /* 0x000000231a1e7212 */ /* 0x000fe200078e9618 */
[----:B------:R-:W-:Y:S01]  /*09e0*/  IMAD.WIDE.U32 R26, R27, -0x326172a9, RZ ;  /* 0xcd9e8d571b1a7825 */ /* 0x000fe200078e00ff */
[----:B------:R-:W-:-:S03]  /*09f0*/  MOV R44, R43 ;  /* 0x0000002b002c7202 */ /* 0x000fc60000000f00 */
        /* <DEDUP_REMOVED lines=53> */
.L_x_875:
[----:B------:R-:W-:Y:S01]  /*0d50*/  IMAD.MOV.U32 R46, RZ, RZ, R43 ;  /* 0x000000ffff2e7224 */ /* 0x000fe200078e002b */
[----:B------:R-:W-:Y:S01]  /*0d60*/  MOV R40, R26 ;  /* 0x0000001a00287202 */ /* 0x000fe20000000f00 */
[----:B------:R-:W-:Y:S02]  /*0d70*/  IMAD.MOV.U32 R44, RZ, RZ, R31 ;  /* 0x000000ffff2c7224 */ /* 0x000fe400078e001f */
[----:B------:R-:W-:-:S02]  /*0d80*/  IMAD.MOV.U32 R39, RZ, RZ, R37 ;  /* 0x000000ffff277224 */ /* 0x000fc400078e0025 */
.L_x_874:
        /* <DEDUP_REMOVED lines=8> */
[----:B------:R-:W-:Y:S01]  /*0e10*/  IMAD.MOV.U32 R45, RZ, RZ, c[0x0][0x198] ;  /* 0x00006600ff2d7624 */ /* 0x000fe200078e00ff */
[----:B------:R-:W-:Y:S01]  /*0e20*/  MOV R42, 0xe50 ;  /* 0x00000e50002a7802 */ /* 0x000fe20000000f00 */
[----:B------:R-:W-:Y:S02]  /*0e30*/  IMAD.MOV.U32 R47, RZ, RZ, c[0x0][0x19c] ;  /* 0x00006700ff2f7624 */ /* 0x000fe400078e00ff */
[----:B------:R-:W-:Y:S05]  /*0e40*/  CALL.REL.NOINC `($__internal_71_$__cuda_sm20_rem_u64) ;  /* 0x0000098000007944 */ /* 0x000fea0003c00000 */
[----:B------:R-:W-:Y:S05]  /*0e50*/  BRA `(.L_x_880) ;  /* 0x0000011000007947 */ /* 0x000fea0003800000 */
.L_x_879:
        /* <DEDUP_REMOVED lines=17> */
.L_x_880:
[----:B------:R-:W-:Y:S05]  /*0f70*/  BSYNC B1 ;  /* 0x0000000000017941 */ /* 0x000fea0003800000 */
.L_x_878:
[----:B------:R-:W-:Y:S01]  /*0f80*/  IMAD R29, R16, c[0x0][0x190], RZ ;  /* 0x00006400101d7a24 */ /* 0x000fe200078e02ff */
[----:B------:R-:W-:-:S04]  /*0f90*/  IADD3 R31, R30, c[0x0][0x1a0], RZ ;  /* 0x000068001e1f7a10 */ /* 0x000fc80007ffe0ff */
[----:B------:R-:W-:-:S04]  /*0fa0*/  IADD3 R28, P0, R29, c[0x0][0x188], RZ ;  /* 0x000062001d1c7a10 */ /* 0x000fc80007f1e0ff */
[----:B------:R-:W-:-:S05]  /*0fb0*/  LEA.HI.X.SX32 R29, R29, c[0x0][0x18c], 0x1, P0 ;  /* 0x000063001d1d7a11 */ /* 0x000fca00000f0eff */
[----:B------:R0:W-:Y:S04]  /*0fc0*/  STG.E [R28.64], R31 ;  /* 0x0000001f1c007986 */ /* 0x0001e8000c101908 */
.L_x_877:
[----:B------:R-:W-:Y:S05]  /*0fd0*/  BSYNC B0 ;  /* 0x0000000000007941 */ /* 0x000fea0003800000 */
.L_x_876:
[----:B------:R-:W-:-:S04]  /*0fe0*/  IMAD.MOV.U32 R41, RZ, RZ, c[0x0][0x0] ;  /* 0x00000000ff297624 */ /* 0x000fc800078e00ff */
[----:B------:R-:W-:-:S05]  /*0ff0*/  IMAD R41, R41, c[0x0][0xc], RZ ;  /* 0x0000030029297a24 */ /* 0x000fca00078e02ff */
[----:B------:R-:W-:-:S04]  /*1000*/  IADD3 R43, P1, R41, R16, RZ ;  /* 0x00000010292b7210 */ /* 0x000fc80007f3e0ff */
[----:B------:R-:W-:Y:S02]  /*1010*/  ISETP.GE.U32.AND P0, PT, R43, c[0x0][0x160], PT ;  /* 0x000058002b007a0c */ /* 0x000fe40003f06070 */
[----:B0-----:R-:W-:-:S04]  /*1020*/  IADD3.X R28, RZ, R15, RZ, P1, !PT ;  /* 0x0000000fff1c7210 */ /* 0x001fc80000ffe4ff */
        /* <DEDUP_REMOVED lines=8> */
[----:B------:R-:W-:Y:S02]  /*10b0*/  IMAD.MOV.U32 R46, RZ, RZ, R39 ;  /* 0x000000ffff2e7224 */ /* 0x000fe400078e0027 */
[----:B------:R-:W-:Y:S02]  /*10c0*/  IMAD.MOV.U32 R45, RZ, RZ, c[0x0][0x198] ;  /* 0x00006600ff2d7624 */ /* 0x000fe400078e00ff */
[----:B------:R-:W-:Y:S02]  /*10d0*/  IMAD.MOV.U32 R47, RZ, RZ, c[0x0][0x19c] ;  /* 0x00006700ff2f7624 */ /* 0x000fe400078e00ff */
[----:B------:R-:W-:Y:S05]  /*10e0*/  CALL.REL.NOINC `($__internal_71_$__cuda_sm20_rem_u64) ;  /* 0x000006e000007944 */ /* 0x000fea0003c00000 */
[----:B------:R-:W-:Y:S05]  /*10f0*/  BRA `(.L_x_884) ;  /* 0x0000011000007947 */ /* 0x000fea0003800000 */
.L_x_883:
        /* <DEDUP_REMOVED lines=17> */
.L_x_884:
[----:B------:R-:W-:Y:S05]  /*1210*/  BSYNC B0 ;  /* 0x0000000000007941 */ /* 0x000fea0003800000 */
.L_x_882:
[----:B------:R-:W-:Y:S01]  /*1220*/  IMAD R43, R43, c[0x0][0x190], RZ ;  /* 0x000064002b2b7a24 */ /* 0x000fe200078e02ff */
[----:B------:R-:W-:-:S04]  /*1230*/  IADD3 R31, R30, c[0x0][0x1a0], RZ ;  /* 0x000068001e1f7a10 */ /* 0x000fc80007ffe0ff */
[----:B------:R-:W-:-:S04]  /*1240*/  IADD3 R28, P0, R43, c[0x0][0x188], RZ ;  /* 0x000062002b1c7a10 */ /* 0x000fc80007f1e0ff */
[----:B------:R-:W-:-:S05]  /*1250*/  LEA.HI.X.SX32 R29, R43, c[0x0][0x18c], 0x1, P0 ;  /* 0x000063002b1d7a11 */ /* 0x000fca00000f0eff */
[----:B------:R0:W-:Y:S04]  /*1260*/  STG.E [R28.64], R31 ;  /* 0x0000001f1c007986 */ /* 0x0001e8000c101908 */
.L_x_881:
        /* <DEDUP_REMOVED lines=11> */
        .weak           $__internal_70_$__cuda_sm20_div_s64
        .type           $__internal_70_$__cuda_sm20_div_s64,@function
        .size           $__internal_70_$__cuda_sm20_div_s64,($__internal_71_$__cuda_sm20_rem_u64 - $__internal_70_$__cuda_sm20_div_s64)
$__internal_70_$__cuda_sm20_div_s64:
        /* <DEDUP_REMOVED lines=74> */
[----:B------:R-:W-:Y:S06]  /*17c0*/  RET.REL.NODEC R22 `(_ZN2at6native60_GLOBAL__N__fdc43544_27_DistributionRandomKernel_cu_f88cee4443distribution_elementwise_grid_stride_kernelImLi2EZZZNS0_9templates4cuda21random_from_to_kernelIPNS_17CUDAGeneratorImplEEEvRNS_18TensorIteratorBaseEmlT_ENKUlvE_clEvENKUlvE10_clEvEUlP24curandStatePhilox4_32_10E_ZNS1_27distribution_nullary_kernelIjm10ulonglong2S7_SF_ZZZS5_IS7_EvS9_mlSA_ENKSB_clEvENKSC_clEvEUlmE_EEvS9_T2_RKT3_T4_EUlimE_EEvlNS_15PhiloxCudaStateET1_SJ_) ;  /* 0xffffe83016007950 */ /* 0x000fec0003c3ffff */
        .weak           $__internal_71_$__cuda_sm20_rem_u64
        .type           $__internal_71_$__cuda_sm20_rem_u64,@function
        .size           $__internal_71_$__cuda_sm20_rem_u64,(.L_x_1999 - $__internal_71_$__cuda_sm20_rem_u64)
$__internal_71_$__cuda_sm20_rem_u64:
        /* <DEDUP_REMOVED lines=53> */
[----:B------:R-:W-:Y:S02]  /*1b20*/  ISETP.NE.U32.AND P1, PT, R45, RZ, PT ;  /* 0x000000ff2d00720c */ /* 0x000fe40003f25070 */
[----:B------:R-:W-:Y:S01]  /*1b30*/  SEL R44, R44, R30, P0 ;  /* 0x0000001e2c2c7207 */ /* 0x000fe20000000000 */
[C---:B------:R-:W-:Y:S01]  /*1b40*/  IMAD.IADD R30, R28.reuse, 0x1, -R45 ;  /* 0x000000011c1e7824 */ /* 0x040fe200078e0a2d */
[----:B------:R-:W-:Y:S02]  /*1b50*/  ISETP.GE.U32.AND P0, PT, R28, R45, PT ;  /* 0x0000002d1c00720c */ /* 0x000fe40003f06070 */
[----:B------:R-:W-:Y:S02]  /*1b60*/  ISETP.NE.AND.EX P1, PT, R47, RZ, PT, P1 ;  /* 0x000000ff2f00720c */ /* 0x000fe40003f25310 */
[----:B------:R-:W-:-:S04]  /*1b70*/  ISETP.GE.U32.AND.EX P0, PT, R44, R47, PT, P0 ;  /* 0x0000002f2c00720c */ /* 0x000fc80003f06100 */
[----:B------:R-:W-:Y:S01]  /*1b80*/  SEL R30, R30, R28, P0 ;  /* 0x0000001c1e1e7207 */ /* 0x000fe20000000000 */
[----:B------:R-:W-:-:S03]  /*1b90*/  IMAD.MOV.U32 R28, RZ, RZ, R42 ;  /* 0x000000ffff1c7224 */ /* 0x000fc600078e002a */
[----:B------:R-:W-:Y:S01]  /*1ba0*/  SEL R30, R30, 0xffffffff, P1 ;  /* 0xffffffff1e1e7807 */ /* 0x000fe20000800000 */
[----:B------:R-:W-:Y:S06]  /*1bb0*/  RET.REL.NODEC R28 `(_ZN2at6native60_GLOBAL__N__fdc43544_27_DistributionRandomKernel_cu_f88cee4443distribution_elementwise_grid_stride_kernelImLi2EZZZNS0_9templates4cuda21random_from_to_kernelIPNS_17CUDAGeneratorImplEEEvRNS_18TensorIteratorBaseEmlT_ENKUlvE_clEvENKUlvE10_clEvEUlP24curandStatePhilox4_32_10E_ZNS1_27distribution_nullary_kernelIjm10ulonglong2S7_SF_ZZZS5_IS7_EvS9_mlSA_ENKSB_clEvENKSC_clEvEUlmE_EEvS9_T2_RKT3_T4_EUlimE_EEvlNS_15PhiloxCudaStateET1_SJ_) ;  /* 0xffffe4401c007950 */ /* 0x000fec0003c3ffff */
.L_x_886:
        /* <DEDUP_REMOVED lines=12> */
.L_x_1999:


//--------------------- .text._ZN2at6native60_GLOBAL__N__fdc43544_27_DistributionRandomKernel_cu_f88cee4443distribution_elementwise_grid_stride_kernelIjLi4EZZZNS0_9templates4cuda21random_from_to_kernelIPNS_17CUDAGeneratorImplEEEvRNS_18TensorIteratorBaseEmlT_ENKUlvE_clEvENKUlvE9_clEvEUlP24curandStatePhilox4_32_10E0_ZNS1_27distribution_nullary_kernelItj5uint4S7_SF_ZZZS5_IS7_EvS9_mlSA_ENKSB_clEvENKSC_clEvEUljE_EEvS9_T2_RKT3_T4_EUlijE0_EEvlNS_15PhiloxCudaStateET1_SJ_ --------------------------
	.section	.text._ZN2at6native60_GLOBAL__N__fdc43544_27_DistributionRandomKernel_cu_f88cee4443distribution_elementwise_grid_stride_kernelIjLi4EZZZNS0_9templates4cuda21random_from_to_kernelIPNS_17CUDAGeneratorImplEEEvRNS_18TensorIteratorBaseEmlT_ENKUlvE_clEvENKUlvE9_clEvEUlP24curandStatePhilox4_32_10E0_ZNS1_27distribution_nullary_kernelItj5uint4S7_SF_ZZZS5_IS7_EvS9_mlSA_ENKSB_clEvENKSC_clEvEUljE_EEvS9_T2_RKT3_T4_EUlijE0_EEvlNS_15PhiloxCudaStateET1_SJ_,"ax",@progbits
	.sectioninfo	@"SHI_REGISTERS=48"
	.align	128
.text._ZN2at6native60_GLOBAL__N__fdc43544_27_DistributionRandomKernel_cu_f88cee4443distribution_elementwise_grid_stride_kernelIjLi4EZZZNS0_9templates4cuda21random_from_to_kernelIPNS_17CUDAGeneratorImplEEEvRNS_18TensorIteratorBaseEmlT_ENKUlvE_clEvENKUlvE9_clEvEUlP24curandStatePhilox4_32_10E0_ZNS1_27distribution_nullary_kernelItj5uint4S7_SF_ZZZS5_IS7_EvS9_mlSA_ENKSB_clEvENKSC_clEvEUljE_EEvS9_T2_RKT3_T4_EUlijE0_EEvlNS_15PhiloxCudaStateET1_SJ_:
        .type           _ZN2at6native60_GLOBAL__N__fdc43544_27_DistributionRandomKernel_cu_f88cee4443distribution_elementwise_grid_stride_kernelIjLi4EZZZNS0_9templates4cuda21random_from_to_kernelIPNS_17CUDAGeneratorImplEEEvRNS_18TensorIteratorBaseEmlT_ENKUlvE_clEvENKUlvE9_clEvEUlP24curandStatePhilox4_32_10E0_ZNS1_27distribution_nullary_kernelItj5uint4S7_SF_ZZZS5_IS7_EvS9_mlSA_ENKSB_clEvENKSC_clEvEUljE_EEvS9_T2_RKT3_T4_EUlijE0_EEvlNS_15PhiloxCudaStateET1_SJ_,@function
        .size           _ZN2at6native60_GLOBAL__N__fdc43544_27_DistributionRandomKernel_cu_f88cee4443distribution_elementwise_grid_stride_kernelIjLi4EZZZNS0_9templates4cuda21random_from_to_kernelIPNS_17CUDAGeneratorImplEEEvRNS_18TensorIteratorBaseEmlT_ENKUlvE_clEvENKUlvE9_clEvEUlP24curandStatePhilox4_32_10E0_ZNS1_27distribution_nullary_kernelItj5uint4S7_SF_ZZZS5_IS7_EvS9_mlSA_ENKSB_clEvENKSC_clEvEUljE_EEvS9_T2_RKT3_T4_EUlijE0_EEvlNS_15PhiloxCudaStateET1_SJ_,(.L_x_2002 - _ZN2at6native60_GLOBAL__N__fdc43544_27_DistributionRandomKernel_cu_f88cee4443distribution_elementwise_grid_stride_kernelIjLi4EZZZNS0_9templates4cuda21random_from_to_kernelIPNS_17CUDAGeneratorImplEEEvRNS_18TensorIteratorBaseEmlT_ENKUlvE_clEvENKUlvE9_clEvEUlP24curandStatePhilox4_32_10E0_ZNS1_27distribution_nullary_kernelItj5uint4S7_SF_ZZZS5_IS7_EvS9_mlSA_ENKSB_clEvENKSC_clEvEUljE_EEvS9_T2_RKT3_T4_EUlijE0_EEvlNS_15PhiloxCudaStateET1_SJ_)
        .other          _ZN2at6native60_GLOBAL__N__fdc43544_27_DistributionRandomKernel_cu_f88cee4443distribution_elementwise_grid_stride_kernelIjLi4EZZZNS0_9templates4cuda21random_from_to_kernelIPNS_17CUDAGeneratorImplEEEvRNS_18TensorIteratorBaseEmlT_ENKUlvE_clEvENKUlvE9_clEvEUlP24curandStatePhilox4_32_10E0_ZNS1_27distribution_nullary_kernelItj5uint4S7_SF_ZZZS5_IS7_EvS9_mlSA_ENKSB_clEvENKSC_clEvEUljE_EEvS9_T2_RKT3_T4_EUlijE0_EEvlNS_15PhiloxCudaStateET1_SJ_,@"STO_CUDA_ENTRY STV_DEFAULT"
_ZN2at6native60_GLOBAL__N__fdc43544_27_DistributionRandomKernel_cu_f88cee4443distribution_elementwise_grid_stride_kernelIjLi4EZZZNS0_9templates4cuda21random_from_to_kernelIPNS_17CUDAGeneratorImplEEEvRNS_18TensorIteratorBaseEmlT_ENKUlvE_clEvENKUlvE9_clEvEUlP24curandStatePhilox4_32_10E0_ZNS1_27distribution_nullary_kernelItj5uint4S7_SF_ZZZS5_IS7_EvS9_mlSA_ENKSB_clEvENKSC_clEvEUljE_EEvS9_T2_RKT3_T4_EUlijE0_EEvlNS_15PhiloxCudaStateET1_SJ_:
        /* <DEDUP_REMOVED lines=92> */
[----:B------:R-:W-:Y:S05]  /*05c0*/  CALL.REL.NOINC `($__internal_72_$__cuda_sm20_div_s64) ;  /* 0x000049e000007944 */ /* 0x000fea0003c00000 */
[----:B------:R-:W-:Y:S05]  /*05d0*/  BRA `(.L_x_888) ;  /* 0x0000016000007947 */ /* 0x000fea0003800000 */
.L_x_887:
        /* <DEDUP_REMOVED lines=22> */
.L_x_888:
        /* <DEDUP_REMOVED lines=16> */
.L_x_913:
        /* <DEDUP_REMOVED lines=13> */
.L_x_890:
[----:B------:R-:W-:Y:S05]  /*0910*/  BSYNC B0 ;  /* 0x0000000000007941 */ /* 0x000fea0003800000 */
.L_x_889:
        /* <DEDUP_REMOVED lines=69> */
.L_x_892:
[----:B------:R-:W-:Y:S01]  /*0d70*/  IMAD.MOV.U32 R4, RZ, RZ, R0 ;  /* 0x000000ffff047224 */ /* 0x000fe200078e0000 */
[----:B------:R-:W-:Y:S01]  /*0d80*/  MOV R39, R3 ;  /* 0x0000000300277202 */ /* 0x000fe20000000f00 */
[----:B------:R-:W-:Y:S01]  /*0d90*/  IMAD.MOV.U32 R37, RZ, RZ, R7 ;  /* 0x000000ffff257224 */ /* 0x000fe200078e0007 */
[----:B------:R-:W-:Y:S02]  /*0da0*/  MOV R6, R20 ;  /* 0x0000001400067202 */ /* 0x000fe40000000f00 */
.L_x_891:
        /* <DEDUP_REMOVED lines=230> */
.L_x_895:
        /* <DEDUP_REMOVED lines=8> */
[----:B------:R-:W-:Y:S05]  /*1c90*/  CALL.REL.NOINC `($__internal_73_$__cuda_sm20_rem_u64) ;  /* 0x000037b000007944 */ /* 0x000fea0003c00000 */
[----:B------:R-:W-:Y:S05]  /*1ca0*/  BRA `(.L_x_897) ;  /* 0x0000011000007947 */ /* 0x000fea0003800000 */
.L_x_896:
        /* <DEDUP_REMOVED lines=17> */
.L_x_897:
[----:B------:R-:W-:-:S05]  /*1dc0*/  IADD3 R3, R0, c[0x0][0x330], RZ ;  /* 0x0000cc0000037a10 */ /* 0x000fca0007ffe0ff */
[----:B------:R0:W-:Y:S02]  /*1dd0*/  STG.E.U16 [R24.64], R3 ;  /* 0x0000000318007986 */ /* 0x0001e4000c101508 */
.L_x_894:
[----:B------:R-:W-:Y:S05]  /*1de0*/  BSYNC B0 ;  /* 0x0000000000007941 */ /* 0x000fea0003800000 */
.L_x_893:
        /* <DEDUP_REMOVED lines=232> */
.L_x_900:
        /* <DEDUP_REMOVED lines=9> */
[----:B------:R-:W-:Y:S05]  /*2d00*/  CALL.REL.NOINC `($__internal_73_$__cuda_sm20_rem_u64) ;  /* 0x0000274000007944 */ /* 0x000fea0003c00000 */
[----:B------:R-:W-:Y:S05]  /*2d10*/  BRA `(.L_x_902) ;  /* 0x0000011000007947 */ /* 0x000fea0003800000 */
.L_x_901:
        /* <DEDUP_REMOVED lines=17> */
.L_x_902:
[----:B------:R-:W-:-:S05]  /*2e30*/  IADD3 R3, R0, c[0x0][0x330], RZ ;  /* 0x0000cc0000037a10 */ /* 0x000fca0007ffe0ff */
[----:B------:R0:W-:Y:S02]  /*2e40*/  STG.E.U16 [R24.64], R3 ;  /* 0x0000000318007986 */ /* 0x0001e4000c101508 */
.L_x_899:
[----:B------:R-:W-:Y:S05]  /*2e50*/  BSYNC B0 ;  /* 0x0000000000007941 */ /* 0x000fea0003800000 */
.L_x_898:
        /* <DEDUP_REMOVED lines=230> */
.L_x_905:
        /* <DEDUP_REMOVED lines=9> */
[----:B------:R-:W-:Y:S05]  /*3d50*/  CALL.REL.NOINC `($__internal_73_$__cuda_sm20_rem_u64) ;  /* 0x000016f000007944 */ /* 0x000fea0003c00000 */
[----:B------:R-:W-:Y:S05]  /*3d60*/  BRA `(.L_x_907) ;  /* 0x0000011000007947 */ /* 0x000fea0003800000 */
.L_x_906:
        /* <DEDUP_REMOVED lines=17> */
.L_x_907:
[----:B------:R-:W-:-:S05]  /*3e80*/  IADD3 R3, R0, c[0x0][0x330], RZ ;  /* 0x0000cc0000037a10 */ /* 0x000fca0007ffe0ff */
[----:B------:R0:W-:Y:S02]  /*3e90*/  STG.E.U16 [R24.64], R3 ;  /* 0x0000000318007986 */ /* 0x0001e4000c101508 */
.L_x_904:
[----:B------:R-:W-:Y:S05]  /*3ea0*/  BSYNC B0 ;  /* 0x0000000000007941 */ /* 0x000fea0003800000 */
.L_x_903:
        /* <DEDUP_REMOVED lines=230> */
.L_x_909:
        /* <DEDUP_REMOVED lines=11> */
.L_x_910:
        /* <DEDUP_REMOVED lines=17> */
.L_x_911:
[----:B------:R-:W-:-:S05]  /*4ed0*/  IADD3 R3, R0, c[0x0][0x330], RZ ;  /* 0x0000cc0000037a10 */ /* 0x000fca0007ffe0ff */
[----:B------:R0:W-:Y:S02]  /*4ee0*/  STG.E.U16 [R24.64], R3 ;  /* 0x0000000318007986 */ /* 0x0001e4000c101508 */
.L_x_908:
        /* <DEDUP_REMOVED lines=11> */
.L_x_912:
[----:B------:R-:W-:Y:S05]  /*4fa0*/  EXIT ;  /* 0x000000000000794d */ /* 0x000fea0003800000 */
        .weak           $__internal_72_$__cuda_sm20_div_s64
        .type           $__internal_72_$__cuda_sm20_div_s64,@function
        .size           $__internal_72_$__cuda_sm20_div_s64,($__internal_73_$__cuda_sm20_rem_u64 - $__internal_72_$__cuda_sm20_div_s64)
$__internal_72_$__cuda_sm20_div_s64:
        /* <DEDUP_REMOVED lines=73> */
[----:B------:R-:W-:Y:S06]  /*5440*/  RET.REL.NODEC R6 `(_ZN2at6native60_GLOBAL__N__fdc43544_27_DistributionRandomKernel_cu_f88cee4443distribution_elementwise_grid_stride_kernelIjLi4EZZZNS0_9templates4cuda21random_from_to_kernelIPNS_17CUDAGeneratorImplEEEvRNS_18TensorIteratorBaseEmlT_ENKUlvE_clEvENKUlvE9_clEvEUlP24curandStatePhilox4_32_10E0_ZNS1_27distribution_nullary_kernelItj5uint4S7_SF_ZZZS5_IS7_EvS9_mlSA_ENKSB_clEvENKSC_clEvEUljE_EEvS9_T2_RKT3_T4_EUlijE0_EEvlNS_15PhiloxCudaStateET1_SJ_) ;  /* 0xffffabb006007950 */ /* 0x000fec0003c3ffff */
        .weak           $__internal_73_$__cuda_sm20_rem_u64
        .type           $__internal_73_$__cuda_sm20_rem_u64,@function
        .size           $__internal_73_$__cuda_sm20_rem_u64,(.L_x_2002 - $__internal_73_$__cuda_sm20_rem_u64)
$__internal_73_$__cuda_sm20_rem_u64:
        /* <DEDUP_REMOVED lines=59> */
[----:B------:R-:W-:Y:S06]  /*5800*/  RET.REL.NODEC R34 `(_ZN2at6native60_GLOBAL__N__fdc43544_27_DistributionRandomKernel_cu_f88cee4443distribution_elementwise_grid_stride_kernelIjLi4EZZZNS0_9templates4cuda21random_from_to_kernelIPNS_17CUDAGeneratorImplEEEvRNS_18TensorIteratorBaseEmlT_ENKUlvE_clEvENKUlvE9_clEvEUlP24curandStatePhilox4_32_10E0_ZNS1_27distribution_nullary_kernelItj5uint4S7_SF_ZZZS5_IS7_EvS9_mlSA_ENKSB_clEvENKSC_clEvEUljE_EEvS9_T2_RKT3_T4_EUlijE0_EEvlNS_15PhiloxCudaStateET1_SJ_) ;  /* 0xffffa7f022007950 */ /* 0x000fec0003c3ffff */
.L_x_914:
        /* <DEDUP_REMOVED lines=15> */
.L_x_2002:


//--------------------- .text._ZN2at6native60_GLOBAL__N__fdc43544_27_DistributionRandomKernel_cu_f88cee4443distribution_elementwise_grid_stride_kernelIjLi4EZZZNS0_9templates4cuda21random_from_to_kernelIPNS_17CUDAGeneratorImplEEEvRNS_18TensorIteratorBaseEmlT_ENKUlvE_clEvENKUlvE9_clEvEUlP24curandStatePhilox4_32_10E0_ZNS1_27distribution_nullary_kernelItj5uint4S7_SF_ZZZS5_IS7_EvS9_mlSA_ENKSB_clEvENKSC_clEvEUljE_EEvS9_T2_RKT3_T4_EUlijE_EEvlNS_15PhiloxCudaStateET1_SJ_ --------------------------
	.section	.text._ZN2at6native60_GLOBAL__N__fdc43544_27_DistributionRandomKernel_cu_f88cee4443distribution_elementwise_grid_stride_kernelIjLi4EZZZNS0_9templates4cuda21random_from_to_kernelIPNS_17CUDAGeneratorImplEEEvRNS_18TensorIteratorBaseEmlT_ENKUlvE_clEvENKUlvE9_clEvEUlP24curandStatePhilox4_32_10E0_ZNS1_27distribution_nullary_kernelItj5uint4S7_SF_ZZZS5_IS7_EvS9_mlSA_ENKSB_clEvENKSC_clEvEUljE_EEvS9_T2_RKT3_T4_EUlijE_EEvlNS_15PhiloxCudaStateET1_SJ_,"ax",@progbits
	.sectioninfo	@"SHI_REGISTERS=56"
	.align	128
.text._ZN2at6native60_GLOBAL__N__fdc43544_27_DistributionRandomKernel_cu_f88cee4443distribution_elementwise_grid_stride_kernelIjLi4EZZZNS0_9templates4cuda21random_from_to_kernelIPNS_17CUDAGeneratorImplEEEvRNS_18TensorIteratorBaseEmlT_ENKUlvE_clEvENKUlvE9_clEvEUlP24curandStatePhilox4_32_10E0_ZNS1_27distribution_nullary_kernelItj5uint4S7_SF_ZZZS5_IS7_EvS9_mlSA_ENKSB_clEvENKSC_clEvEUljE_EEvS9_T2_RKT3_T4_EUlijE_EEvlNS_15PhiloxCudaStateET1_SJ_:
        .type           _ZN2at6native60_GLOBAL__N__fdc43544_27_DistributionRandomKernel_cu_f88cee4443distribution_elementwise_grid_stride_kernelIjLi4EZZZNS0_9templates4cuda21random_from_to_kernelIPNS_17CUDAGeneratorImplEEEvRNS_18TensorIteratorBaseEmlT_ENKUlvE_clEvENKUlvE9_clEvEUlP24curandStatePhilox4_32_10E0_ZNS1_27distribution_nullary_kernelItj5uint4S7_SF_ZZZS5_IS7_EvS9_mlSA_ENKSB_clEvENKSC_clEvEUljE_EEvS9_T2_RKT3_T4_EUlijE_EEvlNS_15PhiloxCudaStateET1_SJ_,@function
        .size           _ZN2at6native60_GLOBAL__N__fdc43544_27_DistributionRandomKernel_cu_f88cee4443distribution_elementwise_grid_stride_kernelIjLi4EZZZNS0_9templates4cuda21random_from_to_kernelIPNS_17CUDAGeneratorImplEEEvRNS_18TensorIteratorBaseEmlT_ENKUlvE_clEvENKUlvE9_clEvEUlP24curandStatePhilox4_32_10E0_ZNS1_27distribution_nullary_kernelItj5uint4S7_SF_ZZZS5_IS7_EvS9_mlSA_ENKSB_clEvENKSC_clEvEUljE_EEvS9_T2_RKT3_T4_EUlijE_EEvlNS_15PhiloxCudaStateET1_SJ_,(.L_x_2005 - _ZN2at6native60_GLOBAL__N__fdc43544_27_DistributionRandomKernel_cu_f88cee4443distribution_elementwise_grid_stride_kernelIjLi4EZZZNS0_9templates4cuda21random_from_to_kernelIPNS_17CUDAGeneratorImplEEEvRNS_18TensorIteratorBaseEmlT_ENKUlvE_clEvENKUlvE9_clEvEUlP24curandStatePhilox4_32_10E0_ZNS1_27distribution_nullary_kernelItj5uint4S7_SF_ZZZS5_IS7_EvS9_mlSA_ENKSB_clEvENKSC_clEvEUljE_EEvS9_T2_RKT3_T4_EUlijE_EEvlNS_15PhiloxCudaStateET1_SJ_)
        .other          _ZN2at6native60_GLOBAL__N__fdc43544_27_DistributionRandomKernel_cu_f88cee4443distribution_elementwise_grid_stride_kernelIjLi4EZZZNS0_9templates4cuda21random_from_to_kernelIPNS_17CUDAGeneratorImplEEEvRNS_18TensorIteratorBaseEmlT_ENKUlvE_clEvENKUlvE9_clEvEUlP24curandStatePhilox4_32_10E0_ZNS1_27distribution_nullary_kernelItj5uint4S7_SF_ZZZS5_IS7_EvS9_mlSA_ENKSB_clEvENKSC_clEvEUljE_EEvS9_T2_RKT3_T4_EUlijE_EEvlNS_15PhiloxCudaStateET1_SJ_,@"STO_CUDA_ENTRY STV_DEFAULT"
_ZN2at6native60_GLOBAL__N__fdc43544_27_DistributionRandomKernel_cu_f88cee4443distribution_elementwise_grid_stride_kernelIjLi4EZZZNS0_9templates4cuda21random_from_to_kernelIPNS_17CUDAGeneratorImplEEEvRNS_18TensorIteratorBaseEmlT_ENKUlvE_clEvENKUlvE9_clEvEUlP24curandStatePhilox4_32_10E0_ZNS1_27distribution_nullary_kernelItj5uint4S7_SF_ZZZS5_IS7_EvS9_mlSA_ENKSB_clEvENKSC_clEvEUljE_EEvS9_T2_RKT3_T4_EUlijE_EEvlNS_15PhiloxCudaStateET1_SJ_:
        /* <DEDUP_REMOVED lines=86> */
[----:B------:R-:W-:Y:S05]  /*0560*/  CALL.REL.NOINC `($__internal_74_$__cuda_sm20_div_s64) ;  /* 0x0000124000007944 */ /* 0x000fea0003c00000 */
[----:B------:R-:W-:Y:S02]  /*0570*/  IMAD.MOV.U32 R22, RZ, RZ, R26 ;  /* 0x000000ffff167224 */ /* 0x000fe400078e001a */
[----:B------:R-:W-:Y:S01]  /*0580*/  IMAD.MOV.U32 R23, RZ, RZ, R27 ;  /* 0x000000ffff177224 */ /* 0x000fe200078e001b */
[----:B------:R-:W-:Y:S05]  /*0590*/  BRA `(.L_x_916) ;  /* 0x0000016000007947 */ /* 0x000fea0003800000 */
.L_x_915:
        /* <DEDUP_REMOVED lines=22> */
.L_x_916:
        /* <DEDUP_REMOVED lines=27> */
.L_x_937:
        /* <DEDUP_REMOVED lines=13> */
.L_x_918:
[----:B------:R-:W-:Y:S05]  /*0980*/  BSYNC B0 ;  /* 0x0000000000007941 */ /* 0x000fea0003800000 */
.L_x_917:
        /* <DEDUP_REMOVED lines=60> */
.L_x_920:
[----:B------:R-:W-:Y:S01]  /*0d50*/  IMAD.MOV.U32 R46, RZ, RZ, R44 ;  /* 0x000000ffff2e7224 */ /* 0x000fe200078e002c */
[----:B------:R-:W-:Y:S01]  /*0d60*/  MOV R39, R31 ;  /* 0x0000001f00277202 */ /* 0x000fe20000000f00 */
[----:B------:R-:W-:Y:S02]  /*0d70*/  IMAD.MOV.U32 R40, RZ, RZ, R37 ;  /* 0x000000ffff287224 */ /* 0x000fe400078e0025 */
[----:B------:R-:W-:-:S02]  /*0d80*/  IMAD.MOV.U32 R41, RZ, RZ, R26 ;  /* 0x000000ffff297224 */ /* 0x000fc400078e001a */
.L_x_919:
        /* <DEDUP_REMOVED lines=10> */
[----:B------:R-:W-:Y:S05]  /*0e30*/  CALL.REL.NOINC `($__internal_75_$__cuda_sm20_rem_u64) ;  /* 0x00000e2000007944 */ /* 0x000fea0003c00000 */
[----:B------:R-:W-:Y:S05]  /*0e40*/  BRA `(.L_x_924) ;  /* 0x0000011000007947 */ /* 0x000fea0003800000 */
.L_x_923:
        /* <DEDUP_REMOVED lines=17> */
.L_x_924:
[----:B------:R-:W-:Y:S01]  /*0f60*/  IMAD R29, R16, c[0x0][0x190], RZ ;  /* 0x00006400101d7a24 */ /* 0x000fe200078e02ff */
[----:B------:R-:W-:-:S04]  /*0f70*/  IADD3 R31, R30, c[0x0][0x1a0], RZ ;  /* 0x000068001e1f7a10 */ /* 0x000fc80007ffe0ff */
[----:B------:R-:W-:-:S04]  /*0f80*/  IADD3 R28, P0, R29, c[0x0][0x188], RZ ;  /* 0x000062001d1c7a10 */ /* 0x000fc80007f1e0ff */
[----:B------:R-:W-:-:S05]  /*0f90*/  LEA.HI.X.SX32 R29, R29, c[0x0][0x18c], 0x1, P0 ;  /* 0x000063001d1d7a11 */ /* 0x000fca00000f0eff */
[----:B------:R0:W-:Y:S04]  /*0fa0*/  STG.E.U16 [R28.64], R31 ;  /* 0x0000001f1c007986 */ /* 0x0001e8000c101508 */
.L_x_922:
[----:B------:R-:W-:Y:S05]  /*0fb0*/  BSYNC B0 ;  /* 0x0000000000007941 */ /* 0x000fea0003800000 */
.L_x_921:
        /* <DEDUP_REMOVED lines=15> */
[----:B------:R-:W-:Y:S05]  /*10b0*/  CALL.REL.NOINC `($__internal_75_$__cuda_sm20_rem_u64) ;  /* 0x00000ba000007944 */ /* 0x000fea0003c00000 */
[----:B------:R-:W-:Y:S05]  /*10c0*/  BRA `(.L_x_928) ;  /* 0x0000011000007947 */ /* 0x000fea0003800000 */
.L_x_927:
        /* <DEDUP_REMOVED lines=17> */
.L_x_928:
[----:B------:R-:W-:Y:S01]  /*11e0*/  IMAD R44, R44, c[0x0][0x190], RZ ;  /* 0x000064002c2c7a24 */ /* 0x000fe200078e02ff */
[----:B------:R-:W-:-:S04]  /*11f0*/  IADD3 R31, R30, c[0x0][0x1a0], RZ ;  /* 0x000068001e1f7a10 */ /* 0x000fc80007ffe0ff */
[----:B------:R-:W-:-:S04]  /*1200*/  IADD3 R28, P0, R44, c[0x0][0x188], RZ ;  /* 0x000062002c1c7a10 */ /* 0x000fc80007f1e0ff */
[----:B------:R-:W-:-:S05]  /*1210*/  LEA.HI.X.SX32 R29, R44, c[0x0][0x18c], 0x1, P0 ;  /* 0x000063002c1d7a11 */ /* 0x000fca00000f0eff */
[----:B------:R0:W-:Y:S04]  /*1220*/  STG.E.U16 [R28.64], R31 ;  /* 0x0000001f1c007986 */ /* 0x0001e8000c101508 */
.L_x_926:
[----:B------:R-:W-:Y:S05]  /*1230*/  BSYNC B0 ;  /* 0x0000000000007941 */ /* 0x000fea0003800000 */
.L_x_925:
        /* <DEDUP_REMOVED lines=15> */
.L_x_931:
        /* <DEDUP_REMOVED lines=17> */
.L_x_932:
[----:B------:R-:W-:Y:S01]  /*1440*/  IMAD R39, R39, c[0x0][0x190], RZ ;  /* 0x0000640027277a24 */ /* 0x000fe200078e02ff */
[----:B------:R-:W-:-:S04]  /*1450*/  IADD3 R31, R30, c[0x0][0x1a0], RZ ;  /* 0x000068001e1f7a10 */ /* 0x000fc80007ffe0ff */
[----:B------:R-:W-:-:S04]  /*1460*/  IADD3 R28, P0, R39, c[0x0][0x188], RZ ;  /* 0x00006200271c7a10 */ /* 0x000fc80007f1e0ff */
[----:B------:R-:W-:-:S05]  /*1470*/  LEA.HI.X.SX32 R29, R39, c[0x0][0x18c], 0x1, P0 ;  /* 0x00006300271d7a11 */ /* 0x000fca00000f0eff */
[----:B------:R0:W-:Y:S04]  /*1480*/  STG.E.U16 [R28.64], R31 ;  /* 0x0000001f1c007986 */ /* 0x0001e8000c101508 */
.L_x_930:
[----:B------:R-:W-:Y:S05]  /*1490*/  BSYNC B0 ;  /* 0x0000000000007941 */ /* 0x000fea0003800000 */
.L_x_929:
        /* <DEDUP_REMOVED lines=15> */
.L_x_934:
        /* <DEDUP_REMOVED lines=17> */
.L_x_935:
[----:B------:R-:W-:Y:S01]  /*16a0*/  IMAD R39, R39, c[0x0][0x190], RZ ;  /* 0x0000640027277a24 */ /* 0x000fe200078e02ff */
[----:B------:R-:W-:-:S04]  /*16b0*/  IADD3 R31, R30, c[0x0][0x1a0], RZ ;  /* 0x000068001e1f7a10 */ /* 0x000fc80007ffe0ff */
[----:B------:R-:W-:-:S04]  /*16c0*/  IADD3 R28, P0, R39, c[0x0][0x188], RZ ;  /* 0x00006200271c7a10 */ /* 0x000fc80007f1e0ff */
[----:B------:R-:W-:-:S05]  /*16d0*/  LEA.HI.X.SX32 R29, R39, c[0x0][0x18c], 0x1, P0 ;  /* 0x00006300271d7a11 */ /* 0x000fca00000f0eff */
[----:B------:R0:W-:Y:S04]  /*16e0*/  STG.E.U16 [R28.64], R31 ;  /* 0x0000001f1c007986 */ /* 0x0001e8000c101508 */
.L_x_933:
        /* <DEDUP_REMOVED lines=11> */
.L_x_936:
[----:B------:R-:W-:Y:S05]  /*17a0*/  EXIT ;  /* 0x000000000000794d */ /* 0x000fea0003800000 */
        .weak           $__internal_74_$__cuda_sm20_div_s64
        .type           $__internal_74_$__cuda_sm20_div_s64,@function
        .size           $__internal_74_$__cuda_sm20_div_s64,($__internal_75_$__cuda_sm20_rem_u64 - $__internal_74_$__cuda_sm20_div_s64)
$__internal_74_$__cuda_sm20_div_s64:
        /* <DEDUP_REMOVED lines=74> */
[----:B------:R-:W-:Y:S06]  /*1c50*/  RET.REL.NODEC R22 `(_ZN2at6native60_GLOBAL__N__fdc43544_27_DistributionRandomKernel_cu_f88cee4443distribution_elementwise_grid_stride_kernelIjLi4EZZZNS0_9templates4cuda21random_from_to_kernelIPNS_17CUDAGeneratorImplEEEvRNS_18TensorIteratorBaseEmlT_ENKUlvE_clEvENKUlvE9_clEvEUlP24curandStatePhilox4_32_10E0_ZNS1_27distribution_nullary_kernelItj5uint4S7_SF_ZZZS5_IS7_EvS9_mlSA_ENKSB_clEvENKSC_clEvEUljE_EEvS9_T2_RKT3_T4_EUlijE_EEvlNS_15PhiloxCudaStateET1_SJ_) ;  /* 0xffffe3a016007950 */ /* 0x000fec0003c3ffff */
        .weak           $__internal_75_$__cuda_sm20_rem_u64
        .type           $__internal_75_$__cuda_sm20_rem_u64,@function
        .size           $__internal_75_$__cuda_sm20_rem_u64,(.L_x_2005 - $__internal_75_$__cuda_sm20_rem_u64)
$__internal_75_$__cuda_sm20_rem_u64:
        /* <DEDUP_REMOVED lines=62> */
[----:B------:R-:W-:Y:S06]  /*2040*/  RET.REL.NODEC R28 `(_ZN2at6native60_GLOBAL__N__fdc43544_27_DistributionRandomKernel_cu_f88cee4443distribution_elementwise_grid_stride_kernelIjLi4EZZZNS0_9templates4cuda21random_from_to_kernelIPNS_17CUDAGeneratorImplEEEvRNS_18TensorIteratorBaseEmlT_ENKUlvE_clEvENKUlvE9_clEvEUlP24curandStatePhilox4_32_10E0_ZNS1_27distribution_nullary_kernelItj5uint4S7_SF_ZZZS5_IS7_EvS9_mlSA_ENKSB_clEvENKSC_clEvEUljE_EEvS9_T2_RKT3_T4_EUlijE_EEvlNS_15PhiloxCudaStateET1_SJ_) ;  /* 0xffffdfb01c007950 */ /* 0x000fec0003c3ffff */
.L_x_938:
        /* <DEDUP_REMOVED lines=11> */
.L_x_2005:


//--------------------- .text._ZN2at6native60_GLOBAL__N__fdc43544_27_DistributionRandomKernel_cu_f88cee4443distribution_elementwise_grid_stride_kernelImLi2EZZZNS0_9templates4cuda21random_from_to_kernelIPNS_17CUDAGeneratorImplEEEvRNS_18TensorIteratorBaseEmlT_ENKUlvE_clEvENKUlvE9_clEvEUlP24curandStatePhilox4_32_10E_ZNS1_27distribution_nullary_kernelItm10ulonglong2S7_SF_ZZZS5_IS7_EvS9_mlSA_ENKSB_clEvENKSC_clEvEUlmE_EEvS9_T2_RKT3_T4_EUlimE0_EEvlNS_15PhiloxCudaStateET1_SJ_ --------------------------
	.section	.text._ZN2at6native60_GLOBAL__N__fdc43544_27_DistributionRandomKernel_cu_f88cee4443distribution_elementwise_grid_stride_kernelImLi2EZZZNS0_9templates4cuda21random_from_to_kernelIPNS_17CUDAGeneratorImplEEEvRNS_18TensorIteratorBaseEmlT_ENKUlvE_clEvENKUlvE9_clEvEUlP24curandStatePhilox4_32_10E_ZNS1_27distribution_nullary_kernelItm10ulonglong2S7_SF_ZZZS5_IS7_EvS9_mlSA_ENKSB_clEvENKSC_clEvEUlmE_EEvS9_T2_RKT3_T4_EUlimE0_EEvlNS_15PhiloxCudaStateET1_SJ_,"ax",@progbits
	.sectioninfo	@"SHI_REGISTERS=48"
	.align	128
.text._ZN2at6native60_GLOBAL__N__fdc43544_27_DistributionRandomKernel_cu_f88cee4443distribution_elementwise_grid_stride_kernelImLi2EZZZNS0_9templates4cuda21random_from_to_kernelIPNS_17CUDAGeneratorImplEEEvRNS_18TensorIteratorBaseEmlT_ENKUlvE_clEvENKUlvE9_clEvEUlP24curandStatePhilox4_32_10E_ZNS1_27distribution_nullary_kernelItm10ulonglong2S7_SF_ZZZS5_IS7_EvS9_mlSA_ENKSB_clEvENKSC_clEvEUlmE_EEvS9_T2_RKT3_T4_EUlimE0_EEvlNS_15PhiloxCudaStateET1_SJ_:
        .type           _ZN2at6native60_GLOBAL__N__fdc43544_27_DistributionRandomKernel_cu_f88cee4443distribution_elementwise_grid_stride_kernelImLi2EZZZNS0_9templates4cuda21random_from_to_kernelIPNS_17CUDAGeneratorImplEEEvRNS_18TensorIteratorBaseEmlT_ENKUlvE_clEvENKUlvE9_clEvEUlP24curandStatePhilox4_32_10E_ZNS1_27distribution_nullary_kernelItm10ulonglong2S7_SF_ZZZS5_IS7_EvS9_mlSA_ENKSB_clEvENKSC_clEvEUlmE_EEvS9_T2_RKT3_T4_EUlimE0_EEvlNS_15PhiloxCudaStateET1_SJ_,@function
        .size           _ZN2at6native60_GLOBAL__N__fdc43544_27_DistributionRandomKernel_cu_f88cee4443distribution_elementwise_grid_stride_kernelImLi2EZZZNS0_9templates4cuda21random_from_to_kernelIPNS_17CUDAGeneratorImplEEEvRNS_18TensorIteratorBaseEmlT_ENKUlvE_clEvENKUlvE9_clEvEUlP24curandStatePhilox4_32_10E_ZNS1_27distribution_nullary_kernelItm10ulonglong2S7_SF_ZZZS5_IS7_EvS9_mlSA_ENKSB_clEvENKSC_clEvEUlmE_EEvS9_T2_RKT3_T4_EUlimE0_EEvlNS_15PhiloxCudaStateET1_SJ_,(.L_x_2008 - _ZN2at6native60_GLOBAL__N__fdc43544_27_DistributionRandomKernel_cu_f88cee4443distribution_elementwise_grid_stride_kernelImLi2EZZZNS0_9templates4cuda21random_from_to_kernelIPNS_17CUDAGeneratorImplEEEvRNS_18TensorIteratorBaseEmlT_ENKUlvE_clEvENKUlvE9_clEvEUlP24curandStatePhilox4_32_10E_ZNS1_27distribution_nullary_kernelItm10ulonglong2S7_SF_ZZZS5_IS7_EvS9_mlSA_ENKSB_clEvENKSC_clEvEUlmE_EEvS9_T2_RKT3_T4_EUlimE0_EEvlNS_15PhiloxCudaStateET1_SJ_)
        .other          _ZN2at6native60_GLOBAL__N__fdc43544_27_DistributionRandomKernel_cu_f88cee4443distribution_elementwise_grid_stride_kernelImLi2EZZZNS0_9templates4cuda21random_from_to_kernelIPNS_17CUDAGeneratorImplEEEvRNS_18TensorIteratorBaseEmlT_ENKUlvE_clEvENKUlvE9_clEvEUlP24curandStatePhilox4_32_10E_ZNS1_27distribution_nullary_kernelItm10ulonglong2S7_SF_ZZZS5_IS7_EvS9_mlSA_ENKSB_clEvENKSC_clEvEUlmE_EEvS9_T2_RKT3_T4_EUlimE0_EEvlNS_15PhiloxCudaStateET1_SJ_,@"STO_CUDA_ENTRY STV_DEFAULT"
_ZN2at6native60_GLOBAL__N__fdc43544_27_DistributionRandomKernel_cu_f88cee4443distribution_elementwise_grid_stride_kernelImLi2EZZZNS0_9templates4cuda21random_from_to_kernelIPNS_17CUDAGeneratorImplEEEvRNS_18TensorIteratorBaseEmlT_ENKUlvE_clEvENKUlvE9_clEvEUlP24curandStatePhilox4_32_10E_ZNS1_27distribution_nullary_kernelItm10ulonglong2S7_SF_ZZZS5_IS7_EvS9_mlSA_ENKSB_clEvENKSC_clEvEUlmE_EEvS9_T2_RKT3_T4_EUlimE0_EEvlNS_15PhiloxCudaStateET1_SJ_:
        /* <DEDUP_REMOVED lines=92> */
[----:B------:R-:W-:Y:S05]  /*05c0*/  CALL.REL.NOINC `($__internal_76_$__cuda_sm20_div_s64) ;  /* 0x0000283000007944 */ /* 0x000fea0003c00000 */
[----:B------:R-:W-:Y:S05]  /*05d0*/  BRA `(.L_x_940) ;  /* 0x0000016000007947 */ /* 0x000fea0003800000 */
.L_x_939:
        /* <DEDUP_REMOVED lines=22> */
.L_x_940:
        /* <DEDUP_REMOVED lines=16> */
.L_x_957:
        /* <DEDUP_REMOVED lines=13> */
.L_x_942:
[----:B------:R-:W-:Y:S05]  /*0910*/  BSYNC B0 ;  /* 0x0000000000007941 */ /* 0x000fea0003800000 */
.L_x_941:
        /* <DEDUP_REMOVED lines=69> */
.L_x_944:
[----:B------:R-:W-:Y:S01]  /*0d70*/  IMAD.MOV.U32 R38, RZ, RZ, R34 ;  /* 0x000000ffff267224 */ /* 0x000fe200078e0022 */
[----:B------:R-:W-:Y:S01]  /*0d80*/  MOV R36, R23 ;  /* 0x0000001700247202 */ /* 0x000fe20000000f00 */
[----:B------:R-:W-:Y:S02]  /*0d90*/  IMAD.MOV.U32 R32, RZ, RZ, R30 ;  /* 0x000000ffff207224 */ /* 0x000fe400078e001e */
[----:B------:R-:W-:Y:S02]  /*0da0*/  IMAD.MOV.U32 R33, RZ, RZ, R20 ;  /* 0x000000ffff217224 */ /* 0x000fe400078e0014 */
.L_x_943:
        /* <DEDUP_REMOVED lines=219> */
.L_x_947:
        /* <DEDUP_REMOVED lines=9> */
[----:B------:R-:W-:Y:S05]  /*1bf0*/  CALL.REL.NOINC `($__internal_77_$__cuda_sm20_rem_u64) ;  /* 0x000016a000007944 */ /* 0x000fea0003c00000 */
[----:B------:R-:W-:Y:S05]  /*1c00*/  BRA `(.L_x_950) ;  /* 0x0000012000007947 */ /* 0x000fea0003800000 */
.L_x_949:
        /* <DEDUP_REMOVED lines=18> */
.L_x_950:
[----:B------:R-:W-:Y:S05]  /*1d30*/  BSYNC B1 ;  /* 0x0000000000017941 */ /* 0x000fea0003800000 */
.L_x_948:
[----:B------:R-:W-:-:S05]  /*1d40*/  IADD3 R23, R22, c[0x0][0x330], RZ ;  /* 0x0000cc0016177a10 */ /* 0x000fca0007ffe0ff */
[----:B------:R0:W-:Y:S02]  /*1d50*/  STG.E.U16 [R24.64], R23 ;  /* 0x0000001718007986 */ /* 0x0001e4000c101508 */
.L_x_946:
[----:B------:R-:W-:Y:S05]  /*1d60*/  BSYNC B0 ;  /* 0x0000000000007941 */ /* 0x000fea0003800000 */
.L_x_945:
        /* <DEDUP_REMOVED lines=220> */
.L_x_952:
        /* <DEDUP_REMOVED lines=11> */
[----:B------:R-:W-:Y:S05]  /*2be0*/  CALL.REL.NOINC `($__internal_77_$__cuda_sm20_rem_u64) ;  /* 0x000006b000007944 */ /* 0x000fea0003c00000 */
[----:B------:R-:W-:Y:S05]  /*2bf0*/  BRA `(.L_x_955) ;  /* 0x0000011000007947 */ /* 0x000fea0003800000 */
.L_x_954:
        /* <DEDUP_REMOVED lines=17> */
.L_x_955:
[----:B------:R-:W-:Y:S05]  /*2d10*/  BSYNC B0 ;  /* 0x0000000000007941 */ /* 0x000fea0003800000 */
.L_x_953:
[----:B------:R-:W-:-:S05]  /*2d20*/  IADD3 R23, R22, c[0x0][0x330], RZ ;  /* 0x0000cc0016177a10 */ /* 0x000fca0007ffe0ff */
[----:B------:R0:W-:Y:S02]  /*2d30*/  STG.E.U16 [R24.64], R23 ;  /* 0x0000001718007986 */ /* 0x0001e4000c101508 */
.L_x_951:
        /* <DEDUP_REMOVED lines=11> */
.L_x_956:
[----:B------:R-:W-:Y:S05]  /*2df0*/  EXIT ;  /* 0x000000000000794d */ /* 0x000fea0003800000 */
        .weak           $__internal_76_$__cuda_sm20_div_s64
        .type           $__internal_76_$__cuda_sm20_div_s64,@function
        .size           $__internal_76_$__cuda_sm20_div_s64,($__internal_77_$__cuda_sm20_rem_u64 - $__internal_76_$__cuda_sm20_div_s64)
$__internal_76_$__cuda_sm20_div_s64:
        /* <DEDUP_REMOVED lines=73> */
[----:B------:R-:W-:Y:S06]  /*3290*/  RET.REL.NODEC R26 `(_ZN2at6native60_GLOBAL__N__fdc43544_27_DistributionRandomKernel_cu_f88cee4443distribution_elementwise_grid_stride_kernelImLi2EZZZNS0_9templates4cuda21random_from_to_kernelIPNS_17CUDAGeneratorImplEEEvRNS_18TensorIteratorBaseEmlT_ENKUlvE_clEvENKUlvE9_clEvEUlP24curandStatePhilox4_32_10E_ZNS1_27distribution_nullary_kernelItm10ulonglong2S7_SF_ZZZS5_IS7_EvS9_mlSA_ENKSB_clEvENKSC_clEvEUlmE_EEvS9_T2_RKT3_T4_EUlimE0_EEvlNS_15PhiloxCudaStateET1_SJ_) ;  /* 0xffffcd601a007950 */ /* 0x000fec0003c3ffff */
        .weak           $__internal_77_$__cuda_sm20_rem_u64
        .type           $__internal_77_$__cuda_sm20_rem_u64,@function
        .size           $__internal_77_$__cuda_sm20_rem_u64,(.L_x_2008 - $__internal_77_$__cuda_sm20_rem_u64)
$__internal_77_$__cuda_sm20_rem_u64:
        /* <DEDUP_REMOVED lines=61> */
[----:B------:R-:W-:Y:S06]  /*3670*/  RET.REL.NODEC R34 `(_ZN2at6native60_GLOBAL__N__fdc43544_27_DistributionRandomKernel_cu_f88cee4443distribution_elementwise_grid_stride_kernelImLi2EZZZNS0_9templates4cuda21random_from_to_kernelIPNS_17CUDAGeneratorImplEEEvRNS_18TensorIteratorBaseEmlT_ENKUlvE_clEvENKUlvE9_clEvEUlP24curandStatePhilox4_32_10E_ZNS1_27distribution_nullary_kernelItm10ulonglong2S7_SF_ZZZS5_IS7_EvS9_mlSA_ENKSB_clEvENKSC_clEvEUlmE_EEvS9_T2_RKT3_T4_EUlimE0_EEvlNS_15PhiloxCudaStateET1_SJ_) ;  /* 0xffffc98022007950 */ /* 0x000fec0003c3ffff */
.L_x_958:
        /* <DEDUP_REMOVED lines=16> */
.L_x_2008:


//--------------------- .text._ZN2at6native60_GLOBAL__N__fdc43544_27_DistributionRandomKernel_cu_f88cee4443distribution_elementwise_grid_stride_kernelImLi2EZZZNS0_9templates4cuda21random_from_to_kernelIPNS_17CUDAGeneratorImplEEEvRNS_18TensorIteratorBaseEmlT_ENKUlvE_clEvENKUlvE9_clEvEUlP24curandStatePhilox4_32_10E_ZNS1_27distribution_nullary_kernelItm10ulonglong2S7_SF_ZZZS5_IS7_EvS9_mlSA_ENKSB_clEvENKSC_clEvEUlmE_EEvS9_T2_RKT3_T4_EUlimE_EEvlNS_15PhiloxCudaStateET1_SJ_ --------------------------
	.section	.text._ZN2at6native60_GLOBAL__N__fdc43544_27_DistributionRandomKernel_cu_f88cee4443distribution_elementwise_grid_stride_kernelImLi2EZZZNS0_9templates4cuda21random_from_to_kernelIPNS_17CUDAGeneratorImplEEEvRNS_18TensorIteratorBaseEmlT_ENKUlvE_clEvENKUlvE9_clEvEUlP24curandStatePhilox4_32_10E_ZNS1_27distribution_nullary_kernelItm10ulonglong2S7_SF_ZZZS5_IS7_EvS9_mlSA_ENKSB_clEvENKSC_clEvEUlmE_EEvS9_T2_RKT3_T4_EUlimE_EEvlNS_15PhiloxCudaStateET1_SJ_,"ax",@progbits
	.sectioninfo	@"SHI_REGISTERS=56"
	.align	128
.text._ZN2at6native60_GLOBAL__N__fdc43544_27_DistributionRandomKernel_cu_f88cee4443distribution_elementwise_grid_stride_kernelImLi2EZZZNS0_9templates4cuda21random_from_to_kernelIPNS_17CUDAGeneratorImplEEEvRNS_18TensorIteratorBaseEmlT_ENKUlvE_clEvENKUlvE9_clEvEUlP24curandStatePhilox4_32_10E_ZNS1_27distribution_nullary_kernelItm10ulonglong2S7_SF_ZZZS5_IS7_EvS9_mlSA_ENKSB_clEvENKSC_clEvEUlmE_EEvS9_T2_RKT3_T4_EUlimE_EEvlNS_15PhiloxCudaStateET1_SJ_:
        .type           _ZN2at6native60_GLOBAL__N__fdc43544_27_DistributionRandomKernel_cu_f88cee4443distribution_elementwise_grid_stride_kernelImLi2EZZZNS0_9templates4cuda21random_from_to_kernelIPNS_17CUDAGeneratorImplEEEvRNS_18TensorIteratorBaseEmlT_ENKUlvE_clEvENKUlvE9_clEvEUlP24curandStatePhilox4_32_10E_ZNS1_27distribution_nullary_kernelItm10ulonglong2S7_SF_ZZZS5_IS7_EvS9_mlSA_ENKSB_clEvENKSC_clEvEUlmE_EEvS9_T2_RKT3_T4_EUlimE_EEvlNS_15PhiloxCudaStateET1_SJ_,@function
        .size           _ZN2at6native60_GLOBAL__N__fdc43544_27_DistributionRandomKernel_cu_f88cee4443distribution_elementwise_grid_stride_kernelImLi2EZZZNS0_9templates4cuda21random_from_to_kernelIPNS_17CUDAGeneratorImplEEEvRNS_18TensorIteratorBaseEmlT_ENKUlvE_clEvENKUlvE9_clEvEUlP24curandStatePhilox4_32_10E_ZNS1_27distribution_nullary_kernelItm10ulonglong2S7_SF_ZZZS5_IS7_EvS9_mlSA_ENKSB_clEvENKSC_clEvEUlmE_EEvS9_T2_RKT3_T4_EUlimE_EEvlNS_15PhiloxCudaStateET1_SJ_,(.L_x_2011 - _ZN2at6native60_GLOBAL__N__fdc43544_27_DistributionRandomKernel_cu_f88cee4443distribution_elementwise_grid_stride_kernelImLi2EZZZNS0_9templates4cuda21random_from_to_kernelIPNS_17CUDAGeneratorImplEEEvRNS_18TensorIteratorBaseEmlT_ENKUlvE_clEvENKUlvE9_clEvEUlP24curandStatePhilox4_32_10E_ZNS1_27distribution_nullary_kernelItm10ulonglong2S7_SF_ZZZS5_IS7_EvS9_mlSA_ENKSB_clEvENKSC_clEvEUlmE_EEvS9_T2_RKT3_T4_EUlimE_EEvlNS_15PhiloxCudaStateET1_SJ_)
        .other          _ZN2at6native60_GLOBAL__N__fdc43544_27_DistributionRandomKernel_cu_f88cee4443distribution_elementwise_grid_stride_kernelImLi2EZZZNS0_9templates4cuda21random_from_to_kernelIPNS_17CUDAGeneratorImplEEEvRNS_18TensorIteratorBaseEmlT_ENKUlvE_clEvENKUlvE9_clEvEUlP24curandStatePhilox4_32_10E_ZNS1_27distribution_nullary_kernelItm10ulonglong2S7_SF_ZZZS5_IS7_EvS9_mlSA_ENKSB_clEvENKSC_clEvEUlmE_EEvS9_T2_RKT3_T4_EUlimE_EEvlNS_15PhiloxCudaStateET1_SJ_,@"STO_CUDA_ENTRY STV_DEFAULT"
_ZN2at6native60_GLOBAL__N__fdc43544_27_DistributionRandomKernel_cu_f88cee4443distribution_elementwise_grid_stride_kernelImLi2EZZZNS0_9templates4cuda21random_from_to_kernelIPNS_17CUDAGeneratorImplEEEvRNS_18TensorIteratorBaseEmlT_ENKUlvE_clEvENKUlvE9_clEvEUlP24curandStatePhilox4_32_10E_ZNS1_27distribution_nullary_kernelItm10ulonglong2S7_SF_ZZZS5_IS7_EvS9_mlSA_ENKSB_clEvENKSC_clEvEUlmE_EEvS9_T2_RKT3_T4_EUlimE_EEvlNS_15PhiloxCudaStateET1_SJ_:
        /* <DEDUP_REMOVED lines=86> */
[----:B------:R-:W-:Y:S05]  /*0560*/  CALL.REL.NOINC `($__internal_78_$__cuda_sm20_div_s64) ;  /* 0x00000db000007944 */ /* 0x000fea0003c00000 */
[----:B------:R-:W-:Y:S02]  /*0570*/  IMAD.MOV.U32 R22, RZ, RZ, R26 ;  /* 0x000000ffff167224 */ /* 0x000fe400078e001a */
[----:B------:R-:W-:Y:S01]  /*0580*/  IMAD.MOV.U32 R23, RZ, RZ, R27 ;  /* 0x000000ffff177224 */ /* 0x000fe200078e001b */
[----:B------:R-:W-:Y:S05]  /*0590*/  BRA `(.L_x_960) ;  /* 0x0000016000007947 */ /* 0x000fea0003800000 */
.L_x_959:
        /* <DEDUP_REMOVED lines=22> */
.L_x_960:
        /* <DEDUP_REMOVED lines=27> */
.L_x_974:
        /* <DEDUP_REMOVED lines=13> */
.L_x_962:
[----:B------:R-:W-:Y:S05]  /*0980*/  BSYNC B0 ;  /* 0x0000000000007941 */ /* 0x000fea0003800000 */
.L_x_961:
        /* <DEDUP_REMOVED lines=60> */
.L_x_964:
[----:B------:R-:W-:Y:S01]  /*0d50*/  IMAD.MOV.U32 R46, RZ, RZ, R43 ;  /* 0x000000ffff2e7224 */ /* 0x000fe200078e002b */
[----:B------:R-:W-:Y:S01]  /*0d60*/  MOV R40, R26 ;  /* 0x0000001a00287202 */ /* 0x000fe20000000f00 */
[----:B------:R-:W-:Y:S02]  /*0d70*/  IMAD.MOV.U32 R44, RZ, RZ, R31 ;  /* 0x000000ffff2c7224 */ /* 0x000fe400078e001f */
[----:B------:R-:W-:-:S02]  /*0d80*/  IMAD.MOV.U32 R39, RZ, RZ, R37 ;  /* 0x000000ffff277224 */ /* 0x000fc400078e0025 */
.L_x_963:
        /* <DEDUP_REMOVED lines=11> */
[----:B------:R-:W-:Y:S05]  /*0e40*/  CALL.REL.NOINC `($__internal_79_$__cuda_sm20_rem_u64) ;  /* 0x0000098000007944 */ /* 0x000fea0003c00000 */
[----:B------:R-:W-:Y:S05]  /*0e50*/  BRA `(.L_x_969) ;  /* 0x0000011000007947 */ /* 0x000fea0003800000 */
.L_x_968:
        /* <DEDUP_REMOVED lines=17> */
.L_x_969:
[----:B------:R-:W-:Y:S05]  /*0f70*/  BSYNC B1 ;  /* 0x0000000000017941 */ /* 0x000fea0003800000 */
.L_x_967:
[----:B------:R-:W-:Y:S01]  /*0f80*/  IMAD R29, R16, c[0x0][0x190], RZ ;  /* 0x00006400101d7a24 */ /* 0x000fe200078e02ff */
[----:B------:R-:W-:-:S04]  /*0f90*/  IADD3 R31, R30, c[0x0][0x1a0], RZ ;  /* 0x000068001e1f7a10 */ /* 0x000fc80007ffe0ff */
[----:B------:R-:W-:-:S04]  /*0fa0*/  IADD3 R28, P0, R29, c[0x0][0x188], RZ ;  /* 0x000062001d1c7a10 */ /* 0x000fc80007f1e0ff */
[----:B------:R-:W-:-:S05]  /*0fb0*/  LEA.HI.X.SX32 R29, R29, c[0x0][0x18c], 0x1, P0 ;  /* 0x000063001d1d7a11 */ /* 0x000fca00000f0eff */
[----:B------:R0:W-:Y:S04]  /*0fc0*/  STG.E.U16 [R28.64], R31 ;  /* 0x0000001f1c007986 */ /* 0x0001e8000c101508 */
.L_x_966:
[----:B------:R-:W-:Y:S05]  /*0fd0*/  BSYNC B0 ;  /* 0x0000000000007941 */ /* 0x000fea0003800000 */
.L_x_965:
        /* <DEDUP_REMOVED lines=16> */
[----:B------:R-:W-:Y:S05]  /*10e0*/  CALL.REL.NOINC `($__internal_79_$__cuda_sm20_rem_u64) ;  /* 0x000006e000007944 */ /* 0x000fea0003c00000 */
[----:B------:R-:W-:Y:S05]  /*10f0*/  BRA `(.L_x_973) ;  /* 0x0000011000007947 */ /* 0x000fea0003800000 */
.L_x_972:
        /* <DEDUP_REMOVED lines=17> */
.L_x_973:
[----:B------:R-:W-:Y:S05]  /*1210*/  BSYNC B0 ;  /* 0x0000000000007941 */ /* 0x000fea0003800000 */
.L_x_971:
[----:B------:R-:W-:Y:S01]  /*1220*/  IMAD R43, R43, c[0x0][0x190], RZ ;  /* 0x000064002b2b7a24 */ /* 0x000fe200078e02ff */
[----:B------:R-:W-:-:S04]  /*1230*/  IADD3 R31, R30, c[0x0][0x1a0], RZ ;  /* 0x000068001e1f7a10 */ /* 0x000fc80007ffe0ff */
[----:B------:R-:W-:-:S04]  /*1240*/  IADD3 R28, P0, R43, c[0x0][0x188], RZ ;  /* 0x000062002b1c7a10 */ /* 0x000fc80007f1e0ff */
[----:B------:R-:W-:-:S05]  /*1250*/  LEA.HI.X.SX32 R29, R43, c[0x0][0x18c], 0x1, P0 ;  /* 0x000063002b1d7a11 */ /* 0x000fca00000f0eff */
[----:B------:R0:W-:Y:S04]  /*1260*/  STG.E.U16 [R28.64], R31 ;  /* 0x0000001f1c007986 */ /* 0x0001e8000c101508 */
.L_x_970:
        /* <DEDUP_REMOVED lines=11> */
        .weak           $__internal_78_$__cuda_sm20_div_s64
        .type           $__internal_78_$__cuda_sm20_div_s64,@function
        .size           $__internal_78_$__cuda_sm20_div_s64,($__internal_79_$__cuda_sm20_rem_u64 - $__internal_78_$__cuda_sm20_div_s64)
$__internal_78_$__cuda_sm20_div_s64:
        /* <DEDUP_REMOVED lines=74> */
[----:B------:R-:W-:Y:S06]  /*17c0*/  RET.REL.NODEC R22 `(_ZN2at6native60_GLOBAL__N__fdc43544_27_DistributionRandomKernel_cu_f88cee4443distribution_elementwise_grid_stride_kernelImLi2EZZZNS0_9templates4cuda21random_from_to_kernelIPNS_17CUDAGeneratorImplEEEvRNS_18TensorIteratorBaseEmlT_ENKUlvE_clEvENKUlvE9_clEvEUlP24curandStatePhilox4_32_10E_ZNS1_27distribution_nullary_kernelItm10ulonglong2S7_SF_ZZZS5_IS7_EvS9_mlSA_ENKSB_clEvENKSC_clEvEUlmE_EEvS9_T2_RKT3_T4_EUlimE_EEvlNS_15PhiloxCudaStateET1_SJ_) ;  /* 0xffffe83016007950 */ /* 0x000fec0003c3ffff */
        .weak           $__internal_79_$__cuda_sm20_rem_u64
        .type           $__internal_79_$__cuda_sm20_rem_u64,@function
        .size           $__internal_79_$__cuda_sm20_rem_u64,(.L_x_2011 - $__internal_79_$__cuda_sm20_rem_u64)
$__internal_79_$__cuda_sm20_rem_u64:
        /* <DEDUP_REMOVED lines=62> */
[----:B------:R-:W-:Y:S06]  /*1bb0*/  RET.REL.NODEC R28 `(_ZN2at6native60_GLOBAL__N__fdc43544_27_DistributionRandomKernel_cu_f88cee4443distribution_elementwise_grid_stride_kernelImLi2EZZZNS0_9templates4cuda21random_from_to_kernelIPNS_17CUDAGeneratorImplEEEvRNS_18TensorIteratorBaseEmlT_ENKUlvE_clEvENKUlvE9_clEvEUlP24curandStatePhilox4_32_10E_ZNS1_27distribution_nullary_kernelItm10ulonglong2S7_SF_ZZZS5_IS7_EvS9_mlSA_ENKSB_clEvENKSC_clEvEUlmE_EEvS9_T2_RKT3_T4_EUlimE_EEvlNS_15PhiloxCudaStateET1_SJ_) ;  /* 0xffffe4401c007950 */ /* 0x000fec0003c3ffff */
.L_x_975:
        /* <DEDUP_REMOVED lines=12> */
.L_x_2011:


//--------------------- .text._ZN2at6native60_GLOBAL__N__fdc43544_27_DistributionRandomKernel_cu_f88cee4443distribution_elementwise_grid_stride_kernelIjLi4EZZZNS0_9templates4cuda21random_from_to_kernelIPNS_17CUDAGeneratorImplEEEvRNS_18TensorIteratorBaseEmlT_ENKUlvE_clEvENKUlvE8_clEvEUlP24curandStatePhilox4_32_10E0_ZNS1_27distribution_nullary_kernelIN3c108BFloat16Ej5uint4S7_SF_ZZZS5_IS7_EvS9_mlSA_ENKSB_clEvENKSC_clEvEUljE_EEvS9_T2_RKT3_T4_EUlijE0_EEvlNS_15PhiloxCudaStateET1_SL_ --------------------------
	.section	.text._ZN2at6native60_GLOBAL__N__fdc43544_27_DistributionRandomKernel_cu_f88cee4443distribution_elementwise_grid_stride_kernelIjLi4EZZZNS0_9templates4cuda21random_from_to_kernelIPNS_17CUDAGeneratorImplEEEvRNS_18TensorIteratorBaseEmlT_ENKUlvE_clEvENKUlvE8_clEvEUlP24curandStatePhilox4_32_10E0_ZNS1_27distribution_nullary_kernelIN3c108BFloat16Ej5uint4S7_SF_ZZZS5_IS7_EvS9_mlSA_ENKSB_clEvENKSC_clEvEUljE_EEvS9_T2_RKT3_T4_EUlijE0_EEvlNS_15PhiloxCudaStateET1_SL_,"ax",@progbits
	.sectioninfo	@"SHI_REGISTERS=48"
	.align	128
.text._ZN2at6native60_GLOBAL__N__fdc43544_27_DistributionRandomKernel_cu_f88cee4443distribution_elementwise_grid_stride_kernelIjLi4EZZZNS0_9templates4cuda21random_from_to_kernelIPNS_17CUDAGeneratorImplEEEvRNS_18TensorIteratorBaseEmlT_ENKUlvE_clEvENKUlvE8_clEvEUlP24curandStatePhilox4_32_10E0_ZNS1_27distribution_nullary_kernelIN3c108BFloat16Ej5uint4S7_SF_ZZZS5_IS7_EvS9_mlSA_ENKSB_clEvENKSC_clEvEUljE_EEvS9_T2_RKT3_T4_EUlijE0_EEvlNS_15PhiloxCudaStateET1_SL_:
        .type           _ZN2at6native60_GLOBAL__N__fdc43544_27_DistributionRandomKernel_cu_f88cee4443distribution_elementwise_grid_stride_kernelIjLi4EZZZNS0_9templates4cuda21random_from_to_kernelIPNS_17CUDAGeneratorImplEEEvRNS_18TensorIteratorBaseEmlT_ENKUlvE_clEvENKUlvE8_clEvEUlP24curandStatePhilox4_32_10E0_ZNS1_27distribution_nullary_kernelIN3c108BFloat16Ej5uint4S7_SF_ZZZS5_IS7_EvS9_mlSA_ENKSB_clEvENKSC_clEvEUljE_EEvS9_T2_RKT3_T4_EUlijE0_EEvlNS_15PhiloxCudaStateET1_SL_,@function
        .size           _ZN2at6native60_GLOBAL__N__fdc43544_27_DistributionRandomKernel_cu_f88cee4443distribution_elementwise_grid_stride_kernelIjLi4EZZZNS0_9templates4cuda21random_from_to_kernelIPNS_17CUDAGeneratorImplEEEvRNS_18TensorIteratorBaseEmlT_ENKUlvE_clEvENKUlvE8_clEvEUlP24curandStatePhilox4_32_10E0_ZNS1_27distribution_nullary_kernelIN3c108BFloat16Ej5uint4S7_SF_ZZZS5_IS7_EvS9_mlSA_ENKSB_clEvENKSC_clEvEUljE_EEvS9_T2_RKT3_T4_EUlijE0_EEvlNS_15PhiloxCudaStateET1_SL_,(.L_x_2014 - _ZN2at6native60_GLOBAL__N__fdc43544_27_DistributionRandomKernel_cu_f88cee4443distribution_elementwise_grid_stride_kernelIjLi4EZZZNS0_9templates4cuda21random_from_to_kernelIPNS_17CUDAGeneratorImplEEEvRNS_18TensorIteratorBaseEmlT_ENKUlvE_clEvENKUlvE8_clEvEUlP24curandStatePhilox4_32_10E0_ZNS1_27distribution_nullary_kernelIN3c108BFloat16Ej5uint4S7_SF_ZZZS5_IS7_EvS9_mlSA_ENKSB_clEvENKSC_clEvEUljE_EEvS9_T2_RKT3_T4_EUlijE0_EEvlNS_15PhiloxCudaStateET1_SL_)
        .other          _ZN2at6native60_GLOBAL__N__fdc43544_27_DistributionRandomKernel_cu_f88cee4443distribution_elementwise_grid_stride_kernelIjLi4EZZZNS0_9templates4cuda21random_from_to_kernelIPNS_17CUDAGeneratorImplEEEvRNS_18TensorIteratorBaseEmlT_ENKUlvE_clEvENKUlvE8_clEvEUlP24curandStatePhilox4_32_10E0_ZNS1_27distribution_nullary_kernelIN3c108BFloat16Ej5uint4S7_SF_ZZZS5_IS7_EvS9_mlSA_ENKSB_clEvENKSC_clEvEUljE_EEvS9_T2_RKT3_T4_EUlijE0_EEvlNS_15PhiloxCudaStateET1_SL_,@"STO_CUDA_ENTRY STV_DEFAULT"
_ZN2at6native60_GLOBAL__N__fdc43544_27_DistributionRandomKernel_cu_f88cee4443distribution_elementwise_grid_stride_kernelIjLi4EZZZNS0_9templates4cuda21random_from_to_kernelIPNS_17CUDAGeneratorImplEEEvRNS_18TensorIteratorBaseEmlT_ENKUlvE_clEvENKUlvE8_clEvEUlP24curandStatePhilox4_32_10E0_ZNS1_27distribution_nullary_kernelIN3c108BFloat16Ej5uint4S7_SF_ZZZS5_IS7_EvS9_mlSA_ENKSB_clEvENKSC_clEvEUljE_EEvS9_T2_RKT3_T4_EUlijE0_EEvlNS_15PhiloxCudaStateET1_SL_:
        /* <DEDUP_REMOVED lines=10> */
[----:B------:R-:W-:Y:S01]  /*00a0*/  HFMA2.MMA R11, -RZ, RZ, 0, 0 ;  /* 0x00000000ff0b7435 */ /* 0x000fe200000001ff */
[----:B------:R-:W-:-:S02]  /*00b0*/  UMOV UR6, 0x1 ;  /* 0x0000000100067882 */ /* 0x000fc40000000000 */
[----:B------:R-:W-:Y:S01]  /*00c0*/  ULDC.64 UR4, c[0x0][0x160] ;  /* 0x0000580000047ab9 */ /* 0x000fe20000000a00 */
[----:B------:R-:W-:Y:S01]  /*00d0*/  @P0 MOV R2, R8 ;  /* 0x0000000800020202 */ /* 0x000fe20000000f00 */
[----:B------:R-:W-:Y:S01]  /*00e0*/  @P0 IMAD.MOV.U32 R3, RZ, RZ, R9 ;  /* 0x000000ffff030224 */ /* 0x000fe200078e0009 */
[----:B------:R-:W2:Y:S05]  /*00f0*/  @P0 LDG.E.64 R22, [R22.64] ;  /* 0x0000000816160981 */ /* 0x000eaa000c1e1b00 */
        /* <DEDUP_REMOVED lines=65> */
[-C--:B------:R-:W-:Y:S02]  /*0510*/  MOV R15, R10.reuse ;  /* 0x0000000a000f7202 */ /* 0x080fe40000000f00 */
[----:B------:R-:W-:Y:S01]  /*0520*/  MOV R12, R10 ;  /* 0x0000000a000c7202 */ /* 0x000fe20000000f00 */
[----:B------:R-:W-:Y:S01]  /*0530*/  IMAD.MOV.U32 R14, RZ, RZ, R11 ;  /* 0x000000ffff0e7224 */ /* 0x000fe200078e000b */
[----:B------:R-:W-:Y:S02]  /*0540*/  LOP3.LUT R0, R0, R2, R13, 0x96, !PT ;  /* 0x0000000200007212 */ /* 0x000fe400078e960d */
[----:B------:R-:W-:Y:S01]  /*0550*/  LOP3.LUT R24, R4, R24, R3, 0x96, !PT ;  /* 0x0000001804187212 */ /* 0x000fe200078e9603 */
[----:B------:R-:W-:Y:S05]  /*0560*/  @!P0 BRA `(.L_x_976) ;  /* 0x0000007000008947 */ /* 0x000fea0003800000 */
[----:B------:R-:W-:Y:S01]  /*0570*/  ULDC UR4, c[0x0][0x0] ;  /* 0x0000000000047ab9 */ /* 0x000fe20000000800 */
[----:B------:R-:W-:Y:S01]  /*0580*/  MOV R6, 0x5d0 ;  /* 0x000005d000067802 */ /* 0x000fe20000000f00 */
[----:B------:R-:W-:-:S02]  /*0590*/  ULDC UR5, c[0x0][0xc] ;  /* 0x0000030000057ab9 */ /* 0x000fc40000000800 */
[----:B------:R-:W-:-:S04]  /*05a0*/  UIMAD UR4, UR4, UR5, URZ ;  /* 0x00000005040472a4 */ /* 0x000fc8000f8e023f */
[----:B------:R-:W-:-:S07]  /*05b0*/  USHF.L.U32 UR4, UR4, 0x2, URZ ;  /* 0x0000000204047899 */ /* 0x000fce000800063f */
[----:B------:R-:W-:Y:S05]  /*05c0*/  CALL.REL.NOINC `($__internal_80_$__cuda_sm20_div_s64) ;  /* 0x00004b7000007944 */ /* 0x000fea0003c00000 */
[----:B------:R-:W-:Y:S05]  /*05d0*/  BRA `(.L_x_977) ;  /* 0x0000016000007947 */ /* 0x000fea0003800000 */
.L_x_976:
        /* <DEDUP_REMOVED lines=9> */
[----:B0-----:R-:W-:Y:S01]  /*0670*/  MOV R2, RZ ;  /* 0x000000ff00027202 */ /* 0x001fe20000000f00 */
        /* <DEDUP_REMOVED lines=12> */
.L_x_977:
        /* <DEDUP_REMOVED lines=16> */
.L_x_1002:
        /* <DEDUP_REMOVED lines=13> */
.L_x_979:
[----:B------:R-:W-:Y:S05]  /*0910*/  BSYNC B0 ;  /* 0x0000000000007941 */ /* 0x000fea0003800000 */
.L_x_978:
        /* <DEDUP_REMOVED lines=12> */
[C---:B------:R-:W-:Y:S01]  /*09e0*/  IADD3 R21, R22.reuse, 0x3c6ef372, RZ ;  /* 0x3c6ef37216157810 */ /* 0x040fe20007ffe0ff */
        /* <DEDUP_REMOVED lines=39> */
[----:B------:R-:W-:Y:S02]  /*0c60*/  LOP3.LUT R7, R21, R4, R7, 0x96, !PT ;  /* 0x0000000415077212 */ /* 0x000fe400078e9607 */
[----:B------:R-:W-:Y:S02]  /*0c70*/  MOV R4, R25 ;  /* 0x0000001900047202 */ /* 0x000fe40000000f00 */
        /* <DEDUP_REMOVED lines=15> */
.L_x_981:
[----:B------:R-:W-:Y:S01]  /*0d70*/  MOV R4, R0 ;  /* 0x0000000000047202 */ /* 0x000fe20000000f00 */
[----:B------:R-:W-:Y:S01]  /*0d80*/  IMAD.MOV.U32 R39, RZ, RZ, R3 ;  /* 0x000000ffff277224 */ /* 0x000fe200078e0003 */
[----:B------:R-:W-:Y:S01]  /*0d90*/  MOV R37, R7 ;  /* 0x0000000700257202 */ /* 0x000fe20000000f00 */
[----:B------:R-:W-:Y:S02]  /*0da0*/  IMAD.MOV.U32 R6, RZ, RZ, R20 ;  /* 0x000000ffff067224 */ /* 0x000fe400078e0014 */
.L_x_980:
        /* <DEDUP_REMOVED lines=18> */
[----:B------:R-:W-:-:S04]  /*0ed0*/  IMAD.MOV.U32 R2, RZ, RZ, RZ ;  /* 0x000000ffff027224 */ /* 0x000fc800078e00ff */
[----:B------:R-:W-:-:S05]  /*0ee0*/  IMAD.HI.U32 R0, R25, c[0x0][0x19c], R2 ;  /* 0x0000670019007a27 */ /* 0x000fca00078e0002 */
[----:B------:R-:W-:Y:S01]  /*0ef0*/  SHF.R.U32.HI R33, RZ, c[0x0][0x1a0], R0 ;  /* 0x00006800ff217a19 */ /* 0x000fe20000011600 */
[----:B------:R-:W-:-:S03]  /*0f00*/  IMAD.MOV.U32 R0, RZ, RZ, c[0x0][0x188] ;  /* 0x00006200ff007624 */ /* 0x000fc600078e00ff */
[----:B------:R-:W-:Y:S02]  /*0f10*/  IADD3 R3, -R33, RZ, RZ ;  /* 0x000000ff21037210 */ /* 0x000fe40007ffe1ff */
[----:B------:R-:W-:-:S03]  /*0f20*/  ISETP.NE.AND P0, PT, R0, 0x2, PT ;  /* 0x000000020000780c */ /* 0x000fc60003f05270 */
[----:B------:R-:W-:-:S04]  /*0f30*/  IMAD R3, R3, c[0x0][0x198], R25 ;  /* 0x0000660003037a24 */ /* 0x000fc800078e0219 */
[----:B------:R-:W-:-:S06]  /*0f40*/  IMAD R24, R3, c[0x0][0x2bc], R24 ;  /* 0x0000af0003187a24 */ /* 0x000fcc00078e0218 */
        /* <DEDUP_REMOVED lines=204> */
.L_x_984:
[----:B------:R-:W-:Y:S02]  /*1c10*/  ISETP.NE.U32.AND P0, PT, RZ, c[0x0][0x32c], PT ;  /* 0x0000cb00ff007a0c */ /* 0x000fe40003f05070 */
[----:B------:R-:W-:-:S05]  /*1c20*/  IADD3 R24, P1, R24, c[0x0][0x320], RZ ;  /* 0x0000c80018187a10 */ /* 0x000fca0007f3e0ff */
[----:B------:R-:W-:-:S06]  /*1c30*/  IMAD.X R25, RZ, RZ, c[0x0][0x324], P1 ;  /* 0x0000c900ff197624 */ /* 0x000fcc00008e06ff */
[----:B------:R-:W-:Y:S05]  /*1c40*/  @!P0 BRA `(.L_x_985) ;  /* 0x0000008000008947 */ /* 0x000fea0003800000 */
[----:B------:R-:W-:Y:S01]  /*1c50*/  HFMA2.MMA R0, -RZ, RZ, 0, 0 ;  /* 0x00000000ff007435 */ /* 0x000fe200000001ff */
[----:B------:R-:W-:Y:S01]  /*1c60*/  IMAD.MOV.U32 R2, RZ, RZ, c[0x0][0x328] ;  /* 0x0000ca00ff027624 */ /* 0x000fe200078e00ff */
[----:B------:R-:W-:Y:S02]  /*1c70*/  MOV R3, c[0x0][0x32c] ;  /* 0x0000cb0000037a02 */ /* 0x000fe40000000f00 */
[----:B------:R-:W-:Y:S02]  /*1c80*/  MOV R34, 0x1ca0 ;  /* 0x00001ca000227802 */ /* 0x000fe40000000f00 */
[----:B------:R-:W-:Y:S05]  /*1c90*/  CALL.REL.NOINC `($__internal_81_$__cuda_sm20_rem_u64) ;  /* 0x0000394000007944 */ /* 0x000fea0003c00000 */
[----:B------:R-:W-:Y:S01]  /*1ca0*/  IMAD.MOV.U32 R2, RZ, RZ, R0 ;  /* 0x000000ffff027224 */ /* 0x000fe200078e0000 */
[----:B------:R-:W-:Y:S01]  /*1cb0*/  MOV R3, R33 ;  /* 0x0000002100037202 */ /* 0x000fe20000000f00 */
[----:B------:R-:W-:Y:S05]  /*1cc0*/  BRA `(.L_x_986) ;  /* 0x0000013000007947 */ /* 0x000fea0003800000 */
.L_x_985:
        /* <DEDUP_REMOVED lines=18> */
[----:B------:R-:W-:-:S04]  /*1df0*/  MOV R2, R4 ;  /* 0x0000000400027202 */ /* 0x000fc80000000f00 */
.L_x_986:
[----:B------:R-:W-:-:S04]  /*1e00*/  IADD3 R2, P0, R2, c[0x0][0x330], RZ ;  /* 0x0000cc0002027a10 */ /* 0x000fc80007f1e0ff */
[----:B------:R-:W-:-:S04]  /*1e10*/  IADD3.X R3, R3, c[0x0][0x334], RZ, P0, !PT ;  /* 0x0000cd0003037a10 */ /* 0x000fc800007fe4ff */
[----:B------:R-:W0:Y:S02]  /*1e20*/  I2F.S64 R2, R2 ;  /* 0x0000000200027312 */ /* 0x000e240000301400 */
[----:B0-----:R-:W-:-:S05]  /*1e30*/  F2FP.BF16.PACK_AB R0, RZ, R2 ;  /* 0x00000002ff00723e */ /* 0x001fca00000010ff */
[----:B------:R0:W-:Y:S02]  /*1e40*/  STG.E.U16 [R24.64], R0 ;  /* 0x0000000018007986 */ /* 0x0001e4000c101508 */
.L_x_983:
[----:B------:R-:W-:Y:S05]  /*1e50*/  BSYNC B0 ;  /* 0x0000000000007941 */ /* 0x000fea0003800000 */
.L_x_982:
        /* <DEDUP_REMOVED lines=232> */
.L_x_989:
        /* <DEDUP_REMOVED lines=9> */
[----:B------:R-:W-:Y:S05]  /*2d70*/  CALL.REL.NOINC `($__internal_81_$__cuda_sm20_rem_u64) ;  /* 0x0000286000007944 */ /* 0x000fea0003c00000 */
[----:B------:R-:W-:Y:S01]  /*2d80*/  MOV R2, R0 ;  /* 0x0000000000027202 */ /* 0x000fe20000000f00 */
[----:B------:R-:W-:Y:S01]  /*2d90*/  IMAD.MOV.U32 R3, RZ, RZ, R33 ;  /* 0x000000ffff037224 */ /* 0x000fe200078e0021 */
[----:B------:R-:W-:Y:S05]  /*2da0*/  BRA `(.L_x_991) ;  /* 0x0000012000007947 */ /* 0x000fea0003800000 */
.L_x_990:
        /* <DEDUP_REMOVED lines=18> */
.L_x_991:
[----:B------:R-:W-:-:S04]  /*2ed0*/  IADD3 R2, P0, R2, c[0x0][0x330], RZ ;  /* 0x0000cc0002027a10 */ /* 0x000fc80007f1e0ff */
[----:B------:R-:W-:-:S04]  /*2ee0*/  IADD3.X R3, R3, c[0x0][0x334], RZ, P0, !PT ;  /* 0x0000cd0003037a10 */ /* 0x000fc800007fe4ff */
[----:B------:R-:W0:Y:S02]  /*2ef0*/  I2F.S64 R2, R2 ;  /* 0x0000000200027312 */ /* 0x000e240000301400 */
[----:B0-----:R-:W-:-:S05]  /*2f00*/  F2FP.BF16.PACK_AB R0, RZ, R2 ;  /* 0x00000002ff00723e */ /* 0x001fca00000010ff */
[----:B------:R0:W-:Y:S02]  /*2f10*/  STG.E.U16 [R24.64], R0 ;  /* 0x0000000018007986 */ /* 0x0001e4000c101508 */
.L_x_988:
[----:B------:R-:W-:Y:S05]  /*2f20*/  BSYNC B0 ;  /* 0x0000000000007941 */ /* 0x000fea0003800000 */
.L_x_987:
[----:B------:R-:W-:Y:S01]  /*2f30*/  LEA R3, P1, R40, R15, 0x1 ;  /* 0x0000000f28037211 */ /* 0x000fe200078208ff */
[----:B------:R-:W-:Y:S03]  /*2f40*/  BSSY B0, `(.L_x_992) ;  /* 0x0000109000007945 */ /* 0x000fe60003800000 */
[----:B------:R-:W-:Y:S02]  /*2f50*/  ISETP.GE.U32.AND P0, PT, R3, c[0x0][0x160], PT ;  /* 0x0000580003007a0c */ /* 0x000fe40003f06070 */
[----:B0-----:R-:W-:-:S04]  /*2f60*/  IADD3.X R0, RZ, R14, RZ, P1, !PT ;  /* 0x0000000eff007210 */ /* 0x001fc80000ffe4ff */
        /* <DEDUP_REMOVED lines=226> */
.L_x_994:
        /* <DEDUP_REMOVED lines=9> */
[----:B------:R-:W-:Y:S05]  /*3e20*/  CALL.REL.NOINC `($__internal_81_$__cuda_sm20_rem_u64) ;  /* 0x000017b000007944 */ /* 0x000fea0003c00000 */
[----:B------:R-:W-:Y:S01]  /*3e30*/  IMAD.MOV.U32 R2, RZ, RZ, R0 ;  /* 0x000000ffff027224 */ /* 0x000fe200078e0000 */
[----:B------:R-:W-:Y:S01]  /*3e40*/  MOV R3, R33 ;  /* 0x0000002100037202 */ /* 0x000fe20000000f00 */
[----:B------:R-:W-:Y:S05]  /*3e50*/  BRA `(.L_x_996) ;  /* 0x0000012000007947 */ /* 0x000fea0003800000 */
.L_x_995:
        /* <DEDUP_REMOVED lines=18> */
.L_x_996:
[----:B------:R-:W-:-:S04]  /*3f80*/  IADD3 R2, P0, R2, c[0x0][0x330], RZ ;  /* 0x0000cc0002027a10 */ /* 0x000fc80007f1e0ff */
[----:B------:R-:W-:-:S04]  /*3f90*/  IADD3.X R3, R3, c[0x0][0x334], RZ, P0, !PT ;  /* 0x0000cd0003037a10 */ /* 0x000fc800007fe4ff */
[----:B------:R-:W0:Y:S02]  /*3fa0*/  I2F.S64 R2, R2 ;  /* 0x0000000200027312 */ /* 0x000e240000301400 */
[----:B0-----:R-:W-:-:S05]  /*3fb0*/  F2FP.BF16.PACK_AB R0, RZ, R2 ;  /* 0x00000002ff00723e */ /* 0x001fca00000010ff */
[----:B------:R0:W-:Y:S02]  /*3fc0*/  STG.E.U16 [R24.64], R0 ;  /* 0x0000000018007986 */ /* 0x0001e4000c101508 */
.L_x_993:
[----:B------:R-:W-:Y:S05]  /*3fd0*/  BSYNC B0 ;  /* 0x0000000000007941 */ /* 0x000fea0003800000 */
.L_x_992:
        /* <DEDUP_REMOVED lines=230> */
.L_x_998:
        /* <DEDUP_REMOVED lines=13> */
.L_x_999:
        /* <DEDUP_REMOVED lines=17> */
[----:B------:R-:W-:-:S04]  /*5020*/  @!P1 LOP3.LUT R2, RZ, c[0x0][0x328], RZ, 0x33, !PT ;  /* 0x0000ca00ff029a12 */ /* 0x000fc800078e33ff */
.L_x_1000:
[----:B------:R-:W-:-:S04]  /*5030*/  IADD3 R2, P0, R2, c[0x0][0x330], RZ ;  /* 0x0000cc0002027a10 */ /* 0x000fc80007f1e0ff */
[----:B------:R-:W-:-:S04]  /*5040*/  IADD3.X R3, R3, c[0x0][0x334], RZ, P0, !PT ;  /* 0x0000cd0003037a10 */ /* 0x000fc800007fe4ff */
[----:B------:R-:W0:Y:S02]  /*5050*/  I2F.S64 R2, R2 ;  /* 0x0000000200027312 */ /* 0x000e240000301400 */
[----:B0-----:R-:W-:-:S05]  /*5060*/  F2FP.BF16.PACK_AB R0, RZ, R2 ;  /* 0x00000002ff00723e */ /* 0x001fca00000010ff */
[----:B------:R0:W-:Y:S02]  /*5070*/  STG.E.U16 [R24.64], R0 ;  /* 0x0000000018007986 */ /* 0x0001e4000c101508 */
.L_x_997:
        /* <DEDUP_REMOVED lines=11> */
.L_x_1001:
[----:B------:R-:W-:Y:S05]  /*5130*/  EXIT ;  /* 0x000000000000794d */ /* 0x000fea0003800000 */
        .weak           $__internal_80_$__cuda_sm20_div_s64
        .type           $__internal_80_$__cuda_sm20_div_s64,@function
        .size           $__internal_80_$__cuda_sm20_div_s64,($__internal_81_$__cuda_sm20_rem_u64 - $__internal_80_$__cuda_sm20_div_s64)
$__internal_80_$__cuda_sm20_div_s64:
        /* <DEDUP_REMOVED lines=9> */
[----:B------:R-:W-:-:S04]  /*51d0*/  IMAD.HI.U32 R4, R2, R9, RZ ;  /* 0x0000000902047227 */ /* 0x000fc800078e00ff */
        /* <DEDUP_REMOVED lines=11> */
[----:B------:R-:W-:-:S04]  /*5290*/  IMAD R2, R7, UR4, R3 ;  /* 0x0000000407027c24 */ /* 0x000fc8000f8e0203 */
[----:B------:R-:W-:-:S04]  /*52a0*/  IMAD.HI.U32 R4, R5, R9, RZ ;  /* 0x0000000905047227 */ /* 0x000fc800078e00ff */
[----:B------:R-:W-:Y:S01]  /*52b0*/  IMAD.X R10, RZ, RZ, ~R2, P0 ;  /* 0x000000ffff0a7224 */ /* 0x000fe200000e0e02 */
        /* <DEDUP_REMOVED lines=22> */
[----:B------:R-:W-:Y:S02]  /*5420*/  IADD3 R2, P0, -R2, R5, RZ ;  /* 0x0000000502027210 */ /* 0x000fe40007f1e1ff */
[----:B------:R-:W-:-:S03]  /*5430*/  IADD3 R5, P3, R4, 0x1, RZ ;  /* 0x0000000104057810 */ /* 0x000fc60007f7e0ff */
[----:B------:R-:W-:Y:S01]  /*5440*/  IMAD.X R10, R10, 0x1, ~R3, P0 ;  /* 0x000000010a0a7824 */ /* 0x000fe200000e0e03 */
[C---:B------:R-:W-:Y:S02]  /*5450*/  ISETP.GE.U32.AND P0, PT, R2.reuse, UR4, PT ;  /* 0x0000000402007c0c */ /* 0x040fe4000bf06070 */
[----:B------:R-:W-:Y:S02]  /*5460*/  IADD3 R3, P2, R2, -UR4, RZ ;  /* 0x8000000402037c10 */ /* 0x000fe4000ff5e0ff */
[C---:B------:R-:W-:Y:S02]  /*5470*/  ISETP.GE.U32.AND.EX P0, PT, R10.reuse, RZ, PT, P0 ;  /* 0x000000ff0a00720c */ /* 0x040fe40003f06100 */
[----:B------:R-:W-:Y:S02]  /*5480*/  IADD3.X R9, R10, -0x1, RZ, P2, !PT ;  /* 0xffffffff0a097810 */ /* 0x000fe400017fe4ff */
[----:B------:R-:W-:Y:S02]  /*5490*/  SEL R3, R3, R2, P0 ;  /* 0x0000000203037207 */ /* 0x000fe40000000000 */
[----:B------:R-:W-:-:S02]  /*54a0*/  IADD3.X R2, RZ, R7, RZ, P3, !PT ;  /* 0x00000007ff027210 */ /* 0x000fc40001ffe4ff */
[----:B------:R-:W-:Y:S02]  /*54b0*/  SEL R5, R5, R4, P0 ;  /* 0x0000000405057207 */ /* 0x000fe40000000000 */
[----:B------:R-:W-:Y:S02]  /*54c0*/  SEL R9, R9, R10, P0 ;  /* 0x0000000a09097207 */ /* 0x000fe40000000000 */
[----:B------:R-:W-:Y:S02]  /*54d0*/  ISETP.GE.U32.AND P2, PT, R3, UR4, PT ;  /* 0x0000000403007c0c */ /* 0x000fe4000bf46070 */
[----:B------:R-:W-:Y:S01]  /*54e0*/  SEL R4, R2, R7, P0 ;  /* 0x0000000702047207 */ /* 0x000fe20000000000 */
[----:B------:R-:W-:Y:S01]  /*54f0*/  IMAD.MOV.U32 R7, RZ, RZ, 0x0 ;  /* 0x00000000ff077424 */ /* 0x000fe200078e00ff */
[----:B------:R-:W-:Y:S02]  /*5500*/  IADD3 R2, P3, R5, 0x1, RZ ;  /* 0x0000000105027810 */ /* 0x000fe40007f7e0ff */
[----:B------:R-:W-:-:S03]  /*5510*/  ISETP.GE.U32.AND.EX P0, PT, R9, RZ, PT, P2 ;  /* 0x000000ff0900720c */ /* 0x000fc60003f06120 */
        /* <DEDUP_REMOVED lines=11> */
[----:B------:R-:W-:Y:S06]  /*55d0*/  RET.REL.NODEC R6 `(_ZN2at6native60_GLOBAL__N__fdc43544_27_DistributionRandomKernel_cu_f88cee4443distribution_elementwise_grid_stride_kernelIjLi4EZZZNS0_9templates4cuda21random_from_to_kernelIPNS_17CUDAGeneratorImplEEEvRNS_18TensorIteratorBaseEmlT_ENKUlvE_clEvENKUlvE8_clEvEUlP24curandStatePhilox4_32_10E0_ZNS1_27distribution_nullary_kernelIN3c108BFloat16Ej5uint4S7_SF_ZZZS5_IS7_EvS9_mlSA_ENKSB_clEvENKSC_clEvEUljE_EEvS9_T2_RKT3_T4_EUlijE0_EEvlNS_15PhiloxCudaStateET1_SL_) ;  /* 0xffffaa2006007950 */ /* 0x000fec0003c3ffff */
        .weak           $__internal_81_$__cuda_sm20_rem_u64
        .type           $__internal_81_$__cuda_sm20_rem_u64,@function
        .size           $__internal_81_$__cuda_sm20_rem_u64,(.L_x_2014 - $__internal_81_$__cuda_sm20_rem_u64)
$__internal_81_$__cuda_sm20_rem_u64:
[----:B------:R-:W0:Y:S08]  /*55e0*/  I2F.U64.RP R35, R2 ;  /* 0x0000000200237312 */ /* 0x000e300000309000 */
[----:B0-----:R-:W0:Y:S02]  /*55f0*/  MUFU.RCP R35, R35 ;  /* 0x0000002300237308 */ /* 0x001e240000001000 */
[----:B0-----:R-:W-:-:S06]  /*5600*/  IADD3 R42, R35, 0x1ffffffe, RZ ;  /* 0x1ffffffe232a7810 */ /* 0x001fcc0007ffe0ff */
[----:B------:R-:W0:Y:S02]  /*5610*/  F2I.U64.TRUNC R42, R42 ;  /* 0x0000002a002a7311 */ /* 0x000e24000020d800 */
[----:B0-----:R-:W-:-:S04]  /*5620*/  IMAD.WIDE.U32 R44, R42, R2, RZ ;  /* 0x000000022a2c7225 */ /* 0x001fc800078e00ff */
[C---:B------:R-:W-:Y:S01]  /*5630*/  IMAD R33, R42.reuse, R3, R45 ;  /* 0x000000032a217224 */ /* 0x040fe200078e022d */
[----:B------:R-:W-:Y:S01]  /*5640*/  IADD3 R36, P0, RZ, -R44, RZ ;  /* 0x8000002cff247210 */ /* 0x000fe20007f1e0ff */
[----:B------:R-:W-:Y:S02]  /*5650*/  IMAD.MOV.U32 R45, RZ, RZ, R42 ;  /* 0x000000ffff2d7224 */ /* 0x000fe400078e002a */
[----:B------:R-:W-:Y:S02]  /*5660*/  IMAD R33, R43, R2, R33 ;  /* 0x000000022b217224 */ /* 0x000fe400078e0221 */
[----:B------:R-:W-:-:S03]  /*5670*/  IMAD.HI.U32 R44, R42, R36, RZ ;  /* 0x000000242a2c7227 */ /* 0x000fc600078e00ff */
[----:B------:R-:W-:-:S05]  /*5680*/  IADD3.X R33, RZ, ~R33, RZ, P0, !PT ;  /* 0x80000021ff217210 */ /* 0x000fca00007fe4ff */
        /* <DEDUP_REMOVED lines=10> */
[----:B------:R-:W-:Y:S02]  /*5730*/  IMAD.MOV.U32 R43, RZ, RZ, RZ ;  /* 0x000000ffff2b7224 */ /* 0x000fe400078e00ff */
        /* <DEDUP_REMOVED lines=16> */
[----:B------:R-:W-:Y:S01]  /*5840*/  IADD3.X R33, R33, RZ, RZ, P0, !PT ;  /* 0x000000ff21217210 */ /* 0x000fe200007fe4ff */
[----:B------:R-:W-:-:S04]  /*5850*/  IMAD.WIDE.U32 R42, R35, R2, RZ ;  /* 0x00000002232a7225 */ /* 0x000fc800078e00ff */
[----:B------:R-:W-:Y:S02]  /*5860*/  IMAD.X R33, RZ, RZ, R33, P1 ;  /* 0x000000ffff217224 */ /* 0x000fe400008e0621 */
[----:B------:R-:W-:Y:S01]  /*5870*/  IMAD R35, R35, R3, R43 ;  /* 0x0000000323237224 */ /* 0x000fe200078e022b */
[----:B------:R-:W-:-:S03]  /*5880*/  IADD3 R43, P1, -R42, R4, RZ ;  /* 0x000000042a2b7210 */ /* 0x000fc60007f3e1ff */
[-C--:B------:R-:W-:Y:S01]  /*5890*/  IMAD R33, R33, R2.reuse, R35 ;  /* 0x0000000221217224 */ /* 0x080fe200078e0223 */
[----:B------:R-:W-:Y:S01]  /*58a0*/  ISETP.GE.U32.AND P0, PT, R43, R2, PT ;  /* 0x000000022b00720c */ /* 0x000fe20003f06070 */
[----:B------:R-:W-:-:S03]  /*58b0*/  IMAD.MOV.U32 R35, RZ, RZ, 0x0 ;  /* 0x00000000ff237424 */ /* 0x000fc600078e00ff */
        /* <DEDUP_REMOVED lines=16> */
[----:B------:R-:W-:Y:S06]  /*59c0*/  RET.REL.NODEC R34 `(_ZN2at6native60_GLOBAL__N__fdc43544_27_DistributionRandomKernel_cu_f88cee4443distribution_elementwise_grid_stride_kernelIjLi4EZZZNS0_9templates4cuda21random_from_to_kernelIPNS_17CUDAGeneratorImplEEEvRNS_18TensorIteratorBaseEmlT_ENKUlvE_clEvENKUlvE8_clEvEUlP24curandStatePhilox4_32_10E0_ZNS1_27distribution_nullary_kernelIN3c108BFloat16Ej5uint4S7_SF_ZZZS5_IS7_EvS9_mlSA_ENKSB_clEvENKSC_clEvEUljE_EEvS9_T2_RKT3_T4_EUlijE0_EEvlNS_15PhiloxCudaStateET1_SL_) ;  /* 0xffffa63022007950 */ /* 0x000fec0003c3ffff */
.L_x_1003:
        /* <DEDUP_REMOVED lines=11> */
.L_x_2014:


//--------------------- .text._ZN2at6native60_GLOBAL__N__fdc43544_27_DistributionRandomKernel_cu_f88cee4443distribution_elementwise_grid_stride_kernelIjLi4EZZZNS0_9templates4cuda21random_from_to_kernelIPNS_17CUDAGeneratorImplEEEvRNS_18TensorIteratorBaseEmlT_ENKUlvE_clEvENKUlvE8_clEvEUlP24curandStatePhilox4_32_10E0_ZNS1_27distribution_nullary_kernelIN3c108BFloat16Ej5uint4S7_SF_ZZZS5_IS7_EvS9_mlSA_ENKSB_clEvENKSC_clEvEUljE_EEvS9_T2_RKT3_T4_EUlijE_EEvlNS_15PhiloxCudaStateET1_SL_ --------------------------
	.section	.text._ZN2at6native60_GLOBAL__N__fdc43544_27_DistributionRandomKernel_cu_f88cee4443distribution_elementwise_grid_stride_kernelIjLi4EZZZNS0_9templates4cuda21random_from_to_kernelIPNS_17CUDAGeneratorImplEEEvRNS_18TensorIteratorBaseEmlT_ENKUlvE_clEvENKUlvE8_clEvEUlP24curandStatePhilox4_32_10E0_ZNS1_27distribution_nullary_kernelIN3c108BFloat16Ej5uint4S7_SF_ZZZS5_IS7_EvS9_mlSA_ENKSB_clEvENKSC_clEvEUljE_EEvS9_T2_RKT3_T4_EUlijE_EEvlNS_15PhiloxCudaStateET1_SL_,"ax",@progbits
	.sectioninfo	@"SHI_REGISTERS=54"
	.align	128
.text._ZN2at6native60_GLOBAL__N__fdc43544_27_DistributionRandomKernel_cu_f88cee4443distribution_elementwise_grid_stride_kernelIjLi4EZZZNS0_9templates4cuda21random_from_to_kernelIPNS_17CUDAGeneratorImplEEEvRNS_18TensorIteratorBaseEmlT_ENKUlvE_clEvENKUlvE8_clEvEUlP24curandStatePhilox4_32_10E0_ZNS1_27distribution_nullary_kernelIN3c108BFloat16Ej5uint4S7_SF_ZZZS5_IS7_EvS9_mlSA_ENKSB_clEvENKSC_clEvEUljE_EEvS9_T2_RKT3_T4_EUlijE_EEvlNS_15PhiloxCudaStateET1_SL_:
        .type           _ZN2at6native60_GLOBAL__N__fdc43544_27_DistributionRandomKernel_cu_f88cee4443distribution_elementwise_grid_stride_kernelIjLi4EZZZNS0_9templates4cuda21random_from_to_kernelIPNS_17CUDAGeneratorImplEEEvRNS_18TensorIteratorBaseEmlT_ENKUlvE_clEvENKUlvE8_clEvEUlP24curandStatePhilox4_32_10E0_ZNS1_27distribution_nullary_kernelIN3c108BFloat16Ej5uint4S7_SF_ZZZS5_IS7_EvS9_mlSA_ENKSB_clEvENKSC_clEvEUljE_EEvS9_T2_RKT3_T4_EUlijE_EEvlNS_15PhiloxCudaStateET1_SL_,@function
        .size           _ZN2at6native60_GLOBAL__N__fdc43544_27_DistributionRandomKernel_cu_f88cee4443distribution_elementwise_grid_stride_kernelIjLi4EZZZNS0_9templates4cuda21random_from_to_kernelIPNS_17CUDAGeneratorImplEEEvRNS_18TensorIteratorBaseEmlT_ENKUlvE_clEvENKUlvE8_clEvEUlP24curandStatePhilox4_32_10E0_ZNS1_27distribution_nullary_kernelIN3c108BFloat16Ej5uint4S7_SF_ZZZS5_IS7_EvS9_mlSA_ENKSB_clEvENKSC_clEvEUljE_EEvS9_T2_RKT3_T4_EUlijE_EEvlNS_15PhiloxCudaStateET1_SL_,(.L_x_2017 - _ZN2at6native60_GLOBAL__N__fdc43544_27_DistributionRandomKernel_cu_f88cee4443distribution_elementwise_grid_stride_kernelIjLi4EZZZNS0_9templates4cuda21random_from_to_kernelIPNS_17CUDAGeneratorImplEEEvRNS_18TensorIteratorBaseEmlT_ENKUlvE_clEvENKUlvE8_clEvEUlP24curandStatePhilox4_32_10E0_ZNS1_27distribution_nullary_kernelIN3c108BFloat16Ej5uint4S7_SF_ZZZS5_IS7_EvS9_mlSA_ENKSB_clEvENKSC_clEvEUljE_EEvS9_T2_RKT3_T4_EUlijE_EEvlNS_15PhiloxCudaStateET1_SL_)
        .other          _ZN2at6native60_GLOBAL__N__fdc43544_27_DistributionRandomKernel_cu_f88cee4443distribution_elementwise_grid_stride_kernelIjLi4EZZZNS0_9templates4cuda21random_from_to_kernelIPNS_17CUDAGeneratorImplEEEvRNS_18TensorIteratorBaseEmlT_ENKUlvE_clEvENKUlvE8_clEvEUlP24curandStatePhilox4_32_10E0_ZNS1_27distribution_nullary_kernelIN3c108BFloat16Ej5uint4S7_SF_ZZZS5_IS7_EvS9_mlSA_ENKSB_clEvENKSC_clEvEUljE_EEvS9_T2_RKT3_T4_EUlijE_EEvlNS_15PhiloxCudaStateET1_SL_,@"STO_CUDA_ENTRY STV_DEFAULT"
_ZN2at6native60_GLOBAL__N__fdc43544_27_DistributionRandomKernel_cu_f88cee4443distribution_elementwise_grid_stride_kernelIjLi4EZZZNS0_9templates4cuda21random_from_to_kernelIPNS_17CUDAGeneratorImplEEEvRNS_18TensorIteratorBaseEmlT_ENKUlvE_clEvENKUlvE8_clEvEUlP24curandStatePhilox4_32_10E0_ZNS1_27distribution_nullary_kernelIN3c108BFloat16Ej5uint4S7_SF_ZZZS5_IS7_EvS9_mlSA_ENKSB_clEvENKSC_clEvEUljE_EEvS9_T2_RKT3_T4_EUlijE_EEvlNS_15PhiloxCudaStateET1_SL_:
        /* <DEDUP_REMOVED lines=74> */
[----:B------:R-:W-:Y:S01]  /*04a0*/  IMAD.HI.U32 R23, R29, -0x2daee0ad, RZ ;  /* 0xd2511f531d177827 */ /* 0x000fe200078e00ff */
[----:B------:R-:W-:-:S03]  /*04b0*/  MOV R16, R20 ;  /* 0x0000001400107202 */ /* 0x000fc60000000f00 */
[--C-:B------:R-:W-:Y:S01]  /*04c0*/  IMAD.MOV.U32 R15, RZ, RZ, R21.reuse ;  /* 0x000000ffff0f7224 */ /* 0x100fe200078e0015 */
[----:B------:R-:W-:Y:S01]  /*04d0*/  LOP3.LUT R42, R23, R42, R18, 0x96, !PT ;  /* 0x0000002a172a7212 */ /* 0x000fe200078e9612 */
        /* <DEDUP_REMOVED lines=8> */
[----:B------:R-:W-:Y:S05]  /*0560*/  CALL.REL.NOINC `($__internal_82_$__cuda_sm20_div_s64) ;  /* 0x000013e000007944 */ /* 0x000fea0003c00000 */
[----:B------:R-:W-:Y:S02]  /*0570*/  IMAD.MOV.U32 R22, RZ, RZ, R26 ;  /* 0x000000ffff167224 */ /* 0x000fe400078e001a */
[----:B------:R-:W-:Y:S01]  /*0580*/  IMAD.MOV.U32 R23, RZ, RZ, R27 ;  /* 0x000000ffff177224 */ /* 0x000fe200078e001b */
[----:B------:R-:W-:Y:S05]  /*0590*/  BRA `(.L_x_1005) ;  /* 0x0000016000007947 */ /* 0x000fea0003800000 */
.L_x_1004:
        /* <DEDUP_REMOVED lines=22> */
.L_x_1005:
        /* <DEDUP_REMOVED lines=27> */
.L_x_1026:
        /* <DEDUP_REMOVED lines=13> */
.L_x_1007:
[----:B------:R-:W-:Y:S05]  /*0980*/  BSYNC B0 ;  /* 0x0000000000007941 */ /* 0x000fea0003800000 */
.L_x_1006:
        /* <DEDUP_REMOVED lines=60> */
.L_x_1009:
[----:B------:R-:W-:Y:S02]  /*0d50*/  IMAD.MOV.U32 R30, RZ, RZ, R44 ;  /* 0x000000ffff1e7224 */ /* 0x000fe400078e002c */
[----:B------:R-:W-:Y:S02]  /*0d60*/  IMAD.MOV.U32 R39, RZ, RZ, R31 ;  /* 0x000000ffff277224 */ /* 0x000fe400078e001f */
[----:B------:R-:W-:Y:S02]  /*0d70*/  IMAD.MOV.U32 R40, RZ, RZ, R37 ;  /* 0x000000ffff287224 */ /* 0x000fe400078e0025 */
[----:B------:R-:W-:-:S02]  /*0d80*/  IMAD.MOV.U32 R41, RZ, RZ, R26 ;  /* 0x000000ffff297224 */ /* 0x000fc400078e001a */
.L_x_1008:
[----:B------:R-:W-:Y:S01]  /*0d90*/  ISETP.GE.U32.AND P0, PT, R16, c[0x0][0x160], PT ;  /* 0x0000580010007a0c */ /* 0x000fe20003f06070 */
[----:B------:R-:W-:Y:S03]  /*0da0*/  BSSY B0, `(.L_x_1010) ;  /* 0x0000029000007945 */ /* 0x000fe60003800000 */
[----:B------:R-:W-:-:S13]  /*0db0*/  ISETP.GE.AND.EX P0, PT, R15, c[0x0][0x164], PT, P0 ;  /* 0x000059000f007a0c */ /* 0x000fda0003f06300 */
[----:B------:R-:W-:Y:S05]  /*0dc0*/  @P0 BRA `(.L_x_1011) ;  /* 0x0000026000000947 */ /* 0x000fea0003800000 */
[----:B------:R-:W-:-:S13]  /*0dd0*/  ISETP.NE.U32.AND P0, PT, RZ, c[0x0][0x19c], PT ;  /* 0x00006700ff007a0c */ /* 0x000fda0003f05070 */
[----:B------:R-:W-:Y:S05]  /*0de0*/  @!P0 BRA `(.L_x_1012) ;  /* 0x0000009000008947 */ /* 0x000fea0003800000 */
[----:B------:R-:W-:Y:S01]  /*0df0*/  IMAD.MOV.U32 R42, RZ, RZ, R30 ;  /* 0x000000ffff2a7224 */ /* 0x000fe200078e001e */
[----:B------:R-:W-:Y:S01]  /*0e00*/  MOV R46, c[0x0][0x198] ;  /* 0x00006600002e7a02 */ /* 0x000fe20000000f00 */
[----:B------:R-:W-:Y:S01]  /*0e10*/  IMAD.MOV.U32 R48, RZ, RZ, RZ ;  /* 0x000000ffff307224 */ /* 0x000fe200078e00ff */
[----:B------:R-:W-:Y:S01]  /*0e20*/  MOV R44, 0xe50 ;  /* 0x00000e50002c7802 */ /* 0x000fe20000000f00 */
[----:B------:R-:W-:Y:S02]  /*0e30*/  IMAD.MOV.U32 R47, RZ, RZ, c[0x0][0x19c] ;  /* 0x00006700ff2f7624 */ /* 0x000fe400078e00ff */
[----:B------:R-:W-:Y:S05]  /*0e40*/  CALL.REL.NOINC `($__internal_83_$__cuda_sm20_rem_u64) ;  /* 0x00000fb000007944 */ /* 0x000fea0003c00000 */
[----:B------:R-:W-:Y:S02]  /*0e50*/  IMAD.MOV.U32 R28, RZ, RZ, R30 ;  /* 0x000000ffff1c7224 */ /* 0x000fe400078e001e */
[----:B------:R-:W-:Y:S01]  /*0e60*/  IMAD.MOV.U32 R29, RZ, RZ, R31 ;  /* 0x000000ffff1d7224 */ /* 0x000fe200078e001f */
[----:B------:R-:W-:Y:S05]  /*0e70*/  BRA `(.L_x_1013) ;  /* 0x0000013000007947 */ /* 0x000fea0003800000 */
.L_x_1012:
        /* <DEDUP_REMOVED lines=18> */
[----:B------:R-:W-:-:S05]  /*0fa0*/  IMAD.MOV.U32 R28, RZ, RZ, R30 ;  /* 0x000000ffff1c7224 */ /* 0x000fca00078e001e */
.L_x_1013:
[----:B------:R-:W-:-:S04]  /*0fb0*/  IADD3 R30, P0, R28, c[0x0][0x1a0], RZ ;  /* 0x000068001c1e7a10 */ /* 0x000fc80007f1e0ff */
[----:B------:R-:W-:Y:S01]  /*0fc0*/  IADD3.X R31, R29, c[0x0][0x1a4], RZ, P0, !PT ;  /* 0x000069001d1f7a10 */ /* 0x000fe200007fe4ff */
[----:B------:R-:W-:-:S03]  /*0fd0*/  IMAD R29, R16, c[0x0][0x190], RZ ;  /* 0x00006400101d7a24 */ /* 0x000fc600078e02ff */
[----:B------:R-:W0:Y:S02]  /*0fe0*/  I2F.S64 R30, R30 ;  /* 0x0000001e001e7312 */ /* 0x000e240000301400 */
[----:B------:R-:W-:-:S04]  /*0ff0*/  IADD3 R28, P0, R29, c[0x0][0x188], RZ ;  /* 0x000062001d1c7a10 */ /* 0x000fc80007f1e0ff */
[----:B------:R-:W-:Y:S02]  /*1000*/  LEA.HI.X.SX32 R29, R29, c[0x0][0x18c], 0x1, P0 ;  /* 0x000063001d1d7a11 */ /* 0x000fe400000f0eff */
[----:B0-----:R-:W-:-:S05]  /*1010*/  F2FP.BF16.PACK_AB R31, RZ, R30 ;  /* 0x0000001eff1f723e */ /* 0x001fca00000010ff */
[----:B------:R0:W-:Y:S02]  /*1020*/  STG.E.U16 [R28.64], R31 ;  /* 0x0000001f1c007986 */ /* 0x0001e4000c101508 */
.L_x_1011:
[----:B------:R-:W-:Y:S05]  /*1030*/  BSYNC B0 ;  /* 0x0000000000007941 */ /* 0x000fea0003800000 */
.L_x_1010:
        /* <DEDUP_REMOVED lines=15> */
[----:B------:R-:W-:Y:S05]  /*1130*/  CALL.REL.NOINC `($__internal_83_$__cuda_sm20_rem_u64) ;  /* 0x00000cc000007944 */ /* 0x000fea0003c00000 */
[----:B------:R-:W-:Y:S02]  /*1140*/  IMAD.MOV.U32 R28, RZ, RZ, R30 ;  /* 0x000000ffff1c7224 */ /* 0x000fe400078e001e */
[----:B------:R-:W-:Y:S01]  /*1150*/  IMAD.MOV.U32 R29, RZ, RZ, R31 ;  /* 0x000000ffff1d7224 */ /* 0x000fe200078e001f */
[----:B------:R-:W-:Y:S05]  /*1160*/  BRA `(.L_x_1017) ;  /* 0x0000012000007947 */ /* 0x000fea0003800000 */
.L_x_1016:
        /* <DEDUP_REMOVED lines=18> */
.L_x_1017:
[----:B------:R-:W-:Y:S01]  /*1290*/  IADD3 R28, P0, R28, c[0x0][0x1a0], RZ ;  /* 0x000068001c1c7a10 */ /* 0x000fe20007f1e0ff */
[----:B------:R-:W-:-:S03]  /*12a0*/  IMAD R45, R45, c[0x0][0x190], RZ ;  /* 0x000064002d2d7a24 */ /* 0x000fc600078e02ff */
[----:B------:R-:W-:Y:S02]  /*12b0*/  IADD3.X R29, R29, c[0x0][0x1a4], RZ, P0, !PT ;  /* 0x000069001d1d7a10 */ /* 0x000fe400007fe4ff */
[C---:B------:R-:W-:Y:S02]  /*12c0*/  IADD3 R30, P0, R45.reuse, c[0x0][0x188], RZ ;  /* 0x000062002d1e7a10 */ /* 0x040fe40007f1e0ff */
[----:B------:R-:W0:Y:S02]  /*12d0*/  I2F.S64 R28, R28 ;  /* 0x0000001c001c7312 */ /* 0x000e240000301400 */
[----:B------:R-:W-:Y:S02]  /*12e0*/  LEA.HI.X.SX32 R31, R45, c[0x0][0x18c], 0x1, P0 ;  /* 0x000063002d1f7a11 */ /* 0x000fe400000f0eff */
[----:B0-----:R-:W-:-:S05]  /*12f0*/  F2FP.BF16.PACK_AB R29, RZ, R28 ;  /* 0x0000001cff1d723e */ /* 0x001fca00000010ff */
[----:B------:R0:W-:Y:S02]  /*1300*/  STG.E.U16 [R30.64], R29 ;  /* 0x0000001d1e007986 */ /* 0x0001e4000c101508 */
.L_x_1015:
[----:B------:R-:W-:Y:S05]  /*1310*/  BSYNC B0 ;  /* 0x0000000000007941 */ /* 0x000fea0003800000 */
.L_x_1014:
[----:B------:R-:W-:Y:S01]  /*1320*/  LEA R39, P1, R43, R16, 0x1 ;  /* 0x000000102b277211 */ /* 0x000fe200078208ff */
[----:B------:R-:W-:Y:S03]  /*1330*/  BSSY B0, `(.L_x_1018) ;  /* 0x000002a000007945 */ /* 0x000fe60003800000 */
[----:B------:R-:W-:Y:S01]  /*1340*/  ISETP.GE.U32.AND P0, PT, R39, c[0x0][0x160], PT ;  /* 0x0000580027007a0c */ /* 0x000fe20003f06070 */
[----:B------:R-:W-:-:S05]  /*1350*/  IMAD.X R28, RZ, RZ, R15, P1 ;  /* 0x000000ffff1c7224 */ /* 0x000fca00008e060f */
        /* <DEDUP_REMOVED lines=9> */
[----:B0-----:R-:W-:Y:S05]  /*13f0*/  CALL.REL.NOINC `($__internal_83_$__cuda_sm20_rem_u64) ;  /* 0x00000a0000007944 */ /* 0x001fea0003c00000 */
[----:B------:R-:W-:Y:S01]  /*1400*/  IMAD.MOV.U32 R28, RZ, RZ, R30 ;  /* 0x000000ffff1c7224 */ /* 0x000fe200078e001e */
[----:B------:R-:W-:Y:S01]  /*1410*/  MOV R29, R31 ;  /* 0x0000001f001d7202 */ /* 0x000fe20000000f00 */
[----:B------:R-:W-:Y:S05]  /*1420*/  BRA `(.L_x_1021) ;  /* 0x0000012000007947 */ /* 0x000fea0003800000 */
.L_x_1020:
[----:B0-----:R-:W0:Y:S01]  /*1430*/  I2F.U32.RP R30, c[0x0][0x198] ;  /* 0x00006600001e7b06 */ /* 0x001e220000209000 */
        /* <DEDUP_REMOVED lines=17> */
.L_x_1021:
        /* <DEDUP_REMOVED lines=8> */
.L_x_1019:
[----:B------:R-:W-:Y:S05]  /*15d0*/  BSYNC B0 ;  /* 0x0000000000007941 */ /* 0x000fea0003800000 */
.L_x_1018:
[----:B------:R-:W-:-:S05]  /*15e0*/  IMAD R39, R43, 0x3, RZ ;  /* 0x000000032b277824 */ /* 0x000fca00078e02ff */
[----:B------:R-:W-:-:S04]  /*15f0*/  IADD3 R39, P1, R39, R16, RZ ;  /* 0x0000001027277210 */ /* 0x000fc80007f3e0ff */
[----:B------:R-:W-:Y:S01]  /*1600*/  ISETP.GE.U32.AND P0, PT, R39, c[0x0][0x160], PT ;  /* 0x0000580027007a0c */ /* 0x000fe20003f06070 */
[----:B------:R-:W-:-:S05]  /*1610*/  IMAD.X R28, RZ, RZ, R15, P1 ;  /* 0x000000ffff1c7224 */ /* 0x000fca00008e060f */
        /* <DEDUP_REMOVED lines=9> */
[----:B0-----:R-:W-:Y:S05]  /*16b0*/  CALL.REL.NOINC `($__internal_83_$__cuda_sm20_rem_u64) ;  /* 0x0000074000007944 */ /* 0x001fea0003c00000 */
[----:B------:R-:W-:Y:S02]  /*16c0*/  IMAD.MOV.U32 R28, RZ, RZ, R30 ;  /* 0x000000ffff1c7224 */ /* 0x000fe400078e001e */
[----:B------:R-:W-:Y:S01]  /*16d0*/  IMAD.MOV.U32 R29, RZ, RZ, R31 ;  /* 0x000000ffff1d7224 */ /* 0x000fe200078e001f */
[----:B------:R-:W-:Y:S05]  /*16e0*/  BRA `(.L_x_1024) ;  /* 0x0000012000007947 */ /* 0x000fea0003800000 */
.L_x_1023:
        /* <DEDUP_REMOVED lines=18> */
.L_x_1024:
        /* <DEDUP_REMOVED lines=8> */
.L_x_1022:
[----:B------:R-:W-:Y:S01]  /*1890*/  LEA R16, P0, R43, R16, 0x2 ;  /* 0x000000102b107211 */ /* 0x000fe200078010ff */
[----:B------:R-:W-:Y:S01]  /*18a0*/  WARPSYNC 0xffffffff ;  /* 0xffffffff00007948 */ /* 0x000fe20003800000 */
[----:B------:R-:W-:Y:S01]  /*18b0*/  BAR.SYNC.DEFER_BLOCKING 0x0 ;  /* 0x0000000000007b1d */ /* 0x000fe20000010000 */
[----:B------:R-:W-:Y:S01]  /*18c0*/  MOV R42, R26 ;  /* 0x0000001a002a7202 */ /* 0x000fe20000000f00 */
[----:B------:R-:W-:Y:S02]  /*18d0*/  IMAD.MOV.U32 R43, RZ, RZ, R37 ;  /* 0x000000ffff2b7224 */ /* 0x000fe400078e0025 */
[----:B------:R-:W-:Y:S01]  /*18e0*/  IMAD.X R15, RZ, RZ, R15, P0 ;  /* 0x000000ffff0f7224 */ /* 0x000fe200000e060f */
[----:B------:R-:W-:Y:S01]  /*18f0*/  ISETP.GE.U32.AND P0, PT, R16, R23, PT ;  /* 0x000000171000720c */ /* 0x000fe20003f06070 */
[----:B------:R-:W-:-:S03]  /*1900*/  IMAD.MOV.U32 R44, RZ, RZ, R38 ;  /* 0x000000ffff2c7224 */ /* 0x000fc600078e0026 */
[----:B------:R-:W-:-:S13]  /*1910*/  ISETP.GE.AND.EX P0, PT, R15, R22, PT, P0 ;  /* 0x000000160f00720c */ /* 0x000fda0003f06300 */
[----:B------:R-:W-:Y:S01]  /*1920*/  @P0 CALL.REL.NOINC `(.L_x_1025) ;  /* 0x0000001000000944 */ /* 0x000fe20003c00000 */
[----:B------:R-:W-:Y:S05]  /*1930*/  BRA `(.L_x_1026) ;  /* 0xffffef7000007947 */ /* 0x000fea000383ffff */
.L_x_1025:
[----:B------:R-:W-:Y:S05]  /*1940*/  EXIT ;  /* 0x000000000000794d */ /* 0x000fea0003800000 */
        .weak           $__internal_82_$__cuda_sm20_div_s64
        .type           $__internal_82_$__cuda_sm20_div_s64,@function
        .size           $__internal_82_$__cuda_sm20_div_s64,($__internal_83_$__cuda_sm20_rem_u64 - $__internal_82_$__cuda_sm20_div_s64)
$__internal_82_$__cuda_sm20_div_s64:
        /* <DEDUP_REMOVED lines=33> */
[----:B------:R-:W-:Y:S02]  /*1b60*/  IADD3 R27, P3, R26, R27, RZ ;  /* 0x0000001b1a1b7210 */ /* 0x000fe40007f7e0ff */
[----:B------:R-:W-:-:S03]  /*1b70*/  IADD3.X R31, R22, R31, RZ, P0, !PT ;  /* 0x0000001f161f7210 */ /* 0x000fc600007fe4ff */
        /* <DEDUP_REMOVED lines=39> */
[----:B------:R-:W-:Y:S06]  /*1df0*/  RET.REL.NODEC R22 `(_ZN2at6native60_GLOBAL__N__fdc43544_27_DistributionRandomKernel_cu_f88cee4443distribution_elementwise_grid_stride_kernelIjLi4EZZZNS0_9templates4cuda21random_from_to_kernelIPNS_17CUDAGeneratorImplEEEvRNS_18TensorIteratorBaseEmlT_ENKUlvE_clEvENKUlvE8_clEvEUlP24curandStatePhilox4_32_10E0_ZNS1_27distribution_nullary_kernelIN3c108BFloat16Ej5uint4S7_SF_ZZZS5_IS7_EvS9_mlSA_ENKSB_clEvENKSC_clEvEUljE_EEvS9_T2_RKT3_T4_EUlijE_EEvlNS_15PhiloxCudaStateET1_SL_) ;  /* 0xffffe20016007950 */ /* 0x000fec0003c3ffff */
        .weak           $__internal_83_$__cuda_sm20_rem_u64
        .type           $__internal_83_$__cuda_sm20_rem_u64,@function
        .size           $__internal_83_$__cuda_sm20_rem_u64,(.L_x_2017 - $__internal_83_$__cuda_sm20_rem_u64)
$__internal_83_$__cuda_sm20_rem_u64:
        /* <DEDUP_REMOVED lines=37> */
[----:B------:R-:W-:-:S04]  /*2050*/  IADD3 R31, P1, R49, R28, RZ ;  /* 0x0000001c311f7210 */ /* 0x000fc80007f3e0ff */
[----:B------:R-:W-:Y:S01]  /*2060*/  IADD3.X R30, R30, RZ, RZ, P0, !PT ;  /* 0x000000ff1e1e7210 */ /* 0x000fe200007fe4ff */
[----:B------:R-:W-:-:S04]  /*2070*/  IMAD.WIDE.U32 R28, R31, R46, RZ ;  /* 0x0000002e1f1c7225 */ /* 0x000fc800078e00ff */
[----:B------:R-:W-:Y:S01]  /*2080*/  IMAD.X R49, RZ, RZ, R30, P1 ;  /* 0x000000ffff317224 */ /* 0x000fe200008e061e */
[----:B------:R-:W-:Y:S01]  /*2090*/  IADD3 R51, P1, -R28, R42, RZ ;  /* 0x0000002a1c337210 */ /* 0x000fe20007f3e1ff */
[----:B------:R-:W-:-:S03]  /*20a0*/  IMAD R31, R31, R47, R29 ;  /* 0x0000002f1f1f7224 */ /* 0x000fc600078e021d */
[-C--:B------:R-:W-:Y:S01]  /*20b0*/  ISETP.GE.U32.AND P0, PT, R51, R46.reuse, PT ;  /* 0x0000002e3300720c */ /* 0x080fe20003f06070 */
[----:B------:R-:W-:-:S04]  /*20c0*/  IMAD R31, R49, R46, R31 ;  /* 0x0000002e311f7224 */ /* 0x000fc800078e021f */
        /* <DEDUP_REMOVED lines=18> */
[----:B------:R-:W-:Y:S06]  /*21f0*/  RET.REL.NODEC R28 `(_ZN2at6native60_GLOBAL__N__fdc43544_27_DistributionRandomKernel_cu_f88cee4443distribution_elementwise_grid_stride_kernelIjLi4EZZZNS0_9templates4cuda21random_from_to_kernelIPNS_17CUDAGeneratorImplEEEvRNS_18TensorIteratorBaseEmlT_ENKUlvE_clEvENKUlvE8_clEvEUlP24curandStatePhilox4_32_10E0_ZNS1_27distribution_nullary_kernelIN3c108BFloat16Ej5uint4S7_SF_ZZZS5_IS7_EvS9_mlSA_ENKSB_clEvENKSC_clEvEUljE_EEvS9_T2_RKT3_T4_EUlijE_EEvlNS_15PhiloxCudaStateET1_SL_) ;  /* 0xffffde001c007950 */ /* 0x000fec0003c3ffff */
.L_x_1027:
        /* <DEDUP_REMOVED lines=16> */
.L_x_2017:


//--------------------- .text._ZN2at6native60_GLOBAL__N__fdc43544_27_DistributionRandomKernel_cu_f88cee4443distribution_elementwise_grid_stride_kernelImLi2EZZZNS0_9templates4cuda21random_from_to_kernelIPNS_17CUDAGeneratorImplEEEvRNS_18TensorIteratorBaseEmlT_ENKUlvE_clEvENKUlvE8_clEvEUlP24curandStatePhilox4_32_10E_ZNS1_27distribution_nullary_kernelIN3c108BFloat16Em10ulonglong2S7_SF_ZZZS5_IS7_EvS9_mlSA_ENKSB_clEvENKSC_clEvEUlmE_EEvS9_T2_RKT3_T4_EUlimE0_EEvlNS_15PhiloxCudaStateET1_SL_ --------------------------
	.section	.text._ZN2at6native60_GLOBAL__N__fdc43544_27_DistributionRandomKernel_cu_f88cee4443distribution_elementwise_grid_stride_kernelImLi2EZZZNS0_9templates4cuda21random_from_to_kernelIPNS_17CUDAGeneratorImplEEEvRNS_18TensorIteratorBaseEmlT_ENKUlvE_clEvENKUlvE8_clEvEUlP24curandStatePhilox4_32_10E_ZNS1_27distribution_nullary_kernelIN3c108BFloat16Em10ulonglong2S7_SF_ZZZS5_IS7_EvS9_mlSA_ENKSB_clEvENKSC_clEvEUlmE_EEvS9_T2_RKT3_T4_EUlimE0_EEvlNS_15PhiloxCudaStateET1_SL_,"ax",@progbits
	.sectioninfo	@"SHI_REGISTERS=48"
	.align	128
.text._ZN2at6native60_GLOBAL__N__fdc43544_27_DistributionRandomKernel_cu_f88cee4443distribution_elementwise_grid_stride_kernelImLi2EZZZNS0_9templates4cuda21random_from_to_kernelIPNS_17CUDAGeneratorImplEEEvRNS_18TensorIteratorBaseEmlT_ENKUlvE_clEvENKUlvE8_clEvEUlP24curandStatePhilox4_32_10E_ZNS1_27distribution_nullary_kernelIN3c108BFloat16Em10ulonglong2S7_SF_ZZZS5_IS7_EvS9_mlSA_ENKSB_clEvENKSC_clEvEUlmE_EEvS9_T2_RKT3_T4_EUlimE0_EEvlNS_15PhiloxCudaStateET1_SL_:
        .type           _ZN2at6native60_GLOBAL__N__fdc43544_27_DistributionRandomKernel_cu_f88cee4443distribution_elementwise_grid_stride_kernelImLi2EZZZNS0_9templates4cuda21random_from_to_kernelIPNS_17CUDAGeneratorImplEEEvRNS_18TensorIteratorBaseEmlT_ENKUlvE_clEvENKUlvE8_clEvEUlP24curandStatePhilox4_32_10E_ZNS1_27distribution_nullary_kernelIN3c108BFloat16Em10ulonglong2S7_SF_ZZZS5_IS7_EvS9_mlSA_ENKSB_clEvENKSC_clEvEUlmE_EEvS9_T2_RKT3_T4_EUlimE0_EEvlNS_15PhiloxCudaStateET1_SL_,@function
        .size           _ZN2at6native60_GLOBAL__N__fdc43544_27_DistributionRandomKernel_cu_f88cee4443distribution_elementwise_grid_stride_kernelImLi2EZZZNS0_9templates4cuda21random_from_to_kernelIPNS_17CUDAGeneratorImplEEEvRNS_18TensorIteratorBaseEmlT_ENKUlvE_clEvENKUlvE8_clEvEUlP24curandStatePhilox4_32_10E_ZNS1_27distribution_nullary_kernelIN3c108BFloat16Em10ulonglong2S7_SF_ZZZS5_IS7_EvS9_mlSA_ENKSB_clEvENKSC_clEvEUlmE_EEvS9_T2_RKT3_T4_EUlimE0_EEvlNS_15PhiloxCudaStateET1_SL_,(.L_x_2020 - _ZN2at6native60_GLOBAL__N__fdc43544_27_DistributionRandomKernel_cu_f88cee4443distribution_elementwise_grid_stride_kernelImLi2EZZZNS0_9templates4cuda21random_from_to_kernelIPNS_17CUDAGeneratorImplEEEvRNS_18TensorIteratorBaseEmlT_ENKUlvE_clEvENKUlvE8_clEvEUlP24curandStatePhilox4_32_10E_ZNS1_27distribution_nullary_kernelIN3c108BFloat16Em10ulonglong2S7_SF_ZZZS5_IS7_EvS9_mlSA_ENKSB_clEvENKSC_clEvEUlmE_EEvS9_T2_RKT3_T4_EUlimE0_EEvlNS_15PhiloxCudaStateET1_SL_)
        .other          _ZN2at6native60_GLOBAL__N__fdc43544_27_DistributionRandomKernel_cu_f88cee4443distribution_elementwise_grid_stride_kernelImLi2EZZZNS0_9templates4cuda21random_from_to_kernelIPNS_17CUDAGeneratorImplEEEvRNS_18TensorIteratorBaseEmlT_ENKUlvE_clEvENKUlvE8_clEvEUlP24curandStatePhilox4_32_10E_ZNS1_27distribution_nullary_kernelIN3c108BFloat16Em10ulonglong2S7_SF_ZZZS5_IS7_EvS9_mlSA_ENKSB_clEvENKSC_clEvEUlmE_EEvS9_T2_RKT3_T4_EUlimE0_EEvlNS_15PhiloxCudaStateET1_SL_,@"STO_CUDA_ENTRY STV_DEFAULT"
_ZN2at6native60_GLOBAL__N__fdc43544_27_DistributionRandomKernel_cu_f88cee4443distribution_elementwise_grid_stride_kernelImLi2EZZZNS0_9templates4cuda21random_from_to_kernelIPNS_17CUDAGeneratorImplEEEvRNS_18TensorIteratorBaseEmlT_ENKUlvE_clEvENKUlvE8_clEvEUlP24curandStatePhilox4_32_10E_ZNS1_27distribution_nullary_kernelIN3c108BFloat16Em10ulonglong2S7_SF_ZZZS5_IS7_EvS9_mlSA_ENKSB_clEvENKSC_clEvEUlmE_EEvS9_T2_RKT3_T4_EUlimE0_EEvlNS_15PhiloxCudaStateET1_SL_:
        /* <DEDUP_REMOVED lines=92> */
[----:B------:R-:W-:Y:S05]  /*05c0*/  CALL.REL.NOINC `($__internal_84_$__cuda_sm20_div_s64) ;  /* 0x000028f000007944 */ /* 0x000fea0003c00000 */
[----:B------:R-:W-:Y:S05]  /*05d0*/  BRA `(.L_x_1029) ;  /* 0x0000016000007947 */ /* 0x000fea0003800000 */
.L_x_1028:
        /* <DEDUP_REMOVED lines=22> */
.L_x_1029:
        /* <DEDUP_REMOVED lines=16> */
.L_x_1046:
        /* <DEDUP_REMOVED lines=13> */
.L_x_1031:
[----:B------:R-:W-:Y:S05]  /*0910*/  BSYNC B0 ;  /* 0x0000000000007941 */ /* 0x000fea0003800000 */
.L_x_1030:
        /* <DEDUP_REMOVED lines=69> */
.L_x_1033:
[----:B------:R-:W-:Y:S01]  /*0d70*/  IMAD.MOV.U32 R38, RZ, RZ, R35 ;  /* 0x000000ffff267224 */ /* 0x000fe200078e0023 */
[----:B------:R-:W-:Y:S01]  /*0d80*/  MOV R34, R23 ;  /* 0x0000001700227202 */ /* 0x000fe20000000f00 */
[----:B------:R-:W-:Y:S02]  /*0d90*/  IMAD.MOV.U32 R32, RZ, RZ, R30 ;  /* 0x000000ffff207224 */ /* 0x000fe400078e001e */
[----:B------:R-:W-:Y:S02]  /*0da0*/  IMAD.MOV.U32 R33, RZ, RZ, R20 ;  /* 0x000000ffff217224 */ /* 0x000fe400078e0014 */
.L_x_1032:
        /* <DEDUP_REMOVED lines=219> */
.L_x_1036:
        /* <DEDUP_REMOVED lines=9> */
[----:B------:R-:W-:Y:S05]  /*1bf0*/  CALL.REL.NOINC `($__internal_85_$__cuda_sm20_rem_u64) ;  /* 0x0000176000007944 */ /* 0x000fea0003c00000 */
[----:B------:R-:W-:Y:S01]  /*1c00*/  IMAD.MOV.U32 R22, RZ, RZ, R26 ;  /* 0x000000ffff167224 */ /* 0x000fe200078e001a */
[----:B------:R-:W-:Y:S01]  /*1c10*/  MOV R23, R27 ;  /* 0x0000001b00177202 */ /* 0x000fe20000000f00 */
[----:B------:R-:W-:Y:S05]  /*1c20*/  BRA `(.L_x_1039) ;  /* 0x0000013000007947 */ /* 0x000fea0003800000 */
.L_x_1038:
        /* <DEDUP_REMOVED lines=19> */
.L_x_1039:
[----:B------:R-:W-:Y:S05]  /*1d60*/  BSYNC B1 ;  /* 0x0000000000017941 */ /* 0x000fea0003800000 */
.L_x_1037:
[----:B------:R-:W-:-:S04]  /*1d70*/  IADD3 R22, P0, R22, c[0x0][0x330], RZ ;  /* 0x0000cc0016167a10 */ /* 0x000fc80007f1e0ff */
[----:B------:R-:W-:-:S04]  /*1d80*/  IADD3.X R23, R23, c[0x0][0x334], RZ, P0, !PT ;  /* 0x0000cd0017177a10 */ /* 0x000fc800007fe4ff */
[----:B------:R-:W0:Y:S02]  /*1d90*/  I2F.S64 R22, R22 ;  /* 0x0000001600167312 */ /* 0x000e240000301400 */
[----:B0-----:R-:W-:-:S05]  /*1da0*/  F2FP.BF16.PACK_AB R23, RZ, R22 ;  /* 0x00000016ff17723e */ /* 0x001fca00000010ff */
[----:B------:R0:W-:Y:S02]  /*1db0*/  STG.E.U16 [R24.64], R23 ;  /* 0x0000001718007986 */ /* 0x0001e4000c101508 */
.L_x_1035:
[----:B------:R-:W-:Y:S05]  /*1dc0*/  BSYNC B0 ;  /* 0x0000000000007941 */ /* 0x000fea0003800000 */
.L_x_1034:
        /* <DEDUP_REMOVED lines=220> */
.L_x_1041:
        /* <DEDUP_REMOVED lines=11> */
[----:B------:R-:W-:Y:S05]  /*2c40*/  CALL.REL.NOINC `($__internal_85_$__cuda_sm20_rem_u64) ;  /* 0x0000071000007944 */ /* 0x000fea0003c00000 */
[----:B------:R-:W-:Y:S01]  /*2c50*/  IMAD.MOV.U32 R22, RZ, RZ, R26 ;  /* 0x000000ffff167224 */ /* 0x000fe200078e001a */
[----:B------:R-:W-:Y:S01]  /*2c60*/  MOV R23, R27 ;  /* 0x0000001b00177202 */ /* 0x000fe20000000f00 */
[----:B------:R-:W-:Y:S05]  /*2c70*/  BRA `(.L_x_1044) ;  /* 0x0000012000007947 */ /* 0x000fea0003800000 */
.L_x_1043:
        /* <DEDUP_REMOVED lines=18> */
.L_x_1044:
[----:B------:R-:W-:Y:S05]  /*2da0*/  BSYNC B0 ;  /* 0x0000000000007941 */ /* 0x000fea0003800000 */
.L_x_1042:
[----:B------:R-:W-:-:S04]  /*2db0*/  IADD3 R22, P0, R22, c[0x0][0x330], RZ ;  /* 0x0000cc0016167a10 */ /* 0x000fc80007f1e0ff */
[----:B------:R-:W-:-:S04]  /*2dc0*/  IADD3.X R23, R23, c[0x0][0x334], RZ, P0, !PT ;  /* 0x0000cd0017177a10 */ /* 0x000fc800007fe4ff */
[----:B------:R-:W0:Y:S02]  /*2dd0*/  I2F.S64 R22, R22 ;  /* 0x0000001600167312 */ /* 0x000e240000301400 */
[----:B0-----:R-:W-:-:S05]  /*2de0*/  F2FP.BF16.PACK_AB R23, RZ, R22 ;  /* 0x00000016ff17723e */ /* 0x001fca00000010ff */
[----:B------:R0:W-:Y:S02]  /*2df0*/  STG.E.U16 [R24.64], R23 ;  /* 0x0000001718007986 */ /* 0x0001e4000c101508 */
.L_x_1040:
        /* <DEDUP_REMOVED lines=11> */
.L_x_1045:
[----:B------:R-:W-:Y:S05]  /*2eb0*/  EXIT ;  /* 0x000000000000794d */ /* 0x000fea0003800000 */
        .weak           $__internal_84_$__cuda_sm20_div_s64
        .type           $__internal_84_$__cuda_sm20_div_s64,@function
        .size           $__internal_84_$__cuda_sm20_div_s64,($__internal_85_$__cuda_sm20_rem_u64 - $__internal_84_$__cuda_sm20_div_s64)
$__internal_84_$__cuda_sm20_div_s64:
        /* <DEDUP_REMOVED lines=73> */
[----:B------:R-:W-:Y:S06]  /*3350*/  RET.REL.NODEC R26 `(_ZN2at6native60_GLOBAL__N__fdc43544_27_DistributionRandomKernel_cu_f88cee4443distribution_elementwise_grid_stride_kernelImLi2EZZZNS0_9templates4cuda21random_from_to_kernelIPNS_17CUDAGeneratorImplEEEvRNS_18TensorIteratorBaseEmlT_ENKUlvE_clEvENKUlvE8_clEvEUlP24curandStatePhilox4_32_10E_ZNS1_27distribution_nullary_kernelIN3c108BFloat16Em10ulonglong2S7_SF_ZZZS5_IS7_EvS9_mlSA_ENKSB_clEvENKSC_clEvEUlmE_EEvS9_T2_RKT3_T4_EUlimE0_EEvlNS_15PhiloxCudaStateET1_SL_) ;  /* 0xffffcca01a007950 */ /* 0x000fec0003c3ffff */
        .weak           $__internal_85_$__cuda_sm20_rem_u64
        .type           $__internal_85_$__cuda_sm20_rem_u64,@function
        .size           $__internal_85_$__cuda_sm20_rem_u64,(.L_x_2020 - $__internal_85_$__cuda_sm20_rem_u64)
$__internal_85_$__cuda_sm20_rem_u64:
        /* <DEDUP_REMOVED lines=64> */
[----:B------:R-:W-:Y:S06]  /*3760*/  RET.REL.NODEC R36 `(_ZN2at6native60_GLOBAL__N__fdc43544_27_DistributionRandomKernel_cu_f88cee4443distribution_elementwise_grid_stride_kernelImLi2EZZZNS0_9templates4cuda21random_from_to_kernelIPNS_17CUDAGeneratorImplEEEvRNS_18TensorIteratorBaseEmlT_ENKUlvE_clEvENKUlvE8_clEvEUlP24curandStatePhilox4_32_10E_ZNS1_27distribution_nullary_kernelIN3c108BFloat16Em10ulonglong2S7_SF_ZZZS5_IS7_EvS9_mlSA_ENKSB_clEvENKSC_clEvEUlmE_EEvS9_T2_RKT3_T4_EUlimE0_EEvlNS_15PhiloxCudaStateET1_SL_) ;  /* 0xffffc89024007950 */ /* 0x000fec0003c3ffff */
.L_x_1047:
        /* <DEDUP_REMOVED lines=9> */
.L_x_2020:


//--------------------- .text._ZN2at6native60_GLOBAL__N__fdc43544_27_DistributionRandomKernel_cu_f88cee4443distribution_elementwise_grid_stride_kernelImLi2EZZZNS0_9templates4cuda21random_from_to_kernelIPNS_17CUDAGeneratorImplEEEvRNS_18TensorIteratorBaseEmlT_ENKUlvE_clEvENKUlvE8_clEvEUlP24curandStatePhilox4_32_10E_ZNS1_27distribution_nullary_kernelIN3c108BFloat16Em10ulonglong2S7_SF_ZZZS5_IS7_EvS9_mlSA_ENKSB_clEvENKSC_clEvEUlmE_EEvS9_T2_RKT3_T4_EUlimE_EEvlNS_15PhiloxCudaStateET1_SL_ --------------------------
	.section	.text._ZN2at6native60_GLOBAL__N__fdc43544_27_DistributionRandomKernel_cu_f88cee4443distribution_elementwise_grid_stride_kernelImLi2EZZZNS0_9templates4cuda21random_from_to_kernelIPNS_17CUDAGeneratorImplEEEvRNS_18TensorIteratorBaseEmlT_ENKUlvE_clEvENKUlvE8_clEvEUlP24curandStatePhilox4_32_10E_ZNS1_27distribution_nullary_kernelIN3c108BFloat16Em10ulonglong2S7_SF_ZZZS5_IS7_EvS9_mlSA_ENKSB_clEvENKSC_clEvEUlmE_EEvS9_T2_RKT3_T4_EUlimE_EEvlNS_15PhiloxCudaStateET1_SL_,"ax",@progbits
	.sectioninfo	@"SHI_REGISTERS=56"
	.align	128
.text._ZN2at6native60_GLOBAL__N__fdc43544_27_DistributionRandomKernel_cu_f88cee4443distribution_elementwise_grid_stride_kernelImLi2EZZZNS0_9templates4cuda21random_from_to_kernelIPNS_17CUDAGeneratorImplEEEvRNS_18TensorIteratorBaseEmlT_ENKUlvE_clEvENKUlvE8_clEvEUlP24curandStatePhilox4_32_10E_ZNS1_27distribution_nullary_kernelIN3c108BFloat16Em10ulonglong2S7_SF_ZZZS5_IS7_EvS9_mlSA_ENKSB_clEvENKSC_clEvEUlmE_EEvS9_T2_RKT3_T4_EUlimE_EEvlNS_15PhiloxCudaStateET1_SL_:
        .type           _ZN2at6native60_GLOBAL__N__fdc43544_27_DistributionRandomKernel_cu_f88cee4443distribution_elementwise_grid_stride_kernelImLi2EZZZNS0_9templates4cuda21random_from_to_kernelIPNS_17CUDAGeneratorImplEEEvRNS_18TensorIteratorBaseEmlT_ENKUlvE_clEvENKUlvE8_clEvEUlP24curandStatePhilox4_32_10E_ZNS1_27distribution_nullary_kernelIN3c108BFloat16Em10ulonglong2S7_SF_ZZZS5_IS7_EvS9_mlSA_ENKSB_clEvENKSC_clEvEUlmE_EEvS9_T2_RKT3_T4_EUlimE_EEvlNS_15PhiloxCudaStateET1_SL_,@function
        .size           _ZN2at6native60_GLOBAL__N__fdc43544_27_DistributionRandomKernel_cu_f88cee4443distribution_elementwise_grid_stride_kernelImLi2EZZZNS0_9templates4cuda21random_from_to_kernelIPNS_17CUDAGeneratorImplEEEvRNS_18TensorIteratorBaseEmlT_ENKUlvE_clEvENKUlvE8_clEvEUlP24curandStatePhilox4_32_10E_ZNS1_27distribution_nullary_kernelIN3c108BFloat16Em10ulonglong2S7_SF_ZZZS5_IS7_EvS9_mlSA_ENKSB_clEvENKSC_clEvEUlmE_EEvS9_T2_RKT3_T4_EUlimE_EEvlNS_15PhiloxCudaStateET1_SL_,(.L_x_2023 - _ZN2at6native60_GLOBAL__N__fdc43544_27_DistributionRandomKernel_cu_f88cee4443distribution_elementwise_grid_stride_kernelImLi2EZZZNS0_9templates4cuda21random_from_to_kernelIPNS_17CUDAGeneratorImplEEEvRNS_18TensorIteratorBaseEmlT_ENKUlvE_clEvENKUlvE8_clEvEUlP24curandStatePhilox4_32_10E_ZNS1_27distribution_nullary_kernelIN3c108BFloat16Em10ulonglong2S7_SF_ZZZS5_IS7_EvS9_mlSA_ENKSB_clEvENKSC_clEvEUlmE_EEvS9_T2_RKT3_T4_EUlimE_EEvlNS_15PhiloxCudaStateET1_SL_)
        .other          _ZN2at6native60_GLOBAL__N__fdc43544_27_DistributionRandomKernel_cu_f88cee4443distribution_elementwise_grid_stride_kernelImLi2EZZZNS0_9templates4cuda21random_from_to_kernelIPNS_17CUDAGeneratorImplEEEvRNS_18TensorIteratorBaseEmlT_ENKUlvE_clEvENKUlvE8_clEvEUlP24curandStatePhilox4_32_10E_ZNS1_27distribution_nullary_kernelIN3c108BFloat16Em10ulonglong2S7_SF_ZZZS5_IS7_EvS9_mlSA_ENKSB_clEvENKSC_clEvEUlmE_EEvS9_T2_RKT3_T4_EUlimE_EEvlNS_15PhiloxCudaStateET1_SL_,@"STO_CUDA_ENTRY STV_DEFAULT"
_ZN2at6native60_GLOBAL__N__fdc43544_27_DistributionRandomKernel_cu_f88cee4443distribution_elementwise_grid_stride_kernelImLi2EZZZNS0_9templates4cuda21random_from_to_kernelIPNS_17CUDAGeneratorImplEEEvRNS_18TensorIteratorBaseEmlT_ENKUlvE_clEvENKUlvE8_clEvEUlP24curandStatePhilox4_32_10E_ZNS1_27distribution_nullary_kernelIN3c108BFloat16Em10ulonglong2S7_SF_ZZZS5_IS7_EvS9_mlSA_ENKSB_clEvENKSC_clEvEUlmE_EEvS9_T2_RKT3_T4_EUlimE_EEvlNS_15PhiloxCudaStateET1_SL_:
        /* <DEDUP_REMOVED lines=86> */
[----:B------:R-:W-:Y:S05]  /*0560*/  CALL.REL.NOINC `($__internal_86_$__cuda_sm20_div_s64) ;  /* 0x00000e9000007944 */ /* 0x000fea0003c00000 */
[----:B------:R-:W-:Y:S02]  /*0570*/  IMAD.MOV.U32 R22, RZ, RZ, R26 ;  /* 0x000000ffff167224 */ /* 0x000fe400078e001a */
[----:B------:R-:W-:Y:S01]  /*0580*/  IMAD.MOV.U32 R23, RZ, RZ, R27 ;  /* 0x000000ffff177224 */ /* 0x000fe200078e001b */
[----:B------:R-:W-:Y:S05]  /*0590*/  BRA `(.L_x_1049) ;  /* 0x0000016000007947 */ /* 0x000fea0003800000 */
.L_x_1048:
        /* <DEDUP_REMOVED lines=22> */
.L_x_1049:
        /* <DEDUP_REMOVED lines=27> */
.L_x_1063:
        /* <DEDUP_REMOVED lines=13> */
.L_x_1051:
[----:B------:R-:W-:Y:S05]  /*0980*/  BSYNC B0 ;  /* 0x0000000000007941 */ /* 0x000fea0003800000 */
.L_x_1050:
        /* <DEDUP_REMOVED lines=60> */
.L_x_1053:
[----:B------:R-:W-:Y:S02]  /*0d50*/  IMAD.MOV.U32 R46, RZ, RZ, R43 ;  /* 0x000000ffff2e7224 */ /* 0x000fe400078e002b */
[----:B------:R-:W-:Y:S02]  /*0d60*/  IMAD.MOV.U32 R30, RZ, RZ, R31 ;  /* 0x000000ffff1e7224 */ /* 0x000fe400078e001f */
[----:B------:R-:W-:Y:S02]  /*0d70*/  IMAD.MOV.U32 R39, RZ, RZ, R37 ;  /* 0x000000ffff277224 */ /* 0x000fe400078e0025 */
[----:B------:R-:W-:-:S02]  /*0d80*/  IMAD.MOV.U32 R40, RZ, RZ, R26 ;  /* 0x000000ffff287224 */ /* 0x000fc400078e001a */
.L_x_1052:
        /* <DEDUP_REMOVED lines=9> */
[----:B------:R-:W-:Y:S01]  /*0e20*/  MOV R47, c[0x0][0x198] ;  /* 0x00006600002f7a02 */ /* 0x000fe20000000f00 */
[----:B------:R-:W-:Y:S01]  /*0e30*/  IMAD.MOV.U32 R45, RZ, RZ, c[0x0][0x19c] ;  /* 0x00006700ff2d7624 */ /* 0x000fe200078e00ff */
[----:B------:R-:W-:Y:S02]  /*0e40*/  MOV R42, 0xe60 ;  /* 0x00000e60002a7802 */ /* 0x000fe40000000f00 */
[----:B------:R-:W-:Y:S05]  /*0e50*/  CALL.REL.NOINC `($__internal_87_$__cuda_sm20_rem_u64) ;  /* 0x00000a5000007944 */ /* 0x000fea0003c00000 */
[----:B------:R-:W-:Y:S02]  /*0e60*/  IMAD.MOV.U32 R28, RZ, RZ, R30 ;  /* 0x000000ffff1c7224 */ /* 0x000fe400078e001e */
[----:B------:R-:W-:Y:S01]  /*0e70*/  IMAD.MOV.U32 R29, RZ, RZ, R31 ;  /* 0x000000ffff1d7224 */ /* 0x000fe200078e001f */
[----:B------:R-:W-:Y:S05]  /*0e80*/  BRA `(.L_x_1058) ;  /* 0x0000013000007947 */ /* 0x000fea0003800000 */
.L_x_1057:
        /* <DEDUP_REMOVED lines=19> */
.L_x_1058:
[----:B------:R-:W-:Y:S05]  /*0fc0*/  BSYNC B1 ;  /* 0x0000000000017941 */ /* 0x000fea0003800000 */
.L_x_1056:
        /* <DEDUP_REMOVED lines=8> */
.L_x_1055:
[----:B------:R-:W-:Y:S05]  /*1050*/  BSYNC B0 ;  /* 0x0000000000007941 */ /* 0x000fea0003800000 */
.L_x_1054:
        /* <DEDUP_REMOVED lines=13> */
[----:B------:R-:W-:Y:S01]  /*1130*/  IMAD.MOV.U32 R46, RZ, RZ, R39 ;  /* 0x000000ffff2e7224 */ /* 0x000fe200078e0027 */
[----:B------:R-:W-:Y:S01]  /*1140*/  MOV R42, 0x1170 ;  /* 0x00001170002a7802 */ /* 0x000fe20000000f00 */
[----:B------:R-:W-:Y:S02]  /*1150*/  IMAD.MOV.U32 R47, RZ, RZ, c[0x0][0x198] ;  /* 0x00006600ff2f7624 */ /* 0x000fe400078e00ff */
[----:B------:R-:W-:Y:S05]  /*1160*/  CALL.REL.NOINC `($__internal_87_$__cuda_sm20_rem_u64) ;  /* 0x0000074000007944 */ /* 0x000fea0003c00000 */
[----:B------:R-:W-:Y:S02]  /*1170*/  IMAD.MOV.U32 R28, RZ, RZ, R30 ;  /* 0x000000ffff1c7224 */ /* 0x000fe400078e001e */
[----:B------:R-:W-:Y:S01]  /*1180*/  IMAD.MOV.U32 R29, RZ, RZ, R31 ;  /* 0x000000ffff1d7224 */ /* 0x000fe200078e001f */
[----:B------:R-:W-:Y:S05]  /*1190*/  BRA `(.L_x_1062) ;  /* 0x0000012000007947 */ /* 0x000fea0003800000 */
.L_x_1061:
        /* <DEDUP_REMOVED lines=17> */
[----:B------:R-:W-:Y:S02]  /*12b0*/  @!P1 LOP3.LUT R28, RZ, c[0x0][0x198], RZ, 0x33, !PT ;  /* 0x00006600ff1c9a12 */ /* 0x000fe400078e33ff */
.L_x_1062:
[----:B------:R-:W-:Y:S05]  /*12c0*/  BSYNC B0 ;  /* 0x0000000000007941 */ /* 0x000fea0003800000 */
.L_x_1060:
        /* <DEDUP_REMOVED lines=8> */
.L_x_1059:
[----:B------:R-:W-:Y:S01]  /*1350*/  LEA R16, P0, R43, R16, 0x1 ;  /* 0x000000102b107211 */ /* 0x000fe200078008ff */
[----:B------:R-:W-:Y:S01]  /*1360*/  WARPSYNC 0xffffffff ;  /* 0xffffffff00007948 */ /* 0x000fe20003800000 */
[----:B------:R-:W-:Y:S01]  /*1370*/  BAR.SYNC.DEFER_BLOCKING 0x0 ;  /* 0x0000000000007b1d */ /* 0x000fe20000010000 */
[----:B------:R-:W-:Y:S01]  /*1380*/  IMAD.MOV.U32 R42, RZ, RZ, R26 ;  /* 0x000000ffff2a7224 */ /* 0x000fe200078e001a */
[----:B------:R-:W-:Y:S01]  /*1390*/  IADD3.X R15, RZ, R15, RZ, P0, !PT ;  /* 0x0000000fff0f7210 */ /* 0x000fe200007fe4ff */
[----:B------:R-:W-:Y:S01]  /*13a0*/  IMAD.MOV.U32 R41, RZ, RZ, R37 ;  /* 0x000000ffff297224 */ /* 0x000fe200078e0025 */
[----:B------:R-:W-:Y:S01]  /*13b0*/  ISETP.GE.U32.AND P0, PT, R16, R23, PT ;  /* 0x000000171000720c */ /* 0x000fe20003f06070 */
[----:B------:R-:W-:-:S03]  /*13c0*/  IMAD.MOV.U32 R43, RZ, RZ, R38 ;  /* 0x000000ffff2b7224 */ /* 0x000fc600078e0026 */
[----:B------:R-:W-:-:S13]  /*13d0*/  ISETP.GE.AND.EX P0, PT, R15, R22, PT, P0 ;  /* 0x000000160f00720c */ /* 0x000fda0003f06300 */
[----:B------:R-:W-:Y:S05]  /*13e0*/  @!P0 BRA `(.L_x_1063) ;  /* 0xfffff4c000008947 */ /* 0x000fea000383ffff */
[----:B------:R-:W-:Y:S05]  /*13f0*/  EXIT ;  /* 0x000000000000794d */ /* 0x000fea0003800000 */
        .weak           $__internal_86_$__cuda_sm20_div_s64
        .type           $__internal_86_$__cuda_sm20_div_s64,@function
        .size           $__internal_86_$__cuda_sm20_div_s64,($__internal_87_$__cuda_sm20_rem_u64 - $__internal_86_$__cuda_sm20_div_s64)
$__internal_86_$__cuda_sm20_div_s64:
        /* <DEDUP_REMOVED lines=27> */
[----:B------:R-:W-:Y:S01]  /*15b0*/  IMAD.HI.U32 R26, R27, R33, RZ ;  /* 0x000000211b1a7227 */ /* 0x000fe200078e00ff */
[----:B------:R-:W-:-:S05]  /*15c0*/  IADD3.X R22, RZ, ~R22, RZ, P0, !PT ;  /* 0x80000016ff167210 */ /* 0x000fca00007fe4ff */
        /* <DEDUP_REMOVED lines=45> */
[----:B------:R-:W-:Y:S06]  /*18a0*/  RET.REL.NODEC R22 `(_ZN2at6native60_GLOBAL__N__fdc43544_27_DistributionRandomKernel_cu_f88cee4443distribution_elementwise_grid_stride_kernelImLi2EZZZNS0_9templates4cuda21random_from_to_kernelIPNS_17CUDAGeneratorImplEEEvRNS_18TensorIteratorBaseEmlT_ENKUlvE_clEvENKUlvE8_clEvEUlP24curandStatePhilox4_32_10E_ZNS1_27distribution_nullary_kernelIN3c108BFloat16Em10ulonglong2S7_SF_ZZZS5_IS7_EvS9_mlSA_ENKSB_clEvENKSC_clEvEUlmE_EEvS9_T2_RKT3_T4_EUlimE_EEvlNS_15PhiloxCudaStateET1_SL_) ;  /* 0xffffe75016007950 */ /* 0x000fec0003c3ffff */
        .weak           $__internal_87_$__cuda_sm20_rem_u64
        .type           $__internal_87_$__cuda_sm20_rem_u64,@function
        .size           $__internal_87_$__cuda_sm20_rem_u64,(.L_x_2023 - $__internal_87_$__cuda_sm20_rem_u64)
$__internal_87_$__cuda_sm20_rem_u64:
        /* <DEDUP_REMOVED lines=52> */
[C---:B------:R-:W-:Y:S02]  /*1bf0*/  ISETP.NE.U32.AND P1, PT, R47.reuse, RZ, PT ;  /* 0x000000ff2f00720c */ /* 0x040fe40003f25070 */
[----:B------:R-:W-:Y:S02]  /*1c00*/  SEL R28, R28, R50, P0 ;  /* 0x000000321c1c7207 */ /* 0x000fe40000000000 */
[----:B------:R-:W-:Y:S02]  /*1c10*/  SEL R46, R46, R30, P0 ;  /* 0x0000001e2e2e7207 */ /* 0x000fe40000000000 */
[----:B------:R-:W-:Y:S02]  /*1c20*/  ISETP.GE.U32.AND P0, PT, R28, R47, PT ;  /* 0x0000002f1c00720c */ /* 0x000fe40003f06070 */
[----:B------:R-:W-:-:S02]  /*1c30*/  IADD3 R30, P2, -R47, R28, RZ ;  /* 0x0000001c2f1e7210 */ /* 0x000fc40007f5e1ff */
[C---:B------:R-:W-:Y:S02]  /*1c40*/  ISETP.GE.U32.AND.EX P0, PT, R46.reuse, R45, PT, P0 ;  /* 0x0000002d2e00720c */ /* 0x040fe40003f06100 */
[----:B------:R-:W-:Y:S01]  /*1c50*/  ISETP.NE.AND.EX P1, PT, R45, RZ, PT, P1 ;  /* 0x000000ff2d00720c */ /* 0x000fe20003f25310 */
[----:B------:R-:W-:Y:S01]  /*1c60*/  IMAD.X R31, R46, 0x1, ~R45, P2 ;  /* 0x000000012e1f7824 */ /* 0x000fe200010e0e2d */
[----:B------:R-:W-:Y:S01]  /*1c70*/  SEL R30, R30, R28, P0 ;  /* 0x0000001c1e1e7207 */ /* 0x000fe20000000000 */
[----:B------:R-:W-:-:S03]  /*1c80*/  IMAD.MOV.U32 R28, RZ, RZ, R42 ;  /* 0x000000ffff1c7224 */ /* 0x000fc600078e002a */
[----:B------:R-:W-:Y:S02]  /*1c90*/  SEL R31, R31, R46, P0 ;  /* 0x0000002e1f1f7207 */ /* 0x000fe40000000000 */
[----:B------:R-:W-:Y:S02]  /*1ca0*/  SEL R30, R30, 0xffffffff, P1 ;  /* 0xffffffff1e1e7807 */ /* 0x000fe40000800000 */
[----:B------:R-:W-:Y:S01]  /*1cb0*/  SEL R31, R31, 0xffffffff, P1 ;  /* 0xffffffff1f1f7807 */ /* 0x000fe20000800000 */
[----:B------:R-:W-:Y:S06]  /*1cc0*/  RET.REL.NODEC R28 `(_ZN2at6native60_GLOBAL__N__fdc43544_27_DistributionRandomKernel_cu_f88cee4443distribution_elementwise_grid_stride_kernelImLi2EZZZNS0_9templates4cuda21random_from_to_kernelIPNS_17CUDAGeneratorImplEEEvRNS_18TensorIteratorBaseEmlT_ENKUlvE_clEvENKUlvE8_clEvEUlP24curandStatePhilox4_32_10E_ZNS1_27distribution_nullary_kernelIN3c108BFloat16Em10ulonglong2S7_SF_ZZZS5_IS7_EvS9_mlSA_ENKSB_clEvENKSC_clEvEUlmE_EEvS9_T2_RKT3_T4_EUlimE_EEvlNS_15PhiloxCudaStateET1_SL_) ;  /* 0xffffe3301c007950 */ /* 0x000fec0003c3ffff */
.L_x_1064:
        /* <DEDUP_REMOVED lines=11> */
.L_x_2023:


//--------------------- .text._ZN2at6native60_GLOBAL__N__fdc43544_27_DistributionRandomKernel_cu_f88cee4443distribution_elementwise_grid_stride_kernelIjLi4EZZZNS0_9templates4cuda21random_from_to_kernelIPNS_17CUDAGeneratorImplEEEvRNS_18TensorIteratorBaseEmlT_ENKUlvE_clEvENKUlvE7_clEvEUlP24curandStatePhilox4_32_10E0_ZNS1_27distribution_nullary_kernelIN3c104HalfEj5uint4S7_SF_ZZZS5_IS7_EvS9_mlSA_ENKSB_clEvENKSC_clEvEUljE_EEvS9_T2_RKT3_T4_EUlijE0_EEvlNS_15PhiloxCudaStateET1_SL_ --------------------------
	.section	.text._ZN2at6native60_GLOBAL__N__fdc43544_27_DistributionRandomKernel_cu_f88cee4443distribution_elementwise_grid_stride_kernelIjLi4EZZZNS0_9templates4cuda21random_from_to_kernelIPNS_17CUDAGeneratorImplEEEvRNS_18TensorIteratorBaseEmlT_ENKUlvE_clEvENKUlvE7_clEvEUlP24curandStatePhilox4_32_10E0_ZNS1_27distribution_nullary_kernelIN3c104HalfEj5uint4S7_SF_ZZZS5_IS7_EvS9_mlSA_ENKSB_clEvENKSC_clEvEUljE_EEvS9_T2_RKT3_T4_EUlijE0_EEvlNS_15PhiloxCudaStateET1_SL_,"ax",@progbits
	.sectioninfo	@"SHI_REGISTERS=48"
	.align	128
.text._ZN2at6native60_GLOBAL__N__fdc43544_27_DistributionRandomKernel_cu_f88cee4443distribution_elementwise_grid_stride_kernelIjLi4EZZZNS0_9templates4cuda21random_from_to_kernelIPNS_17CUDAGeneratorImplEEEvRNS_18TensorIteratorBaseEmlT_ENKUlvE_clEvENKUlvE7_clEvEUlP24curandStatePhilox4_32_10E0_ZNS1_27distribution_nullary_kernelIN3c104HalfEj5uint4S7_SF_ZZZS5_IS7_EvS9_mlSA_ENKSB_clEvENKSC_clEvEUljE_EEvS9_T2_RKT3_T4_EUlijE0_EEvlNS_15PhiloxCudaStateET1_SL_:
        .type           _ZN2at6native60_GLOBAL__N__fdc43544_27_DistributionRandomKernel_cu_f88cee4443distribution_elementwise_grid_stride_kernelIjLi4EZZZNS0_9templates4cuda21random_from_to_kernelIPNS_17CUDAGeneratorImplEEEvRNS_18TensorIteratorBaseEmlT_ENKUlvE_clEvENKUlvE7_clEvEUlP24curandStatePhilox4_32_10E0_ZNS1_27distribution_nullary_kernelIN3c104HalfEj5uint4S7_SF_ZZZS5_IS7_EvS9_mlSA_ENKSB_clEvENKSC_clEvEUljE_EEvS9_T2_RKT3_T4_EUlijE0_EEvlNS_15PhiloxCudaStateET1_SL_,@function
        .size           _ZN2at6native60_GLOBAL__N__fdc43544_27_DistributionRandomKernel_cu_f88cee4443distribution_elementwise_grid_stride_kernelIjLi4EZZZNS0_9templates4cuda21random_from_to_kernelIPNS_17CUDAGeneratorImplEEEvRNS_18TensorIteratorBaseEmlT_ENKUlvE_clEvENKUlvE7_clEvEUlP24curandStatePhilox4_32_10E0_ZNS1_27distribution_nullary_kernelIN3c104HalfEj5uint4S7_SF_ZZZS5_IS7_EvS9_mlSA_ENKSB_clEvENKSC_clEvEUljE_EEvS9_T2_RKT3_T4_EUlijE0_EEvlNS_15PhiloxCudaStateET1_SL_,(.L_x_2026 - _ZN2at6native60_GLOBAL__N__fdc43544_27_DistributionRandomKernel_cu_f88cee4443distribution_elementwise_grid_stride_kernelIjLi4EZZZNS0_9templates4cuda21random_from_to_kernelIPNS_17CUDAGeneratorImplEEEvRNS_18TensorIteratorBaseEmlT_ENKUlvE_clEvENKUlvE7_clEvEUlP24curandStatePhilox4_32_10E0_ZNS1_27distribution_nullary_kernelIN3c104HalfEj5uint4S7_SF_ZZZS5_IS7_EvS9_mlSA_ENKSB_clEvENKSC_clEvEUljE_EEvS9_T2_RKT3_T4_EUlijE0_EEvlNS_15PhiloxCudaStateET1_SL_)
        .other          _ZN2at6native60_GLOBAL__N__fdc43544_27_DistributionRandomKernel_cu_f88cee4443distribution_elementwise_grid_stride_kernelIjLi4EZZZNS0_9templates4cuda21random_from_to_kernelIPNS_17CUDAGeneratorImplEEEvRNS_18TensorIteratorBaseEmlT_ENKUlvE_clEvENKUlvE7_clEvEUlP24curandStatePhilox4_32_10E0_ZNS1_27distribution_nullary_kernelIN3c104HalfEj5uint4S7_SF_ZZZS5_IS7_EvS9_mlSA_ENKSB_clEvENKSC_clEvEUljE_EEvS9_T2_RKT3_T4_EUlijE0_EEvlNS_15PhiloxCudaStateET1_SL_,@"STO_CUDA_ENTRY STV_DEFAULT"
_ZN2at6native60_GLOBAL__N__fdc43544_27_DistributionRandomKernel_cu_f88cee4443distribution_elementwise_grid_stride_kernelIjLi4EZZZNS0_9templates4cuda21random_from_to_kernelIPNS_17CUDAGeneratorImplEEEvRNS_18TensorIteratorBaseEmlT_ENKUlvE_clEvENKUlvE7_clEvEUlP24curandStatePhilox4_32_10E0_ZNS1_27distribution_nullary_kernelIN3c104HalfEj5uint4S7_SF_ZZZS5_IS7_EvS9_mlSA_ENKSB_clEvENKSC_clEvEUljE_EEvS9_T2_RKT3_T4_EUlijE0_EEvlNS_15PhiloxCudaStateET1_SL_:
        /* <DEDUP_REMOVED lines=92> */
[----:B------:R-:W-:Y:S05]  /*05c0*/  CALL.REL.NOINC `($__internal_88_$__cuda_sm20_div_s64) ;  /* 0x00004b7000007944 */ /* 0x000fea0003c00000 */
[----:B------:R-:W-:Y:S05]  /*05d0*/  BRA `(.L_x_1066) ;  /* 0x0000016000007947 */ /* 0x000fea0003800000 */
.L_x_1065:
        /* <DEDUP_REMOVED lines=22> */
.L_x_1066:
        /* <DEDUP_REMOVED lines=16> */
.L_x_1091:
        /* <DEDUP_REMOVED lines=13> */
.L_x_1068:
[----:B------:R-:W-:Y:S05]  /*0910*/  BSYNC B0 ;  /* 0x0000000000007941 */ /* 0x000fea0003800000 */
.L_x_1067:
        /* <DEDUP_REMOVED lines=69> */
.L_x_1070:
[----:B------:R-:W-:Y:S01]  /*0d70*/  MOV R4, R0 ;  /* 0x0000000000047202 */ /* 0x000fe20000000f00 */
[----:B------:R-:W-:Y:S01]  /*0d80*/  IMAD.MOV.U32 R39, RZ, RZ, R3 ;  /* 0x000000ffff277224 */ /* 0x000fe200078e0003 */
[----:B------:R-:W-:Y:S01]  /*0d90*/  MOV R37, R7 ;  /* 0x0000000700257202 */ /* 0x000fe20000000f00 */
[----:B------:R-:W-:Y:S02]  /*0da0*/  IMAD.MOV.U32 R6, RZ, RZ, R20 ;  /* 0x000000ffff067224 */ /* 0x000fe400078e0014 */
.L_x_1069:
        /* <DEDUP_REMOVED lines=230> */
.L_x_1073:
        /* <DEDUP_REMOVED lines=8> */
[----:B------:R-:W-:Y:S05]  /*1c90*/  CALL.REL.NOINC `($__internal_89_$__cuda_sm20_rem_u64) ;  /* 0x0000394000007944 */ /* 0x000fea0003c00000 */
[----:B------:R-:W-:Y:S01]  /*1ca0*/  IMAD.MOV.U32 R2, RZ, RZ, R0 ;  /* 0x000000ffff027224 */ /* 0x000fe200078e0000 */
[----:B------:R-:W-:Y:S01]  /*1cb0*/  MOV R3, R33 ;  /* 0x0000002100037202 */ /* 0x000fe20000000f00 */
[----:B------:R-:W-:Y:S05]  /*1cc0*/  BRA `(.L_x_1075) ;  /* 0x0000013000007947 */ /* 0x000fea0003800000 */
.L_x_1074:
        /* <DEDUP_REMOVED lines=19> */
.L_x_1075:
[----:B------:R-:W-:-:S04]  /*1e00*/  IADD3 R2, P0, R2, c[0x0][0x330], RZ ;  /* 0x0000cc0002027a10 */ /* 0x000fc80007f1e0ff */
[----:B------:R-:W-:-:S04]  /*1e10*/  IADD3.X R3, R3, c[0x0][0x334], RZ, P0, !PT ;  /* 0x0000cd0003037a10 */ /* 0x000fc800007fe4ff */
[----:B------:R-:W0:Y:S02]  /*1e20*/  I2F.S64 R2, R2 ;  /* 0x0000000200027312 */ /* 0x000e240000301400 */
[----:B0-----:R-:W-:-:S05]  /*1e30*/  F2FP.PACK_AB R0, RZ, R2 ;  /* 0x00000002ff00723e */ /* 0x001fca00000000ff */
[----:B------:R0:W-:Y:S02]  /*1e40*/  STG.E.U16 [R24.64], R0 ;  /* 0x0000000018007986 */ /* 0x0001e4000c101508 */
.L_x_1072:
[----:B------:R-:W-:Y:S05]  /*1e50*/  BSYNC B0 ;  /* 0x0000000000007941 */ /* 0x000fea0003800000 */
.L_x_1071:
        /* <DEDUP_REMOVED lines=232> */
.L_x_1078:
        /* <DEDUP_REMOVED lines=9> */
[----:B------:R-:W-:Y:S05]  /*2d70*/  CALL.REL.NOINC `($__internal_89_$__cuda_sm20_rem_u64) ;  /* 0x0000286000007944 */ /* 0x000fea0003c00000 */
[----:B------:R-:W-:Y:S01]  /*2d80*/  MOV R2, R0 ;  /* 0x0000000000027202 */ /* 0x000fe20000000f00 */
[----:B------:R-:W-:Y:S01]  /*2d90*/  IMAD.MOV.U32 R3, RZ, RZ, R33 ;  /* 0x000000ffff037224 */ /* 0x000fe200078e0021 */
[----:B------:R-:W-:Y:S05]  /*2da0*/  BRA `(.L_x_1080) ;  /* 0x0000012000007947 */ /* 0x000fea0003800000 */
.L_x_1079:
        /* <DEDUP_REMOVED lines=18> */
.L_x_1080:
[----:B------:R-:W-:-:S04]  /*2ed0*/  IADD3 R2, P0, R2, c[0x0][0x330], RZ ;  /* 0x0000cc0002027a10 */ /* 0x000fc80007f1e0ff */
[----:B------:R-:W-:-:S04]  /*2ee0*/  IADD3.X R3, R3, c[0x0][0x334], RZ, P0, !PT ;  /* 0x0000cd0003037a10 */ /* 0x000fc800007fe4ff */
[----:B------:R-:W0:Y:S02]  /*2ef0*/  I2F.S64 R2, R2 ;  /* 0x0000000200027312 */ /* 0x000e240000301400 */
[----:B0-----:R-:W-:-:S05]  /*2f00*/  F2FP.PACK_AB R0, RZ, R2 ;  /* 0x00000002ff00723e */ /* 0x001fca00000000ff */
[----:B------:R0:W-:Y:S02]  /*2f10*/  STG.E.U16 [R24.64], R0 ;  /* 0x0000000018007986 */ /* 0x0001e4000c101508 */
.L_x_1077:
[----:B------:R-:W-:Y:S05]  /*2f20*/  BSYNC B0 ;  /* 0x0000000000007941 */ /* 0x000fea0003800000 */
.L_x_1076:
        /* <DEDUP_REMOVED lines=230> */
.L_x_1083:
        /* <DEDUP_REMOVED lines=9> */
[----:B------:R-:W-:Y:S05]  /*3e20*/  CALL.REL.NOINC `($__internal_89_$__cuda_sm20_rem_u64) ;  /* 0x000017b000007944 */ /* 0x000fea0003c00000 */
[----:B------:R-:W-:Y:S01]  /*3e30*/  IMAD.MOV.U32 R2, RZ, RZ, R0 ;  /* 0x000000ffff027224 */ /* 0x000fe200078e0000 */
[----:B------:R-:W-:Y:S01]  /*3e40*/  MOV R3, R33 ;  /* 0x0000002100037202 */ /* 0x000fe20000000f00 */
[----:B------:R-:W-:Y:S05]  /*3e50*/  BRA `(.L_x_1085) ;  /* 0x0000012000007947 */ /* 0x000fea0003800000 */
.L_x_1084:
        /* <DEDUP_REMOVED lines=18> */
.L_x_1085:
[----:B------:R-:W-:-:S04]  /*3f80*/  IADD3 R2, P0, R2, c[0x0][0x330], RZ ;  /* 0x0000cc0002027a10 */ /* 0x000fc80007f1e0ff */
[----:B------:R-:W-:-:S04]  /*3f90*/  IADD3.X R3, R3, c[0x0][0x334], RZ, P0, !PT ;  /* 0x0000cd0003037a10 */ /* 0x000fc800007fe4ff */
[----:B------:R-:W0:Y:S02]  /*3fa0*/  I2F.S64 R2, R2 ;  /* 0x0000000200027312 */ /* 0x000e240000301400 */
[----:B0-----:R-:W-:-:S05]  /*3fb0*/  F2FP.PACK_AB R0, RZ, R2 ;  /* 0x00000002ff00723e */ /* 0x001fca00000000ff */
[----:B------:R0:W-:Y:S02]  /*3fc0*/  STG.E.U16 [R24.64], R0 ;  /* 0x0000000018007986 */ /* 0x0001e4000c101508 */
.L_x_1082:
[----:B------:R-:W-:Y:S05]  /*3fd0*/  BSYNC B0 ;  /* 0x0000000000007941 */ /* 0x000fea0003800000 */
.L_x_1081:
        /* <DEDUP_REMOVED lines=230> */
.L_x_1087:
        /* <DEDUP_REMOVED lines=13> */
.L_x_1088:
        /* <DEDUP_REMOVED lines=18> */
.L_x_1089:
[----:B------:R-:W-:-:S04]  /*5030*/  IADD3 R2, P0, R2, c[0x0][0x330], RZ ;  /* 0x0000cc0002027a10 */ /* 0x000fc80007f1e0ff */
[----:B------:R-:W-:-:S04]  /*5040*/  IADD3.X R3, R3, c[0x0][0x334], RZ, P0, !PT ;  /* 0x0000cd0003037a10 */ /* 0x000fc800007fe4ff */
[----:B------:R-:W0:Y:S02]  /*5050*/  I2F.S64 R2, R2 ;  /* 0x0000000200027312 */ /* 0x000e240000301400 */
[----:B0-----:R-:W-:-:S05]  /*5060*/  F2FP.PACK_AB R0, RZ, R2 ;  /* 0x00000002ff00723e */ /* 0x001fca00000000ff */
[----:B------:R0:W-:Y:S02]  /*5070*/  STG.E.U16 [R24.64], R0 ;  /* 0x0000000018007986 */ /* 0x0001e4000c101508 */
.L_x_1086:
        /* <DEDUP_REMOVED lines=11> */
.L_x_1090:
[----:B------:R-:W-:Y:S05]  /*5130*/  EXIT ;  /* 0x000000000000794d */ /* 0x000fea0003800000 */
        .weak           $__internal_88_$__cuda_sm20_div_s64
        .type           $__internal_88_$__cuda_sm20_div_s64,@function
        .size           $__internal_88_$__cuda_sm20_div_s64,($__internal_89_$__cuda_sm20_rem_u64 - $__internal_88_$__cuda_sm20_div_s64)
$__internal_88_$__cuda_sm20_div_s64:
        /* <DEDUP_REMOVED lines=73> */
[----:B------:R-:W-:Y:S06]  /*55d0*/  RET.REL.NODEC R6 `(_ZN2at6native60_GLOBAL__N__fdc43544_27_DistributionRandomKernel_cu_f88cee4443distribution_elementwise_grid_stride_kernelIjLi4EZZZNS0_9templates4cuda21random_from_to_kernelIPNS_17CUDAGeneratorImplEEEvRNS_18TensorIteratorBaseEmlT_ENKUlvE_clEvENKUlvE7_clEvEUlP24curandStatePhilox4_32_10E0_ZNS1_27distribution_nullary_kernelIN3c104HalfEj5uint4S7_SF_ZZZS5_IS7_EvS9_mlSA_ENKSB_clEvENKSC_clEvEUljE_EEvS9_T2_RKT3_T4_EUlijE0_EEvlNS_15PhiloxCudaStateET1_SL_) ;  /* 0xffffaa2006007950 */ /* 0x000fec0003c3ffff */
        .weak           $__internal_89_$__cuda_sm20_rem_u64
        .type           $__internal_89_$__cuda_sm20_rem_u64,@function
        .size           $__internal_89_$__cuda_sm20_rem_u64,(.L_x_2026 - $__internal_89_$__cuda_sm20_rem_u64)
$__internal_89_$__cuda_sm20_rem_u64:
        /* <DEDUP_REMOVED lines=62> */
[----:B------:R-:W-:Y:S06]  /*59c0*/  RET.REL.NODEC R34 `(_ZN2at6native60_GLOBAL__N__fdc43544_27_DistributionRandomKernel_cu_f88cee4443distribution_elementwise_grid_stride_kernelIjLi4EZZZNS0_9templates4cuda21random_from_to_kernelIPNS_17CUDAGeneratorImplEEEvRNS_18TensorIteratorBaseEmlT_ENKUlvE_clEvENKUlvE7_clEvEUlP24curandStatePhilox4_32_10E0_ZNS1_27distribution_nullary_kernelIN3c104HalfEj5uint4S7_SF_ZZZS5_IS7_EvS9_mlSA_ENKSB_clEvENKSC_clEvEUljE_EEvS9_T2_RKT3_T4_EUlijE0_EEvlNS_15PhiloxCudaStateET1_SL_) ;  /* 0xffffa63022007950 */ /* 0x000fec0003c3ffff */
.L_x_1092:
        /* <DEDUP_REMOVED lines=11> */
.L_x_2026:


//--------------------- .text._ZN2at6native60_GLOBAL__N__fdc43544_27_DistributionRandomKernel_cu_f88cee4443distribution_elementwise_grid_stride_kernelIjLi4EZZZNS0_9templates4cuda21random_from_to_kernelIPNS_17CUDAGeneratorImplEEEvRNS_18TensorIteratorBaseEmlT_ENKUlvE_clEvENKUlvE7_clEvEUlP24curandStatePhilox4_32_10E0_ZNS1_27distribution_nullary_kernelIN3c104HalfEj5uint4S7_SF_ZZZS5_IS7_EvS9_mlSA_ENKSB_clEvENKSC_clEvEUljE_EEvS9_T2_RKT3_T4_EUlijE_EEvlNS_15PhiloxCudaStateET1_SL_ --------------------------
	.section	.text._ZN2at6native60_GLOBAL__N__fdc43544_27_DistributionRandomKernel_cu_f88cee4443distribution_elementwise_grid_stride_kernelIjLi4EZZZNS0_9templates4cuda21random_from_to_kernelIPNS_17CUDAGeneratorImplEEEvRNS_18TensorIteratorBaseEmlT_ENKUlvE_clEvENKUlvE7_clEvEUlP24curandStatePhilox4_32_10E0_ZNS1_27distribution_nullary_kernelIN3c104HalfEj5uint4S7_SF_ZZZS5_IS7_EvS9_mlSA_ENKSB_clEvENKSC_clEvEUljE_EEvS9_T2_RKT3_T4_EUlijE_EEvlNS_15PhiloxCudaStateET1_SL_,"ax",@progbits
	.sectioninfo	@"SHI_REGISTERS=54"
	.align	128
.text._ZN2at6native60_GLOBAL__N__fdc43544_27_DistributionRandomKernel_cu_f88cee4443distribution_elementwise_grid_stride_kernelIjLi4EZZZNS0_9templates4cuda21random_from_to_kernelIPNS_17CUDAGeneratorImplEEEvRNS_18TensorIteratorBaseEmlT_ENKUlvE_clEvENKUlvE7_clEvEUlP24curandStatePhilox4_32_10E0_ZNS1_27distribution_nullary_kernelIN3c104HalfEj5uint4S7_SF_ZZZS5_IS7_EvS9_mlSA_ENKSB_clEvENKSC_clEvEUljE_EEvS9_T2_RKT3_T4_EUlijE_EEvlNS_15PhiloxCudaStateET1_SL_:
        .type           _ZN2at6native60_GLOBAL__N__fdc43544_27_DistributionRandomKernel_cu_f88cee4443distribution_elementwise_grid_stride_kernelIjLi4EZZZNS0_9templates4cuda21random_from_to_kernelIPNS_17CUDAGeneratorImplEEEvRNS_18TensorIteratorBaseEmlT_ENKUlvE_clEvENKUlvE7_clEvEUlP24curandStatePhilox4_32_10E0_ZNS1_27distribution_nullary_kernelIN3c104HalfEj5uint4S7_SF_ZZZS5_IS7_EvS9_mlSA_ENKSB_clEvENKSC_clEvEUljE_EEvS9_T2_RKT3_T4_EUlijE_EEvlNS_15PhiloxCudaStateET1_SL_,@function
        .size           _ZN2at6native60_GLOBAL__N__fdc43544_27_DistributionRandomKernel_cu_f88cee4443distribution_elementwise_grid_stride_kernelIjLi4EZZZNS0_9templates4cuda21random_from_to_kernelIPNS_17CUDAGeneratorImplEEEvRNS_18TensorIteratorBaseEmlT_ENKUlvE_clEvENKUlvE7_clEvEUlP24curandStatePhilox4_32_10E0_ZNS1_27distribution_nullary_kernelIN3c104HalfEj5uint4S7_SF_ZZZS5_IS7_EvS9_mlSA_ENKSB_clEvENKSC_clEvEUljE_EEvS9_T2_RKT3_T4_EUlijE_EEvlNS_15PhiloxCudaStateET1_SL_,(.L_x_2029 - _ZN2at6native60_GLOBAL__N__fdc43544_27_DistributionRandomKernel_cu_f88cee4443distribution_elementwise_grid_stride_kernelIjLi4EZZZNS0_9templates4cuda21random_from_to_kernelIPNS_17CUDAGeneratorImplEEEvRNS_18TensorIteratorBaseEmlT_ENKUlvE_clEvENKUlvE7_clEvEUlP24curandStatePhilox4_32_10E0_ZNS1_27distribution_nullary_kernelIN3c104HalfEj5uint4S7_SF_ZZZS5_IS7_EvS9_mlSA_ENKSB_clEvENKSC_clEvEUljE_EEvS9_T2_RKT3_T4_EUlijE_EEvlNS_15PhiloxCudaStateET1_SL_)
        .other          _ZN2at6native60_GLOBAL__N__fdc43544_27_DistributionRandomKernel_cu_f88cee4443distribution_elementwise_grid_stride_kernelIjLi4EZZZNS0_9templates4cuda21random_from_to_kernelIPNS_17CUDAGeneratorImplEEEvRNS_18TensorIteratorBaseEmlT_ENKUlvE_clEvENKUlvE7_clEvEUlP24curandStatePhilox4_32_10E0_ZNS1_27distribution_nullary_kernelIN3c104HalfEj5uint4S7_SF_ZZZS5_IS7_EvS9_mlSA_ENKSB_clEvENKSC_clEvEUljE_EEvS9_T2_RKT3_T4_EUlijE_EEvlNS_15PhiloxCudaStateET1_SL_,@"STO_CUDA_ENTRY STV_DEFAULT"
_ZN2at6native60_GLOBAL__N__fdc43544_27_DistributionRandomKernel_cu_f88cee4443distribution_elementwise_grid_stride_kernelIjLi4EZZZNS0_9templates4cuda21random_from_to_kernelIPNS_17CUDAGeneratorImplEEEvRNS_18TensorIteratorBaseEmlT_ENKUlvE_clEvENKUlvE7_clEvEUlP24curandStatePhilox4_32_10E0_ZNS1_27distribution_nullary_kernelIN3c104HalfEj5uint4S7_SF_ZZZS5_IS7_EvS9_mlSA_ENKSB_clEvENKSC_clEvEUljE_EEvS9_T2_RKT3_T4_EUlijE_EEvlNS_15PhiloxCudaStateET1_SL_:
        /* <DEDUP_REMOVED lines=86> */
[----:B------:R-:W-:Y:S05]  /*0560*/  CALL.REL.NOINC `($__internal_90_$__cuda_sm20_div_s64) ;  /* 0x000013e000007944 */ /* 0x000fea0003c00000 */
[----:B------:R-:W-:Y:S02]  /*0570*/  IMAD.MOV.U32 R22, RZ, RZ, R26 ;  /* 0x000000ffff167224 */ /* 0x000fe400078e001a */
[----:B------:R-:W-:Y:S01]  /*0580*/  IMAD.MOV.U32 R23, RZ, RZ, R27 ;  /* 0x000000ffff177224 */ /* 0x000fe200078e001b */
[----:B------:R-:W-:Y:S05]  /*0590*/  BRA `(.L_x_1094) ;  /* 0x0000016000007947 */ /* 0x000fea0003800000 */
.L_x_1093:
        /* <DEDUP_REMOVED lines=22> */
.L_x_1094:
        /* <DEDUP_REMOVED lines=27> */
.L_x_1115:
        /* <DEDUP_REMOVED lines=13> */
.L_x_1096:
[----:B------:R-:W-:Y:S05]  /*0980*/  BSYNC B0 ;  /* 0x0000000000007941 */ /* 0x000fea0003800000 */
.L_x_1095:
        /* <DEDUP_REMOVED lines=60> */
.L_x_1098:
[----:B------:R-:W-:Y:S02]  /*0d50*/  IMAD.MOV.U32 R30, RZ, RZ, R44 ;  /* 0x000000ffff1e7224 */ /* 0x000fe400078e002c */
[----:B------:R-:W-:Y:S02]  /*0d60*/  IMAD.MOV.U32 R39, RZ, RZ, R31 ;  /* 0x000000ffff277224 */ /* 0x000fe400078e001f */
[----:B------:R-:W-:Y:S02]  /*0d70*/  IMAD.MOV.U32 R40, RZ, RZ, R37 ;  /* 0x000000ffff287224 */ /* 0x000fe400078e0025 */
[----:B------:R-:W-:-:S02]  /*0d80*/  IMAD.MOV.U32 R41, RZ, RZ, R26 ;  /* 0x000000ffff297224 */ /* 0x000fc400078e001a */
.L_x_1097:
        /* <DEDUP_REMOVED lines=11> */
[----:B------:R-:W-:Y:S05]  /*0e40*/  CALL.REL.NOINC `($__internal_91_$__cuda_sm20_rem_u64) ;  /* 0x00000fb000007944 */ /* 0x000fea0003c00000 */
[----:B------:R-:W-:Y:S02]  /*0e50*/  IMAD.MOV.U32 R28, RZ, RZ, R30 ;  /* 0x000000ffff1c7224 */ /* 0x000fe400078e001e */
[----:B------:R-:W-:Y:S01]  /*0e60*/  IMAD.MOV.U32 R29, RZ, RZ, R31 ;  /* 0x000000ffff1d7224 */ /* 0x000fe200078e001f */
[----:B------:R-:W-:Y:S05]  /*0e70*/  BRA `(.L_x_1102) ;  /* 0x0000013000007947 */ /* 0x000fea0003800000 */
.L_x_1101:
        /* <DEDUP_REMOVED lines=19> */
.L_x_1102:
[----:B------:R-:W-:-:S04]  /*0fb0*/  IADD3 R30, P0, R28, c[0x0][0x1a0], RZ ;  /* 0x000068001c1e7a10 */ /* 0x000fc80007f1e0ff */
[----:B------:R-:W-:Y:S01]  /*0fc0*/  IADD3.X R31, R29, c[0x0][0x1a4], RZ, P0, !PT ;  /* 0x000069001d1f7a10 */ /* 0x000fe200007fe4ff */
[----:B------:R-:W-:-:S03]  /*0fd0*/  IMAD R29, R16, c[0x0][0x190], RZ ;  /* 0x00006400101d7a24 */ /* 0x000fc600078e02ff */
[----:B------:R-:W0:Y:S02]  /*0fe0*/  I2F.S64 R30, R30 ;  /* 0x0000001e001e7312 */ /* 0x000e240000301400 */
[----:B------:R-:W-:-:S04]  /*0ff0*/  IADD3 R28, P0, R29, c[0x0][0x188], RZ ;  /* 0x000062001d1c7a10 */ /* 0x000fc80007f1e0ff */
[----:B------:R-:W-:Y:S02]  /*1000*/  LEA.HI.X.SX32 R29, R29, c[0x0][0x18c], 0x1, P0 ;  /* 0x000063001d1d7a11 */ /* 0x000fe400000f0eff */
[----:B0-----:R-:W-:-:S05]  /*1010*/  F2FP.PACK_AB R31, RZ, R30 ;  /* 0x0000001eff1f723e */ /* 0x001fca00000000ff */
[----:B------:R0:W-:Y:S02]  /*1020*/  STG.E.U16 [R28.64], R31 ;  /* 0x0000001f1c007986 */ /* 0x0001e4000c101508 */
.L_x_1100:
[----:B------:R-:W-:Y:S05]  /*1030*/  BSYNC B0 ;  /* 0x0000000000007941 */ /* 0x000fea0003800000 */
.L_x_1099:
        /* <DEDUP_REMOVED lines=15> */
[----:B------:R-:W-:Y:S05]  /*1130*/  CALL.REL.NOINC `($__internal_91_$__cuda_sm20_rem_u64) ;  /* 0x00000cc000007944 */ /* 0x000fea0003c00000 */
[----:B------:R-:W-:Y:S02]  /*1140*/  IMAD.MOV.U32 R28, RZ, RZ, R30 ;  /* 0x000000ffff1c7224 */ /* 0x000fe400078e001e */
[----:B------:R-:W-:Y:S01]  /*1150*/  IMAD.MOV.U32 R29, RZ, RZ, R31 ;  /* 0x000000ffff1d7224 */ /* 0x000fe200078e001f */
[----:B------:R-:W-:Y:S05]  /*1160*/  BRA `(.L_x_1106) ;  /* 0x0000012000007947 */ /* 0x000fea0003800000 */
.L_x_1105:
        /* <DEDUP_REMOVED lines=18> */
.L_x_1106:
[----:B------:R-:W-:Y:S01]  /*1290*/  IADD3 R28, P0, R28, c[0x0][0x1a0], RZ ;  /* 0x000068001c1c7a10 */ /* 0x000fe20007f1e0ff */
[----:B------:R-:W-:-:S03]  /*12a0*/  IMAD R45, R45, c[0x0][0x190], RZ ;  /* 0x000064002d2d7a24 */ /* 0x000fc600078e02ff */
[----:B------:R-:W-:Y:S02]  /*12b0*/  IADD3.X R29, R29, c[0x0][0x1a4], RZ, P0, !PT ;  /* 0x000069001d1d7a10 */ /* 0x000fe400007fe4ff */
[C---:B------:R-:W-:Y:S02]  /*12c0*/  IADD3 R30, P0, R45.reuse, c[0x0][0x188], RZ ;  /* 0x000062002d1e7a10 */ /* 0x040fe40007f1e0ff */
[----:B------:R-:W0:Y:S02]  /*12d0*/  I2F.S64 R28, R28 ;  /* 0x0000001c001c7312 */ /* 0x000e240000301400 */
[----:B------:R-:W-:Y:S02]  /*12e0*/  LEA.HI.X.SX32 R31, R45, c[0x0][0x18c], 0x1, P0 ;  /* 0x000063002d1f7a11 */ /* 0x000fe400000f0eff */
[----:B0-----:R-:W-:-:S05]  /*12f0*/  F2FP.PACK_AB R29, RZ, R28 ;  /* 0x0000001cff1d723e */ /* 0x001fca00000000ff */
[----:B------:R0:W-:Y:S02]  /*1300*/  STG.E.U16 [R30.64], R29 ;  /* 0x0000001d1e007986 */ /* 0x0001e4000c101508 */
.L_x_1104:
[----:B------:R-:W-:Y:S05]  /*1310*/  BSYNC B0 ;  /* 0x0000000000007941 */ /* 0x000fea0003800000 */
.L_x_1103:
        /* <DEDUP_REMOVED lines=13> */
[----:B0-----:R-:W-:Y:S05]  /*13f0*/  CALL.REL.NOINC `($__internal_91_$__cuda_sm20_rem_u64) ;  /* 0x00000a0000007944 */ /* 0x001fea0003c00000 */
[----:B------:R-:W-:Y:S01]  /*1400*/  IMAD.MOV.U32 R28, RZ, RZ, R30 ;  /* 0x000000ffff1c7224 */ /* 0x000fe200078e001e */
[----:B------:R-:W-:Y:S01]  /*1410*/  MOV R29, R31 ;  /* 0x0000001f001d7202 */ /* 0x000fe20000000f00 */
[----:B------:R-:W-:Y:S05]  /*1420*/  BRA `(.L_x_1110) ;  /* 0x0000012000007947 */ /* 0x000fea0003800000 */
.L_x_1109:
        /* <DEDUP_REMOVED lines=18> */
.L_x_1110:
        /* <DEDUP_REMOVED lines=8> */
.L_x_1108:
[----:B------:R-:W-:Y:S05]  /*15d0*/  BSYNC B0 ;  /* 0x0000000000007941 */ /* 0x000fea0003800000 */
.L_x_1107:
        /* <DEDUP_REMOVED lines=13> */
[----:B0-----:R-:W-:Y:S05]  /*16b0*/  CALL.REL.NOINC `($__internal_91_$__cuda_sm20_rem_u64) ;  /* 0x0000074000007944 */ /* 0x001fea0003c00000 */
[----:B------:R-:W-:Y:S02]  /*16c0*/  IMAD.MOV.U32 R28, RZ, RZ, R30 ;  /* 0x000000ffff1c7224 */ /* 0x000fe400078e001e */
[----:B------:R-:W-:Y:S01]  /*16d0*/  IMAD.MOV.U32 R29, RZ, RZ, R31 ;  /* 0x000000ffff1d7224 */ /* 0x000fe200078e001f */
[----:B------:R-:W-:Y:S05]  /*16e0*/  BRA `(.L_x_1113) ;  /* 0x0000012000007947 */ /* 0x000fea0003800000 */
.L_x_1112:
        /* <DEDUP_REMOVED lines=18> */
.L_x_1113:
        /* <DEDUP_REMOVED lines=8> */
.L_x_1111:
        /* <DEDUP_REMOVED lines=11> */
.L_x_1114:
[----:B------:R-:W-:Y:S05]  /*1940*/  EXIT ;  /* 0x000000000000794d */ /* 0x000fea0003800000 */
        .weak           $__internal_90_$__cuda_sm20_div_s64
        .type           $__internal_90_$__cuda_sm20_div_s64,@function
        .size           $__internal_90_$__cuda_sm20_div_s64,($__internal_91_$__cuda_sm20_rem_u64 - $__internal_90_$__cuda_sm20_div_s64)
$__internal_90_$__cuda_sm20_div_s64:
        /* <DEDUP_REMOVED lines=74> */
[----:B------:R-:W-:Y:S06]  /*1df0*/  RET.REL.NODEC R22 `(_ZN2at6native60_GLOBAL__N__fdc43544_27_DistributionRandomKernel_cu_f88cee4443distribution_elementwise_grid_stride_kernelIjLi4EZZZNS0_9templates4cuda21random_from_to_kernelIPNS_17CUDAGeneratorImplEEEvRNS_18TensorIteratorBaseEmlT_ENKUlvE_clEvENKUlvE7_clEvEUlP24curandStatePhilox4_32_10E0_ZNS1_27distribution_nullary_kernelIN3c104HalfEj5uint4S7_SF_ZZZS5_IS7_EvS9_mlSA_ENKSB_clEvENKSC_clEvEUljE_EEvS9_T2_RKT3_T4_EUlijE_EEvlNS_15PhiloxCudaStateET1_SL_) ;  /* 0xffffe20016007950 */ /* 0x000fec0003c3ffff */
        .weak           $__internal_91_$__cuda_sm20_rem_u64
        .type           $__internal_91_$__cuda_sm20_rem_u64,@function
        .size           $__internal_91_$__cuda_sm20_rem_u64,(.L_x_2029 - $__internal_91_$__cuda_sm20_rem_u64)
$__internal_91_$__cuda_sm20_rem_u64:
        /* <DEDUP_REMOVED lines=63> */
[----:B------:R-:W-:Y:S06]  /*21f0*/  RET.REL.NODEC R28 `(_ZN2at6native60_GLOBAL__N__fdc43544_27_DistributionRandomKernel_cu_f88cee4443distribution_elementwise_grid_stride_kernelIjLi4EZZZNS0_9templates4cuda21random_from_to_kernelIPNS_17CUDAGeneratorImplEEEvRNS_18TensorIteratorBaseEmlT_ENKUlvE_clEvENKUlvE7_clEvEUlP24curandStatePhilox4_32_10E0_ZNS1_27distribution_nullary_kernelIN3c104HalfEj5uint4S7_SF_ZZZS5_IS7_EvS9_mlSA_ENKSB_clEvENKSC_clEvEUljE_EEvS9_T2_RKT3_T4_EUlijE_EEvlNS_15PhiloxCudaStateET1_SL_) ;  /* 0xffffde001c007950 */ /* 0x000fec0003c3ffff */
.L_x_1116:
        /* <DEDUP_REMOVED lines=16> */
.L_x_2029:


//--------------------- .text._ZN2at6native60_GLOBAL__N__fdc43544_27_DistributionRandomKernel_cu_f88cee4443distribution_elementwise_grid_stride_kernelImLi2EZZZNS0_9templates4cuda21random_from_to_kernelIPNS_17CUDAGeneratorImplEEEvRNS_18TensorIteratorBaseEmlT_ENKUlvE_clEvENKUlvE7_clEvEUlP24curandStatePhilox4_32_10E_ZNS1_27distribution_nullary_kernelIN3c104HalfEm10ulonglong2S7_SF_ZZZS5_IS7_EvS9_mlSA_ENKSB_clEvENKSC_clEvEUlmE_EEvS9_T2_RKT3_T4_EUlimE0_EEvlNS_15PhiloxCudaStateET1_SL_ --------------------------
	.section	.text._ZN2at6native60_GLOBAL__N__fdc43544_27_DistributionRandomKernel_cu_f88cee4443distribution_elementwise_grid_stride_kernelImLi2EZZZNS0_9templates4cuda21random_from_to_kernelIPNS_17CUDAGeneratorImplEEEvRNS_18TensorIteratorBaseEmlT_ENKUlvE_clEvENKUlvE7_clEvEUlP24curandStatePhilox4_32_10E_ZNS1_27distribution_nullary_kernelIN3c104HalfEm10ulonglong2S7_SF_ZZZS5_IS7_EvS9_mlSA_ENKSB_clEvENKSC_clEvEUlmE_EEvS9_T2_RKT3_T4_EUlimE0_EEvlNS_15PhiloxCudaStateET1_SL_,"ax",@progbits
	.sectioninfo	@"SHI_REGISTERS=48"
	.align	128
.text._ZN2at6native60_GLOBAL__N__fdc43544_27_DistributionRandomKernel_cu_f88cee4443distribution_elementwise_grid_stride_kernelImLi2EZZZNS0_9templates4cuda21random_from_to_kernelIPNS_17CUDAGeneratorImplEEEvRNS_18TensorIteratorBaseEmlT_ENKUlvE_clEvENKUlvE7_clEvEUlP24curandStatePhilox4_32_10E_ZNS1_27distribution_nullary_kernelIN3c104HalfEm10ulonglong2S7_SF_ZZZS5_IS7_EvS9_mlSA_ENKSB_clEvENKSC_clEvEUlmE_EEvS9_T2_RKT3_T4_EUlimE0_EEvlNS_15PhiloxCudaStateET1_SL_:
        .type           _ZN2at6native60_GLOBAL__N__fdc43544_27_DistributionRandomKernel_cu_f88cee4443distribution_elementwise_grid_stride_kernelImLi2EZZZNS0_9templates4cuda21random_from_to_kernelIPNS_17CUDAGeneratorImplEEEvRNS_18TensorIteratorBaseEmlT_ENKUlvE_clEvENKUlvE7_clEvEUlP24curandStatePhilox4_32_10E_ZNS1_27distribution_nullary_kernelIN3c104HalfEm10ulonglong2S7_SF_ZZZS5_IS7_EvS9_mlSA_ENKSB_clEvENKSC_clEvEUlmE_EEvS9_T2_RKT3_T4_EUlimE0_EEvlNS_15PhiloxCudaStateET1_SL_,@function
        .size           _ZN2at6native60_GLOBAL__N__fdc43544_27_DistributionRandomKernel_cu_f88cee4443distribution_elementwise_grid_stride_kernelImLi2EZZZNS0_9templates4cuda21random_from_to_kernelIPNS_17CUDAGeneratorImplEEEvRNS_18TensorIteratorBaseEmlT_ENKUlvE_clEvENKUlvE7_clEvEUlP24curandStatePhilox4_32_10E_ZNS1_27distribution_nullary_kernelIN3c104HalfEm10ulonglong2S7_SF_ZZZS5_IS7_EvS9_mlSA_ENKSB_clEvENKSC_clEvEUlmE_EEvS9_T2_RKT3_T4_EUlimE0_EEvlNS_15PhiloxCudaStateET1_SL_,(.L_x_2032 - _ZN2at6native60_GLOBAL__N__fdc43544_27_DistributionRandomKernel_cu_f88cee4443distribution_elementwise_grid_stride_kernelImLi2EZZZNS0_9templates4cuda21random_from_to_kernelIPNS_17CUDAGeneratorImplEEEvRNS_18TensorIteratorBaseEmlT_ENKUlvE_clEvENKUlvE7_clEvEUlP24curandStatePhilox4_32_10E_ZNS1_27distribution_nullary_kernelIN3c104HalfEm10ulonglong2S7_SF_ZZZS5_IS7_EvS9_mlSA_ENKSB_clEvENKSC_clEvEUlmE_EEvS9_T2_RKT3_T4_EUlimE0_EEvlNS_15PhiloxCudaStateET1_SL_)
        .other          _ZN2at6native60_GLOBAL__N__fdc43544_27_DistributionRandomKernel_cu_f88cee4443distribution_elementwise_grid_stride_kernelImLi2EZZZNS0_9templates4cuda21random_from_to_kernelIPNS_17CUDAGeneratorImplEEEvRNS_18TensorIteratorBaseEmlT_ENKUlvE_clEvENKUlvE7_clEvEUlP24curandStatePhilox4_32_10E_ZNS1_27distribution_nullary_kernelIN3c104HalfEm10ulonglong2S7_SF_ZZZS5_IS7_EvS9_mlSA_ENKSB_clEvENKSC_clEvEUlmE_EEvS9_T2_RKT3_T4_EUlimE0_EEvlNS_15PhiloxCudaStateET1_SL_,@"STO_CUDA_ENTRY STV_DEFAULT"
_ZN2at6native60_GLOBAL__N__fdc43544_27_DistributionRandomKernel_cu_f88cee4443distribution_elementwise_grid_stride_kernelImLi2EZZZNS0_9templates4cuda21random_from_to_kernelIPNS_17CUDAGeneratorImplEEEvRNS_18TensorIteratorBaseEmlT_ENKUlvE_clEvENKUlvE7_clEvEUlP24curandStatePhilox4_32_10E_ZNS1_27distribution_nullary_kernelIN3c104HalfEm10ulonglong2S7_SF_ZZZS5_IS7_EvS9_mlSA_ENKSB_clEvENKSC_clEvEUlmE_EEvS9_T2_RKT3_T4_EUlimE0_EEvlNS_15PhiloxCudaStateET1_SL_:
        /* <DEDUP_REMOVED lines=92> */
[----:B------:R-:W-:Y:S05]  /*05c0*/  CALL.REL.NOINC `($__internal_92_$__cuda_sm20_div_s64) ;  /* 0x000028f000007944 */ /* 0x000fea0003c00000 */
[----:B------:R-:W-:Y:S05]  /*05d0*/  BRA `(.L_x_1118) ;  /* 0x0000016000007947 */ /* 0x000fea0003800000 */
.L_x_1117:
        /* <DEDUP_REMOVED lines=22> */
.L_x_1118:
        /* <DEDUP_REMOVED lines=16> */
.L_x_1135:
        /* <DEDUP_REMOVED lines=13> */
.L_x_1120:
[----:B------:R-:W-:Y:S05]  /*0910*/  BSYNC B0 ;  /* 0x0000000000007941 */ /* 0x000fea0003800000 */
.L_x_1119:
        /* <DEDUP_REMOVED lines=69> */
.L_x_1122:
[----:B------:R-:W-:Y:S01]  /*0d70*/  IMAD.MOV.U32 R38, RZ, RZ, R35 ;  /* 0x000000ffff267224 */ /* 0x000fe200078e0023 */
[----:B------:R-:W-:Y:S01]  /*0d80*/  MOV R34, R23 ;  /* 0x0000001700227202 */ /* 0x000fe20000000f00 */
[----:B------:R-:W-:Y:S02]  /*0d90*/  IMAD.MOV.U32 R32, RZ, RZ, R30 ;  /* 0x000000ffff207224 */ /* 0x000fe400078e001e */
[----:B------:R-:W-:Y:S02]  /*0da0*/  IMAD.MOV.U32 R33, RZ, RZ, R20 ;  /* 0x000000ffff217224 */ /* 0x000fe400078e0014 */
.L_x_1121:
        /* <DEDUP_REMOVED lines=219> */
.L_x_1125:
        /* <DEDUP_REMOVED lines=9> */
[----:B------:R-:W-:Y:S05]  /*1bf0*/  CALL.REL.NOINC `($__internal_93_$__cuda_sm20_rem_u64) ;  /* 0x0000176000007944 */ /* 0x000fea0003c00000 */
[----:B------:R-:W-:Y:S01]  /*1c00*/  IMAD.MOV.U32 R22, RZ, RZ, R26 ;  /* 0x000000ffff167224 */ /* 0x000fe200078e001a */
[----:B------:R-:W-:Y:S01]  /*1c10*/  MOV R23, R27 ;  /* 0x0000001b00177202 */ /* 0x000fe20000000f00 */
[----:B------:R-:W-:Y:S05]  /*1c20*/  BRA `(.L_x_1128) ;  /* 0x0000013000007947 */ /* 0x000fea0003800000 */
.L_x_1127:
        /* <DEDUP_REMOVED lines=19> */
.L_x_1128:
[----:B------:R-:W-:Y:S05]  /*1d60*/  BSYNC B1 ;  /* 0x0000000000017941 */ /* 0x000fea0003800000 */
.L_x_1126:
[----:B------:R-:W-:-:S04]  /*1d70*/  IADD3 R22, P0, R22, c[0x0][0x330], RZ ;  /* 0x0000cc0016167a10 */ /* 0x000fc80007f1e0ff */
[----:B------:R-:W-:-:S04]  /*1d80*/  IADD3.X R23, R23, c[0x0][0x334], RZ, P0, !PT ;  /* 0x0000cd0017177a10 */ /* 0x000fc800007fe4ff */
[----:B------:R-:W0:Y:S02]  /*1d90*/  I2F.S64 R22, R22 ;  /* 0x0000001600167312 */ /* 0x000e240000301400 */
[----:B0-----:R-:W-:-:S05]  /*1da0*/  F2FP.PACK_AB R23, RZ, R22 ;  /* 0x00000016ff17723e */ /* 0x001fca00000000ff */
[----:B------:R0:W-:Y:S02]  /*1db0*/  STG.E.U16 [R24.64], R23 ;  /* 0x0000001718007986 */ /* 0x0001e4000c101508 */
.L_x_1124:
[----:B------:R-:W-:Y:S05]  /*1dc0*/  BSYNC B0 ;  /* 0x0000000000007941 */ /* 0x000fea0003800000 */
.L_x_1123:
        /* <DEDUP_REMOVED lines=220> */
.L_x_1130:
        /* <DEDUP_REMOVED lines=11> */
[----:B------:R-:W-:Y:S05]  /*2c40*/  CALL.REL.NOINC `($__internal_93_$__cuda_sm20_rem_u64) ;  /* 0x0000071000007944 */ /* 0x000fea0003c00000 */
[----:B------:R-:W-:Y:S01]  /*2c50*/  IMAD.MOV.U32 R22, RZ, RZ, R26 ;  /* 0x000000ffff167224 */ /* 0x000fe200078e001a */
[----:B------:R-:W-:Y:S01]  /*2c60*/  MOV R23, R27 ;  /* 0x0000001b00177202 */ /* 0x000fe20000000f00 */
[----:B------:R-:W-:Y:S05]  /*2c70*/  BRA `(.L_x_1133) ;  /* 0x0000012000007947 */ /* 0x000fea0003800000 */
.L_x_1132:
        /* <DEDUP_REMOVED lines=18> */
.L_x_1133:
[----:B------:R-:W-:Y:S05]  /*2da0*/  BSYNC B0 ;  /* 0x0000000000007941 */ /* 0x000fea0003800000 */
.L_x_1131:
[----:B------:R-:W-:-:S04]  /*2db0*/  IADD3 R22, P0, R22, c[0x0][0x330], RZ ;  /* 0x0000cc0016167a10 */ /* 0x000fc80007f1e0ff */
[----:B------:R-:W-:-:S04]  /*2dc0*/  IADD3.X R23, R23, c[0x0][0x334], RZ, P0, !PT ;  /* 0x0000cd0017177a10 */ /* 0x000fc800007fe4ff */
[----:B------:R-:W0:Y:S02]  /*2dd0*/  I2F.S64 R22, R22 ;  /* 0x0000001600167312 */ /* 0x000e240000301400 */
[----:B0-----:R-:W-:-:S05]  /*2de0*/  F2FP.PACK_AB R23, RZ, R22 ;  /* 0x00000016ff17723e */ /* 0x001fca00000000ff */
[----:B------:R0:W-:Y:S02]  /*2df0*/  STG.E.U16 [R24.64], R23 ;  /* 0x0000001718007986 */ /* 0x0001e4000c101508 */
.L_x_1129:
        /* <DEDUP_REMOVED lines=11> */
.L_x_1134:
[----:B------:R-:W-:Y:S05]  /*2eb0*/  EXIT ;  /* 0x000000000000794d */ /* 0x000fea0003800000 */
        .weak           $__internal_92_$__cuda_sm20_div_s64
        .type           $__internal_92_$__cuda_sm20_div_s64,@function
        .size           $__internal_92_$__cuda_sm20_div_s64,($__internal_93_$__cuda_sm20_rem_u64 - $__internal_92_$__cuda_sm20_div_s64)
$__internal_92_$__cuda_sm20_div_s64:
        /* <DEDUP_REMOVED lines=73> */
[----:B------:R-:W-:Y:S06]  /*3350*/  RET.REL.NODEC R26 `(_ZN2at6native60_GLOBAL__N__fdc43544_27_DistributionRandomKernel_cu_f88cee4443distribution_elementwise_grid_stride_kernelImLi2EZZZNS0_9templates4cuda21random_from_to_kernelIPNS_17CUDAGeneratorImplEEEvRNS_18TensorIteratorBaseEmlT_ENKUlvE_clEvENKUlvE7_clEvEUlP24curandStatePhilox4_32_10E_ZNS1_27distribution_nullary_kernelIN3c104HalfEm10ulonglong2S7_SF_ZZZS5_IS7_EvS9_mlSA_ENKSB_clEvENKSC_clEvEUlmE_EEvS9_T2_RKT3_T4_EUlimE0_EEvlNS_15PhiloxCudaStateET1_SL_) ;  /* 0xffffcca01a007950 */ /* 0x000fec0003c3ffff */
        .weak           $__internal_93_$__cuda_sm20_rem_u64
        .type           $__internal_93_$__cuda_sm20_rem_u64,@function
        .size           $__internal_93_$__cuda_sm20_rem_u64,(.L_x_2032 - $__internal_93_$__cuda_sm20_rem_u64)
$__internal_93_$__cuda_sm20_rem_u64:
        /* <DEDUP_REMOVED lines=64> */
[----:B------:R-:W-:Y:S06]  /*3760*/  RET.REL.NODEC R36 `(_ZN2at6native60_GLOBAL__N__fdc43544_27_DistributionRandomKernel_cu_f88cee4443distribution_elementwise_grid_stride_kernelImLi2EZZZNS0_9templates4cuda21random_from_to_kernelIPNS_17CUDAGeneratorImplEEEvRNS_18TensorIteratorBaseEmlT_ENKUlvE_clEvENKUlvE7_clEvEUlP24curandStatePhilox4_32_10E_ZNS1_27distribution_nullary_kernelIN3c104HalfEm10ulonglong2S7_SF_ZZZS5_IS7_EvS9_mlSA_ENKSB_clEvENKSC_clEvEUlmE_EEvS9_T2_RKT3_T4_EUlimE0_EEvlNS_15PhiloxCudaStateET1_SL_) ;  /* 0xffffc89024007950 */ /* 0x000fec0003c3ffff */
.L_x_1136:
        /* <DEDUP_REMOVED lines=9> */
.L_x_2032:


//--------------------- .text._ZN2at6native60_GLOBAL__N__fdc43544_27_DistributionRandomKernel_cu_f88cee4443distribution_elementwise_grid_stride_kernelImLi2EZZZNS0_9templates4cuda21random_from_to_kernelIPNS_17CUDAGeneratorImplEEEvRNS_18TensorIteratorBaseEmlT_ENKUlvE_clEvENKUlvE7_clEvEUlP24curandStatePhilox4_32_10E_ZNS1_27distribution_nullary_kernelIN3c104HalfEm10ulonglong2S7_SF_ZZZS5_IS7_EvS9_mlSA_ENKSB_clEvENKSC_clEvEUlmE_EEvS9_T2_RKT3_T4_EUlimE_EEvlNS_15PhiloxCudaStateET1_SL_ --------------------------
	.section	.text._ZN2at6native60_GLOBAL__N__fdc43544_27_DistributionRandomKernel_cu_f88cee4443distribution_elementwise_grid_stride_kernelImLi2EZZZNS0_9templates4cuda21random_from_to_kernelIPNS_17CUDAGeneratorImplEEEvRNS_18TensorIteratorBaseEmlT_ENKUlvE_clEvENKUlvE7_clEvEUlP24curandStatePhilox4_32_10E_ZNS1_27distribution_nullary_kernelIN3c104HalfEm10ulonglong2S7_SF_ZZZS5_IS7_EvS9_mlSA_ENKSB_clEvENKSC_clEvEUlmE_EEvS9_T2_RKT3_T4_EUlimE_EEvlNS_15PhiloxCudaStateET1_SL_,"ax",@progbits
	.sectioninfo	@"SHI_REGISTERS=56"
	.align	128
.text._ZN2at6native60_GLOBAL__N__fdc43544_27_DistributionRandomKernel_cu_f88cee4443distribution_elementwise_grid_stride_kernelImLi2EZZZNS0_9templates4cuda21random_from_to_kernelIPNS_17CUDAGeneratorImplEEEvRNS_18TensorIteratorBaseEmlT_ENKUlvE_clEvENKUlvE7_clEvEUlP24curandStatePhilox4_32_10E_ZNS1_27distribution_nullary_kernelIN3c104HalfEm10ulonglong2S7_SF_ZZZS5_IS7_EvS9_mlSA_ENKSB_clEvENKSC_clEvEUlmE_EEvS9_T2_RKT3_T4_EUlimE_EEvlNS_15PhiloxCudaStateET1_SL_:
        .type           _ZN2at6native60_GLOBAL__N__fdc43544_27_DistributionRandomKernel_cu_f88cee4443distribution_elementwise_grid_stride_kernelImLi2EZZZNS0_9templates4cuda21random_from_to_kernelIPNS_17CUDAGeneratorImplEEEvRNS_18TensorIteratorBaseEmlT_ENKUlvE_clEvENKUlvE7_clEvEUlP24curandStatePhilox4_32_10E_ZNS1_27distribution_nullary_kernelIN3c104HalfEm10ulonglong2S7_SF_ZZZS5_IS7_EvS9_mlSA_ENKSB_clEvENKSC_clEvEUlmE_EEvS9_T2_RKT3_T4_EUlimE_EEvlNS_15PhiloxCudaStateET1_SL_,@function
        .size           _ZN2at6native60_GLOBAL__N__fdc43544_27_DistributionRandomKernel_cu_f88cee4443distribution_elementwise_grid_stride_kernelImLi2EZZZNS0_9templates4cuda21random_from_to_kernelIPNS_17CUDAGeneratorImplEEEvRNS_18TensorIteratorBaseEmlT_ENKUlvE_clEvENKUlvE7_clEvEUlP24curandStatePhilox4_32_10E_ZNS1_27distribution_nullary_kernelIN3c104HalfEm10ulonglong2S7_SF_ZZZS5_IS7_EvS9_mlSA_ENKSB_clEvENKSC_clEvEUlmE_EEvS9_T2_RKT3_T4_EUlimE_EEvlNS_15PhiloxCudaStateET1_SL_,(.L_x_2035 - _ZN2at6native60_GLOBAL__N__fdc43544_27_DistributionRandomKernel_cu_f88cee4443distribution_elementwise_grid_stride_kernelImLi2EZZZNS0_9templates4cuda21random_from_to_kernelIPNS_17CUDAGeneratorImplEEEvRNS_18TensorIteratorBaseEmlT_ENKUlvE_clEvENKUlvE7_clEvEUlP24curandStatePhilox4_32_10E_ZNS1_27distribution_nullary_kernelIN3c104HalfEm10ulonglong2S7_SF_ZZZS5_IS7_EvS9_mlSA_ENKSB_clEvENKSC_clEvEUlmE_EEvS9_T2_RKT3_T4_EUlimE_EEvlNS_15PhiloxCudaStateET1_SL_)
        .other          _ZN2at6native60_GLOBAL__N__fdc43544_27_DistributionRandomKernel_cu_f88cee4443distribution_elementwise_grid_stride_kernelImLi2EZZZNS0_9templates4cuda21random_from_to_kernelIPNS_17CUDAGeneratorImplEEEvRNS_18TensorIteratorBaseEmlT_ENKUlvE_clEvENKUlvE7_clEvEUlP24curandStatePhilox4_32_10E_ZNS1_27distribution_nullary_kernelIN3c104HalfEm10ulonglong2S7_SF_ZZZS5_IS7_EvS9_mlSA_ENKSB_clEvENKSC_clEvEUlmE_EEvS9_T2_RKT3_T4_EUlimE_EEvlNS_15PhiloxCudaStateET1_SL_,@"STO_CUDA_ENTRY STV_DEFAULT"
_ZN2at6native60_GLOBAL__N__fdc43544_27_DistributionRandomKernel_cu_f88cee4443distribution_elementwise_grid_stride_kernelImLi2EZZZNS0_9templates4cuda21random_from_to_kernelIPNS_17CUDAGeneratorImplEEEvRNS_18TensorIteratorBaseEmlT_ENKUlvE_clEvENKUlvE7_clEvEUlP24curandStatePhilox4_32_10E_ZNS1_27distribution_nullary_kernelIN3c104HalfEm10ulonglong2S7_SF_ZZZS5_IS7_EvS9_mlSA_ENKSB_clEvENKSC_clEvEUlmE_EEvS9_T2_RKT3_T4_EUlimE_EEvlNS_15PhiloxCudaStateET1_SL_:
        /* <DEDUP_REMOVED lines=86> */
[----:B------:R-:W-:Y:S05]  /*0560*/  CALL.REL.NOINC `($__internal_94_$__cuda_sm20_div_s64) ;  /* 0x00000e9000007944 */ /* 0x000fea0003c00000 */
[----:B------:R-:W-:Y:S02]  /*0570*/  IMAD.MOV.U32 R22, RZ, RZ, R26 ;  /* 0x000000ffff167224 */ /* 0x000fe400078e001a */
[----:B------:R-:W-:Y:S01]  /*0580*/  IMAD.MOV.U32 R23, RZ, RZ, R27 ;  /* 0x000000ffff177224 */ /* 0x000fe200078e001b */
[----:B------:R-:W-:Y:S05]  /*0590*/  BRA `(.L_x_1138) ;  /* 0x0000016000007947 */ /* 0x000fea0003800000 */
.L_x_1137:
        /* <DEDUP_REMOVED lines=22> */
.L_x_1138:
        /* <DEDUP_REMOVED lines=27> */
.L_x_1152:
        /* <DEDUP_REMOVED lines=13> */
.L_x_1140:
[----:B------:R-:W-:Y:S05]  /*0980*/  BSYNC B0 ;  /* 0x0000000000007941 */ /* 0x000fea0003800000 */
.L_x_1139:
        /* <DEDUP_REMOVED lines=60> */
.L_x_1142:
[----:B------:R-:W-:Y:S02]  /*0d50*/  IMAD.MOV.U32 R46, RZ, RZ, R43 ;  /* 0x000000ffff2e7224 */ /* 0x000fe400078e002b */
[----:B------:R-:W-:Y:S02]  /*0d60*/  IMAD.MOV.U32 R30, RZ, RZ, R31 ;  /* 0x000000ffff1e7224 */ /* 0x000fe400078e001f */
[----:B------:R-:W-:Y:S02]  /*0d70*/  IMAD.MOV.U32 R39, RZ, RZ, R37 ;  /* 0x000000ffff277224 */ /* 0x000fe400078e0025 */
[----:B------:R-:W-:-:S02]  /*0d80*/  IMAD.MOV.U32 R40, RZ, RZ, R26 ;  /* 0x000000ffff287224 */ /* 0x000fc400078e001a */
.L_x_1141:
        /* <DEDUP_REMOVED lines=12> */
[----:B------:R-:W-:Y:S05]  /*0e50*/  CALL.REL.NOINC `($__internal_95_$__cuda_sm20_rem_u64) ;  /* 0x00000a5000007944 */ /* 0x000fea0003c00000 */
[----:B------:R-:W-:Y:S02]  /*0e60*/  IMAD.MOV.U32 R28, RZ, RZ, R30 ;  /* 0x000000ffff1c7224 */ /* 0x000fe400078e001e */
[----:B------:R-:W-:Y:S01]  /*0e70*/  IMAD.MOV.U32 R29, RZ, RZ, R31 ;  /* 0x000000ffff1d7224 */ /* 0x000fe200078e001f */
[----:B------:R-:W-:Y:S05]  /*0e80*/  BRA `(.L_x_1147) ;  /* 0x0000013000007947 */ /* 0x000fea0003800000 */
.L_x_1146:
        /* <DEDUP_REMOVED lines=19> */
.L_x_1147:
[----:B------:R-:W-:Y:S05]  /*0fc0*/  BSYNC B1 ;  /* 0x0000000000017941 */ /* 0x000fea0003800000 */
.L_x_1145:
        /* <DEDUP_REMOVED lines=8> */
.L_x_1144:
[----:B------:R-:W-:Y:S05]  /*1050*/  BSYNC B0 ;  /* 0x0000000000007941 */ /* 0x000fea0003800000 */
.L_x_1143:
        /* <DEDUP_REMOVED lines=16> */
[----:B------:R-:W-:Y:S05]  /*1160*/  CALL.REL.NOINC `($__internal_95_$__cuda_sm20_rem_u64) ;  /* 0x0000074000007944 */ /* 0x000fea0003c00000 */
[----:B------:R-:W-:Y:S02]  /*1170*/  IMAD.MOV.U32 R28, RZ, RZ, R30 ;  /* 0x000000ffff1c7224 */ /* 0x000fe400078e001e */
[----:B------:R-:W-:Y:S01]  /*1180*/  IMAD.MOV.U32 R29, RZ, RZ, R31 ;  /* 0x000000ffff1d7224 */ /* 0x000fe200078e001f */
[----:B------:R-:W-:Y:S05]  /*1190*/  BRA `(.L_x_1151) ;  /* 0x0000012000007947 */ /* 0x000fea0003800000 */
.L_x_1150:
        /* <DEDUP_REMOVED lines=18> */
.L_x_1151:
[----:B------:R-:W-:Y:S05]  /*12c0*/  BSYNC B0 ;  /* 0x0000000000007941 */ /* 0x000fea0003800000 */
.L_x_1149:
        /* <DEDUP_REMOVED lines=8> */
.L_x_1148:
        /* <DEDUP_REMOVED lines=11> */
        .weak           $__internal_94_$__cuda_sm20_div_s64
        .type           $__internal_94_$__cuda_sm20_div_s64,@function
        .size           $__internal_94_$__cuda_sm20_div_s64,($__internal_95_$__cuda_sm20_rem_u64 - $__internal_94_$__cuda_sm20_div_s64)
$__internal_94_$__cuda_sm20_div_s64:
        /* <DEDUP_REMOVED lines=74> */
[----:B------:R-:W-:Y:S06]  /*18a0*/  RET.REL.NODEC R22 `(_ZN2at6native60_GLOBAL__N__fdc43544_27_DistributionRandomKernel_cu_f88cee4443distribution_elementwise_grid_stride_kernelImLi2EZZZNS0_9templates4cuda21random_from_to_kernelIPNS_17CUDAGeneratorImplEEEvRNS_18TensorIteratorBaseEmlT_ENKUlvE_clEvENKUlvE7_clEvEUlP24curandStatePhilox4_32_10E_ZNS1_27distribution_nullary_kernelIN3c104HalfEm10ulonglong2S7_SF_ZZZS5_IS7_EvS9_mlSA_ENKSB_clEvENKSC_clEvEUlmE_EEvS9_T2_RKT3_T4_EUlimE_EEvlNS_15PhiloxCudaStateET1_SL_) ;  /* 0xffffe75016007950 */ /* 0x000fec0003c3ffff */
        .weak           $__internal_95_$__cuda_sm20_rem_u64
        .type           $__internal_95_$__cuda_sm20_rem_u64,@function
        .size           $__internal_95_$__cuda_sm20_rem_u64,(.L_x_2035 - $__internal_95_$__cuda_sm20_rem_u64)
$__internal_95_$__cuda_sm20_rem_u64:
        /* <DEDUP_REMOVED lines=65> */
[----:B------:R-:W-:Y:S06]  /*1cc0*/  RET.REL.NODEC R28 `(_ZN2at6native60_GLOBAL__N__fdc43544_27_DistributionRandomKernel_cu_f88cee4443distribution_elementwise_grid_stride_kernelImLi2EZZZNS0_9templates4cuda21random_from_to_kernelIPNS_17CUDAGeneratorImplEEEvRNS_18TensorIteratorBaseEmlT_ENKUlvE_clEvENKUlvE7_clEvEUlP24curandStatePhilox4_32_10E_ZNS1_27distribution_nullary_kernelIN3c104HalfEm10ulonglong2S7_SF_ZZZS5_IS7_EvS9_mlSA_ENKSB_clEvENKSC_clEvEUlmE_EEvS9_T2_RKT3_T4_EUlimE_EEvlNS_15PhiloxCudaStateET1_SL_) ;  /* 0xffffe3301c007950 */ /* 0x000fec0003c3ffff */
.L_x_1153:
        /* <DEDUP_REMOVED lines=11> */
.L_x_2035:


//--------------------- .text._ZN2at6native60_GLOBAL__N__fdc43544_27_DistributionRandomKernel_cu_f88cee4443distribution_elementwise_grid_stride_kernelIjLi4EZZZNS0_9templates4cuda21random_from_to_kernelIPNS_17CUDAGeneratorImplEEEvRNS_18TensorIteratorBaseEmlT_ENKUlvE_clEvENKUlvE6_clEvEUlP24curandStatePhilox4_32_10E0_ZNS1_27distribution_nullary_kernelIbj5uint4S7_SF_ZZZS5_IS7_EvS9_mlSA_ENKSB_clEvENKSC_clEvEUljE_EEvS9_T2_RKT3_T4_EUlijE0_EEvlNS_15PhiloxCudaStateET1_SJ_ --------------------------
	.section	.text._ZN2at6native60_GLOBAL__N__fdc43544_27_DistributionRandomKernel_cu_f88cee4443distribution_elementwise_grid_stride_kernelIjLi4EZZZNS0_9templates4cuda21random_from_to_kernelIPNS_17CUDAGeneratorImplEEEvRNS_18TensorIteratorBaseEmlT_ENKUlvE_clEvENKUlvE6_clEvEUlP24curandStatePhilox4_32_10E0_ZNS1_27distribution_nullary_kernelIbj5uint4S7_SF_ZZZS5_IS7_EvS9_mlSA_ENKSB_clEvENKSC_clEvEUljE_EEvS9_T2_RKT3_T4_EUlijE0_EEvlNS_15PhiloxCudaStateET1_SJ_,"ax",@progbits
	.sectioninfo	@"SHI_REGISTERS=48"
	.align	128
.text._ZN2at6native60_GLOBAL__N__fdc43544_27_DistributionRandomKernel_cu_f88cee4443distribution_elementwise_grid_stride_kernelIjLi4EZZZNS0_9templates4cuda21random_from_to_kernelIPNS_17CUDAGeneratorImplEEEvRNS_18TensorIteratorBaseEmlT_ENKUlvE_clEvENKUlvE6_clEvEUlP24curandStatePhilox4_32_10E0_ZNS1_27distribution_nullary_kernelIbj5uint4S7_SF_ZZZS5_IS7_EvS9_mlSA_ENKSB_clEvENKSC_clEvEUljE_EEvS9_T2_RKT3_T4_EUlijE0_EEvlNS_15PhiloxCudaStateET1_SJ_:
        .type           _ZN2at6native60_GLOBAL__N__fdc43544_27_DistributionRandomKernel_cu_f88cee4443distribution_elementwise_grid_stride_kernelIjLi4EZZZNS0_9templates4cuda21random_from_to_kernelIPNS_17CUDAGeneratorImplEEEvRNS_18TensorIteratorBaseEmlT_ENKUlvE_clEvENKUlvE6_clEvEUlP24curandStatePhilox4_32_10E0_ZNS1_27distribution_nullary_kernelIbj5uint4S7_SF_ZZZS5_IS7_EvS9_mlSA_ENKSB_clEvENKSC_clEvEUljE_EEvS9_T2_RKT3_T4_EUlijE0_EEvlNS_15PhiloxCudaStateET1_SJ_,@function
        .size           _ZN2at6native60_GLOBAL__N__fdc43544_27_DistributionRandomKernel_cu_f88cee4443distribution_elementwise_grid_stride_kernelIjLi4EZZZNS0_9templates4cuda21random_from_to_kernelIPNS_17CUDAGeneratorImplEEEvRNS_18TensorIteratorBaseEmlT_ENKUlvE_clEvENKUlvE6_clEvEUlP24curandStatePhilox4_32_10E0_ZNS1_27distribution_nullary_kernelIbj5uint4S7_SF_ZZZS5_IS7_EvS9_mlSA_ENKSB_clEvENKSC_clEvEUljE_EEvS9_T2_RKT3_T4_EUlijE0_EEvlNS_15PhiloxCudaStateET1_SJ_,(.L_x_2038 - _ZN2at6native60_GLOBAL__N__fdc43544_27_DistributionRandomKernel_cu_f88cee4443distribution_elementwise_grid_stride_kernelIjLi4EZZZNS0_9templates4cuda21random_from_to_kernelIPNS_17CUDAGeneratorImplEEEvRNS_18TensorIteratorBaseEmlT_ENKUlvE_clEvENKUlvE6_clEvEUlP24curandStatePhilox4_32_10E0_ZNS1_27distribution_nullary_kernelIbj5uint4S7_SF_ZZZS5_IS7_EvS9_mlSA_ENKSB_clEvENKSC_clEvEUljE_EEvS9_T2_RKT3_T4_EUlijE0_EEvlNS_15PhiloxCudaStateET1_SJ_)
        .other          _ZN2at6native60_GLOBAL__N__fdc43544_27_DistributionRandomKernel_cu_f88cee4443distribution_elementwise_grid_stride_kernelIjLi4EZZZNS0_9templates4cuda21random_from_to_kernelIPNS_17CUDAGeneratorImplEEEvRNS_18TensorIteratorBaseEmlT_ENKUlvE_clEvENKUlvE6_clEvEUlP24curandStatePhilox4_32_10E0_ZNS1_27distribution_nullary_kernelIbj5uint4S7_SF_ZZZS5_IS7_EvS9_mlSA_ENKSB_clEvENKSC_clEvEUljE_EEvS9_T2_RKT3_T4_EUlijE0_EEvlNS_15PhiloxCudaStateET1_SJ_,@"STO_CUDA_ENTRY STV_DEFAULT"
_ZN2at6native60_GLOBAL__N__fdc43544_27_DistributionRandomKernel_cu_f88cee4443distribution_elementwise_grid_stride_kernelIjLi4EZZZNS0_9templates4cuda21random_from_to_kernelIPNS_17CUDAGeneratorImplEEEvRNS_18TensorIteratorBaseEmlT_ENKUlvE_clEvENKUlvE6_clEvEUlP24curandStatePhilox4_32_10E0_ZNS1_27distribution_nullary_kernelIbj5uint4S7_SF_ZZZS5_IS7_EvS9_mlSA_ENKSB_clEvENKSC_clEvEUljE_EEvS9_T2_RKT3_T4_EUlijE0_EEvlNS_15PhiloxCudaStateET1_SJ_:
        /* <DEDUP_REMOVED lines=92> */
[----:B------:R-:W-:Y:S05]  /*05c0*/  CALL.REL.NOINC `($__internal_96_$__cuda_sm20_div_s64) ;  /* 0x00004bf000007944 */ /* 0x000fea0003c00000 */
[----:B------:R-:W-:Y:S05]  /*05d0*/  BRA `(.L_x_1155) ;  /* 0x0000016000007947 */ /* 0x000fea0003800000 */
.L_x_1154:
        /* <DEDUP_REMOVED lines=22> */
.L_x_1155:
        /* <DEDUP_REMOVED lines=16> */
.L_x_1180:
        /* <DEDUP_REMOVED lines=13> */
.L_x_1157:
[----:B------:R-:W-:Y:S05]  /*0910*/  BSYNC B0 ;  /* 0x0000000000007941 */ /* 0x000fea0003800000 */
.L_x_1156:
        /* <DEDUP_REMOVED lines=69> */
.L_x_1159:
[----:B------:R-:W-:Y:S01]  /*0d70*/  MOV R4, R0 ;  /* 0x0000000000047202 */ /* 0x000fe20000000f00 */
[----:B------:R-:W-:Y:S01]  /*0d80*/  IMAD.MOV.U32 R39, RZ, RZ, R3 ;  /* 0x000000ffff277224 */ /* 0x000fe200078e0003 */
[----:B------:R-:W-:Y:S01]  /*0d90*/  MOV R37, R7 ;  /* 0x0000000700257202 */ /* 0x000fe20000000f00 */
[----:B------:R-:W-:Y:S02]  /*0da0*/  IMAD.MOV.U32 R6, RZ, RZ, R20 ;  /* 0x000000ffff067224 */ /* 0x000fe400078e0014 */
.L_x_1158:
        /* <DEDUP_REMOVED lines=230> */
.L_x_1162:
        /* <DEDUP_REMOVED lines=8> */
[----:B------:R-:W-:Y:S05]  /*1c90*/  CALL.REL.NOINC `($__internal_97_$__cuda_sm20_rem_u64) ;  /* 0x000039c000007944 */ /* 0x000fea0003c00000 */
[----:B------:R-:W-:Y:S01]  /*1ca0*/  IMAD.MOV.U32 R2, RZ, RZ, R0 ;  /* 0x000000ffff027224 */ /* 0x000fe200078e0000 */
[----:B------:R-:W-:Y:S01]  /*1cb0*/  MOV R3, R33 ;  /* 0x0000002100037202 */ /* 0x000fe20000000f00 */
[----:B------:R-:W-:Y:S05]  /*1cc0*/  BRA `(.L_x_1164) ;  /* 0x0000013000007947 */ /* 0x000fea0003800000 */
.L_x_1163:
        /* <DEDUP_REMOVED lines=19> */
.L_x_1164:
[----:B------:R-:W-:Y:S02]  /*1e00*/  ULDC.64 UR4, c[0x0][0x330] ;  /* 0x0000cc0000047ab9 */ /* 0x000fe40000000a00 */
[----:B------:R-:W-:-:S04]  /*1e10*/  UIADD3 UR4, UP0, URZ, -UR4, URZ ;  /* 0x800000043f047290 */ /* 0x000fc8000ff1e03f */
[----:B------:R-:W-:Y:S02]  /*1e20*/  UIADD3.X UR5, URZ, ~UR5, URZ, UP0, !UPT ;  /* 0x800000053f057290 */ /* 0x000fe400087fe43f */
[----:B------:R-:W-:-:S04]  /*1e30*/  ISETP.NE.U32.AND P0, PT, R2, UR4, PT ;  /* 0x0000000402007c0c */ /* 0x000fc8000bf05070 */
[----:B------:R-:W-:-:S04]  /*1e40*/  ISETP.NE.AND.EX P0, PT, R3, UR5, PT, P0 ;  /* 0x0000000503007c0c */ /* 0x000fc8000bf05300 */
[----:B------:R-:W-:-:S05]  /*1e50*/  SEL R3, RZ, 0x1, !P0 ;  /* 0x00000001ff037807 */ /* 0x000fca0004000000 */
[----:B------:R0:W-:Y:S04]  /*1e60*/  STG.E.U8 [R24.64], R3 ;  /* 0x0000000318007986 */ /* 0x0001e8000c101108 */
.L_x_1161:
[----:B------:R-:W-:Y:S05]  /*1e70*/  BSYNC B0 ;  /* 0x0000000000007941 */ /* 0x000fea0003800000 */
.L_x_1160:
[----:B------:R-:W-:Y:S01]  /*1e80*/  MOV R40, c[0x0][0x0] ;  /* 0x0000000000287a02 */ /* 0x000fe20000000f00 */
[----:B------:R-:W-:Y:S04]  /*1e90*/  BSSY B0, `(.L_x_1165) ;  /* 0x000010d000007945 */ /* 0x000fe80003800000 */
        /* <DEDUP_REMOVED lines=230> */
.L_x_1167:
        /* <DEDUP_REMOVED lines=9> */
[----:B------:R-:W-:Y:S05]  /*2d90*/  CALL.REL.NOINC `($__internal_97_$__cuda_sm20_rem_u64) ;  /* 0x000028c000007944 */ /* 0x000fea0003c00000 */
[----:B------:R-:W-:Y:S01]  /*2da0*/  MOV R2, R0 ;  /* 0x0000000000027202 */ /* 0x000fe20000000f00 */
[----:B------:R-:W-:Y:S01]  /*2db0*/  IMAD.MOV.U32 R3, RZ, RZ, R33 ;  /* 0x000000ffff037224 */ /* 0x000fe200078e0021 */
[----:B------:R-:W-:Y:S05]  /*2dc0*/  BRA `(.L_x_1169) ;  /* 0x0000012000007947 */ /* 0x000fea0003800000 */
.L_x_1168:
        /* <DEDUP_REMOVED lines=18> */
.L_x_1169:
[----:B------:R-:W-:Y:S02]  /*2ef0*/  ULDC.64 UR4, c[0x0][0x330] ;  /* 0x0000cc0000047ab9 */ /* 0x000fe40000000a00 */
[----:B------:R-:W-:-:S04]  /*2f00*/  UIADD3 UR4, UP0, URZ, -UR4, URZ ;  /* 0x800000043f047290 */ /* 0x000fc8000ff1e03f */
[----:B------:R-:W-:Y:S02]  /*2f10*/  UIADD3.X UR5, URZ, ~UR5, URZ, UP0, !UPT ;  /* 0x800000053f057290 */ /* 0x000fe400087fe43f */
[----:B------:R-:W-:-:S04]  /*2f20*/  ISETP.NE.U32.AND P0, PT, R2, UR4, PT ;  /* 0x0000000402007c0c */ /* 0x000fc8000bf05070 */
[----:B------:R-:W-:-:S04]  /*2f30*/  ISETP.NE.AND.EX P0, PT, R3, UR5, PT, P0 ;  /* 0x0000000503007c0c */ /* 0x000fc8000bf05300 */
[----:B------:R-:W-:-:S05]  /*2f40*/  SEL R3, RZ, 0x1, !P0 ;  /* 0x00000001ff037807 */ /* 0x000fca0004000000 */
[----:B------:R0:W-:Y:S04]  /*2f50*/  STG.E.U8 [R24.64], R3 ;  /* 0x0000000318007986 */ /* 0x0001e8000c101108 */
.L_x_1166:
[----:B------:R-:W-:Y:S05]  /*2f60*/  BSYNC B0 ;  /* 0x0000000000007941 */ /* 0x000fea0003800000 */
.L_x_1165:
        /* <DEDUP_REMOVED lines=230> */
.L_x_1172:
        /* <DEDUP_REMOVED lines=9> */
[----:B------:R-:W-:Y:S05]  /*3e60*/  CALL.REL.NOINC `($__internal_97_$__cuda_sm20_rem_u64) ;  /* 0x000017f000007944 */ /* 0x000fea0003c00000 */
[----:B------:R-:W-:Y:S01]  /*3e70*/  IMAD.MOV.U32 R2, RZ, RZ, R0 ;  /* 0x000000ffff027224 */ /* 0x000fe200078e0000 */
[----:B------:R-:W-:Y:S01]  /*3e80*/  MOV R3, R33 ;  /* 0x0000002100037202 */ /* 0x000fe20000000f00 */
[----:B------:R-:W-:Y:S05]  /*3e90*/  BRA `(.L_x_1174) ;  /* 0x0000012000007947 */ /* 0x000fea0003800000 */
.L_x_1173:
        /* <DEDUP_REMOVED lines=18> */
.L_x_1174:
[----:B------:R-:W-:Y:S02]  /*3fc0*/  ULDC.64 UR4, c[0x0][0x330] ;  /* 0x0000cc0000047ab9 */ /* 0x000fe40000000a00 */
[----:B------:R-:W-:-:S04]  /*3fd0*/  UIADD3 UR4, UP0, URZ, -UR4, URZ ;  /* 0x800000043f047290 */ /* 0x000fc8000ff1e03f */
[----:B------:R-:W-:Y:S02]  /*3fe0*/  UIADD3.X UR5, URZ, ~UR5, URZ, UP0, !UPT ;  /* 0x800000053f057290 */ /* 0x000fe400087fe43f */
[----:B------:R-:W-:-:S04]  /*3ff0*/  ISETP.NE.U32.AND P0, PT, R2, UR4, PT ;  /* 0x0000000402007c0c */ /* 0x000fc8000bf05070 */
[----:B------:R-:W-:-:S04]  /*4000*/  ISETP.NE.AND.EX P0, PT, R3, UR5, PT, P0 ;  /* 0x0000000503007c0c */ /* 0x000fc8000bf05300 */
[----:B------:R-:W-:-:S05]  /*4010*/  SEL R3, RZ, 0x1, !P0 ;  /* 0x00000001ff037807 */ /* 0x000fca0004000000 */
[----:B------:R0:W-:Y:S04]  /*4020*/  STG.E.U8 [R24.64], R3 ;  /* 0x0000000318007986 */ /* 0x0001e8000c101108 */
.L_x_1171:
[----:B------:R-:W-:Y:S05]  /*4030*/  BSYNC B0 ;  /* 0x0000000000007941 */ /* 0x000fea0003800000 */
.L_x_1170:
[----:B------:R-:W-:-:S05]  /*4040*/  IMAD R0, R40, 0x3, RZ ;  /* 0x0000000328007824 */ /* 0x000fca00078e02ff */
        /* <DEDUP_REMOVED lines=229> */
.L_x_1176:
        /* <DEDUP_REMOVED lines=13> */
.L_x_1177:
        /* <DEDUP_REMOVED lines=18> */
.L_x_1178:
[----:B------:R-:W-:Y:S02]  /*5090*/  ULDC.64 UR4, c[0x0][0x330] ;  /* 0x0000cc0000047ab9 */ /* 0x000fe40000000a00 */
[----:B------:R-:W-:-:S04]  /*50a0*/  UIADD3 UR4, UP0, URZ, -UR4, URZ ;  /* 0x800000043f047290 */ /* 0x000fc8000ff1e03f */
[----:B------:R-:W-:Y:S02]  /*50b0*/  UIADD3.X UR5, URZ, ~UR5, URZ, UP0, !UPT ;  /* 0x800000053f057290 */ /* 0x000fe400087fe43f */
[----:B------:R-:W-:-:S04]  /*50c0*/  ISETP.NE.U32.AND P0, PT, R2, UR4, PT ;  /* 0x0000000402007c0c */ /* 0x000fc8000bf05070 */
[----:B------:R-:W-:-:S04]  /*50d0*/  ISETP.NE.AND.EX P0, PT, R3, UR5, PT, P0 ;  /* 0x0000000503007c0c */ /* 0x000fc8000bf05300 */
[----:B------:R-:W-:-:S05]  /*50e0*/  SEL R3, RZ, 0x1, !P0 ;  /* 0x00000001ff037807 */ /* 0x000fca0004000000 */
[----:B------:R0:W-:Y:S04]  /*50f0*/  STG.E.U8 [R24.64], R3 ;  /* 0x0000000318007986 */ /* 0x0001e8000c101108 */
.L_x_1175:
        /* <DEDUP_REMOVED lines=11> */
.L_x_1179:
[----:B------:R-:W-:Y:S05]  /*51b0*/  EXIT ;  /* 0x000000000000794d */ /* 0x000fea0003800000 */
        .weak           $__internal_96_$__cuda_sm20_div_s64
        .type           $__internal_96_$__cuda_sm20_div_s64,@function
        .size           $__internal_96_$__cuda_sm20_div_s64,($__internal_97_$__cuda_sm20_rem_u64 - $__internal_96_$__cuda_sm20_div_s64)
$__internal_96_$__cuda_sm20_div_s64:
        /* <DEDUP_REMOVED lines=73> */
[----:B------:R-:W-:Y:S06]  /*5650*/  RET.REL.NODEC R6 `(_ZN2at6native60_GLOBAL__N__fdc43544_27_DistributionRandomKernel_cu_f88cee4443distribution_elementwise_grid_stride_kernelIjLi4EZZZNS0_9templates4cuda21random_from_to_kernelIPNS_17CUDAGeneratorImplEEEvRNS_18TensorIteratorBaseEmlT_ENKUlvE_clEvENKUlvE6_clEvEUlP24curandStatePhilox4_32_10E0_ZNS1_27distribution_nullary_kernelIbj5uint4S7_SF_ZZZS5_IS7_EvS9_mlSA_ENKSB_clEvENKSC_clEvEUljE_EEvS9_T2_RKT3_T4_EUlijE0_EEvlNS_15PhiloxCudaStateET1_SJ_) ;  /* 0xffffa9a006007950 */ /* 0x000fec0003c3ffff */
        .weak           $__internal_97_$__cuda_sm20_rem_u64
        .type           $__internal_97_$__cuda_sm20_rem_u64,@function
        .size           $__internal_97_$__cuda_sm20_rem_u64,(.L_x_2038 - $__internal_97_$__cuda_sm20_rem_u64)
$__internal_97_$__cuda_sm20_rem_u64:
        /* <DEDUP_REMOVED lines=62> */
[----:B------:R-:W-:Y:S06]  /*5a40*/  RET.REL.NODEC R34 `(_ZN2at6native60_GLOBAL__N__fdc43544_27_DistributionRandomKernel_cu_f88cee4443distribution_elementwise_grid_stride_kernelIjLi4EZZZNS0_9templates4cuda21random_from_to_kernelIPNS_17CUDAGeneratorImplEEEvRNS_18TensorIteratorBaseEmlT_ENKUlvE_clEvENKUlvE6_clEvEUlP24curandStatePhilox4_32_10E0_ZNS1_27distribution_nullary_kernelIbj5uint4S7_SF_ZZZS5_IS7_EvS9_mlSA_ENKSB_clEvENKSC_clEvEUljE_EEvS9_T2_RKT3_T4_EUlijE0_EEvlNS_15PhiloxCudaStateET1_SJ_) ;  /* 0xffffa5b022007950 */ /* 0x000fec0003c3ffff */
.L_x_1181:
        /* <DEDUP_REMOVED lines=11> */
.L_x_2038:


//--------------------- .text._ZN2at6native60_GLOBAL__N__fdc43544_27_DistributionRandomKernel_cu_f88cee4443distribution_elementwise_grid_stride_kernelIjLi4EZZZNS0_9templates4cuda21random_from_to_kernelIPNS_17CUDAGeneratorImplEEEvRNS_18TensorIteratorBaseEmlT_ENKUlvE_clEvENKUlvE6_clEvEUlP24curandStatePhilox4_32_10E0_ZNS1_27distribution_nullary_kernelIbj5uint4S7_SF_ZZZS5_IS7_EvS9_mlSA_ENKSB_clEvENKSC_clEvEUljE_EEvS9_T2_RKT3_T4_EUlijE_EEvlNS_15PhiloxCudaStateET1_SJ_ --------------------------
	.section	.text._ZN2at6native60_GLOBAL__N__fdc43544_27_DistributionRandomKernel_cu_f88cee4443distribution_elementwise_grid_stride_kernelIjLi4EZZZNS0_9templates4cuda21random_from_to_kernelIPNS_17CUDAGeneratorImplEEEvRNS_18TensorIteratorBaseEmlT_ENKUlvE_clEvENKUlvE6_clEvEUlP24curandStatePhilox4_32_10E0_ZNS1_27distribution_nullary_kernelIbj5uint4S7_SF_ZZZS5_IS7_EvS9_mlSA_ENKSB_clEvENKSC_clEvEUljE_EEvS9_T2_RKT3_T4_EUlijE_EEvlNS_15PhiloxCudaStateET1_SJ_,"ax",@progbits
	.sectioninfo	@"SHI_REGISTERS=54"
	.align	128
.text._ZN2at6native60_GLOBAL__N__fdc43544_27_DistributionRandomKernel_cu_f88cee4443distribution_elementwise_grid_stride_kernelIjLi4EZZZNS0_9templates4cuda21random_from_to_kernelIPNS_17CUDAGeneratorImplEEEvRNS_18TensorIteratorBaseEmlT_ENKUlvE_clEvENKUlvE6_clEvEUlP24curandStatePhilox4_32_10E0_ZNS1_27distribution_nullary_kernelIbj5uint4S7_SF_ZZZS5_IS7_EvS9_mlSA_ENKSB_clEvENKSC_clEvEUljE_EEvS9_T2_RKT3_T4_EUlijE_EEvlNS_15PhiloxCudaStateET1_SJ_:
        .type           _ZN2at6native60_GLOBAL__N__fdc43544_27_DistributionRandomKernel_cu_f88cee4443distribution_elementwise_grid_stride_kernelIjLi4EZZZNS0_9templates4cuda21random_from_to_kernelIPNS_17CUDAGeneratorImplEEEvRNS_18TensorIteratorBaseEmlT_ENKUlvE_clEvENKUlvE6_clEvEUlP24curandStatePhilox4_32_10E0_ZNS1_27distribution_nullary_kernelIbj5uint4S7_SF_ZZZS5_IS7_EvS9_mlSA_ENKSB_clEvENKSC_clEvEUljE_EEvS9_T2_RKT3_T4_EUlijE_EEvlNS_15PhiloxCudaStateET1_SJ_,@function
        .size           _ZN2at6native60_GLOBAL__N__fdc43544_27_DistributionRandomKernel_cu_f88cee4443distribution_elementwise_grid_stride_kernelIjLi4EZZZNS0_9templates4cuda21random_from_to_kernelIPNS_17CUDAGeneratorImplEEEvRNS_18TensorIteratorBaseEmlT_ENKUlvE_clEvENKUlvE6_clEvEUlP24curandStatePhilox4_32_10E0_ZNS1_27distribution_nullary_kernelIbj5uint4S7_SF_ZZZS5_IS7_EvS9_mlSA_ENKSB_clEvENKSC_clEvEUljE_EEvS9_T2_RKT3_T4_EUlijE_EEvlNS_15PhiloxCudaStateET1_SJ_,(.L_x_2041 - _ZN2at6native60_GLOBAL__N__fdc43544_27_DistributionRandomKernel_cu_f88cee4443distribution_elementwise_grid_stride_kernelIjLi4EZZZNS0_9templates4cuda21random_from_to_kernelIPNS_17CUDAGeneratorImplEEEvRNS_18TensorIteratorBaseEmlT_ENKUlvE_clEvENKUlvE6_clEvEUlP24curandStatePhilox4_32_10E0_ZNS1_27distribution_nullary_kernelIbj5uint4S7_SF_ZZZS5_IS7_EvS9_mlSA_ENKSB_clEvENKSC_clEvEUljE_EEvS9_T2_RKT3_T4_EUlijE_EEvlNS_15PhiloxCudaStateET1_SJ_)
        .other          _ZN2at6native60_GLOBAL__N__fdc43544_27_DistributionRandomKernel_cu_f88cee4443distribution_elementwise_grid_stride_kernelIjLi4EZZZNS0_9templates4cuda21random_from_to_kernelIPNS_17CUDAGeneratorImplEEEvRNS_18TensorIteratorBaseEmlT_ENKUlvE_clEvENKUlvE6_clEvEUlP24curandStatePhilox4_32_10E0_ZNS1_27distribution_nullary_kernelIbj5uint4S7_SF_ZZZS5_IS7_EvS9_mlSA_ENKSB_clEvENKSC_clEvEUljE_EEvS9_T2_RKT3_T4_EUlijE_EEvlNS_15PhiloxCudaStateET1_SJ_,@"STO_CUDA_ENTRY STV_DEFAULT"
_ZN2at6native60_GLOBAL__N__fdc43544_27_DistributionRandomKernel_cu_f88cee4443distribution_elementwise_grid_stride_kernelIjLi4EZZZNS0_9templates4cuda21random_from_to_kernelIPNS_17CUDAGeneratorImplEEEvRNS_18TensorIteratorBaseEmlT_ENKUlvE_clEvENKUlvE6_clEvEUlP24curandStatePhilox4_32_10E0_ZNS1_27distribution_nullary_kernelIbj5uint4S7_SF_ZZZS5_IS7_EvS9_mlSA_ENKSB_clEvENKSC_clEvEUljE_EEvS9_T2_RKT3_T4_EUlijE_EEvlNS_15PhiloxCudaStateET1_SJ_:
        /* <DEDUP_REMOVED lines=91> */
[----:B------:R-:W-:Y:S05]  /*05b0*/  CALL.REL.NOINC `($__internal_98_$__cuda_sm20_div_s64) ;  /* 0x000013d000007944 */ /* 0x000fea0003c00000 */
[----:B------:R-:W-:Y:S02]  /*05c0*/  IMAD.MOV.U32 R26, RZ, RZ, R28 ;  /* 0x000000ffff1a7224 */ /* 0x000fe400078e001c */
[----:B------:R-:W-:Y:S01]  /*05d0*/  IMAD.MOV.U32 R27, RZ, RZ, R29 ;  /* 0x000000ffff1b7224 */ /* 0x000fe200078e001d */
[----:B------:R-:W-:Y:S05]  /*05e0*/  BRA `(.L_x_1183) ;  /* 0x0000016000007947 */ /* 0x000fea0003800000 */
.L_x_1182:
        /* <DEDUP_REMOVED lines=22> */
.L_x_1183:
        /* <DEDUP_REMOVED lines=18> */
.L_x_1204:
        /* <DEDUP_REMOVED lines=13> */
.L_x_1185:
[----:B------:R-:W-:Y:S05]  /*0940*/  BSYNC B0 ;  /* 0x0000000000007941 */ /* 0x000fea0003800000 */
.L_x_1184:
        /* <DEDUP_REMOVED lines=60> */
.L_x_1187:
[----:B------:R-:W-:Y:S02]  /*0d10*/  IMAD.MOV.U32 R30, RZ, RZ, R42 ;  /* 0x000000ffff1e7224 */ /* 0x000fe400078e002a */
[----:B------:R-:W-:Y:S02]  /*0d20*/  IMAD.MOV.U32 R39, RZ, RZ, R31 ;  /* 0x000000ffff277224 */ /* 0x000fe400078e001f */
[----:B------:R-:W-:Y:S02]  /*0d30*/  IMAD.MOV.U32 R40, RZ, RZ, R37 ;  /* 0x000000ffff287224 */ /* 0x000fe400078e0025 */
[----:B------:R-:W-:-:S02]  /*0d40*/  IMAD.MOV.U32 R41, RZ, RZ, R26 ;  /* 0x000000ffff297224 */ /* 0x000fc400078e001a */
.L_x_1186:
        /* <DEDUP_REMOVED lines=11> */
[----:B------:R-:W-:Y:S05]  /*0e00*/  CALL.REL.NOINC `($__internal_99_$__cuda_sm20_rem_u64) ;  /* 0x0000103000007944 */ /* 0x000fea0003c00000 */
[----:B------:R-:W-:Y:S02]  /*0e10*/  IMAD.MOV.U32 R28, RZ, RZ, R30 ;  /* 0x000000ffff1c7224 */ /* 0x000fe400078e001e */
[----:B------:R-:W-:Y:S01]  /*0e20*/  IMAD.MOV.U32 R29, RZ, RZ, R31 ;  /* 0x000000ffff1d7224 */ /* 0x000fe200078e001f */
[----:B------:R-:W-:Y:S05]  /*0e30*/  BRA `(.L_x_1191) ;  /* 0x0000013000007947 */ /* 0x000fea0003800000 */
.L_x_1190:
        /* <DEDUP_REMOVED lines=19> */
.L_x_1191:
[----:B------:R-:W-:Y:S01]  /*0f70*/  ULDC.64 UR4, c[0x0][0x1a0] ;  /* 0x0000680000047ab9 */ /* 0x000fe20000000a00 */
[----:B------:R-:W-:Y:S01]  /*0f80*/  IMAD R30, R18, c[0x0][0x190], RZ ;  /* 0x00006400121e7a24 */ /* 0x000fe200078e02ff */
[----:B------:R-:W-:-:S04]  /*0f90*/  UIADD3 UR4, UP0, URZ, -UR4, URZ ;  /* 0x800000043f047290 */ /* 0x000fc8000ff1e03f */
[----:B------:R-:W-:Y:S02]  /*0fa0*/  UIADD3.X UR5, URZ, ~UR5, URZ, UP0, !UPT ;  /* 0x800000053f057290 */ /* 0x000fe400087fe43f */
[----:B------:R-:W-:Y:S02]  /*0fb0*/  ISETP.NE.U32.AND P0, PT, R28, UR4, PT ;  /* 0x000000041c007c0c */ /* 0x000fe4000bf05070 */
[C---:B------:R-:W-:Y:S02]  /*0fc0*/  IADD3 R28, P1, R30.reuse, c[0x0][0x188], RZ ;  /* 0x000062001e1c7a10 */ /* 0x040fe40007f3e0ff */
[----:B------:R-:W-:Y:S02]  /*0fd0*/  ISETP.NE.AND.EX P0, PT, R29, UR5, PT, P0 ;  /* 0x000000051d007c0c */ /* 0x000fe4000bf05300 */
[----:B------:R-:W-:Y:S02]  /*0fe0*/  LEA.HI.X.SX32 R29, R30, c[0x0][0x18c], 0x1, P1 ;  /* 0x000063001e1d7a11 */ /* 0x000fe400008f0eff */
[----:B------:R-:W-:-:S05]  /*0ff0*/  SEL R31, RZ, 0x1, !P0 ;  /* 0x00000001ff1f7807 */ /* 0x000fca0004000000 */
[----:B------:R0:W-:Y:S04]  /*1000*/  STG.E.U8 [R28.64], R31 ;  /* 0x0000001f1c007986 */ /* 0x0001e8000c101108 */
.L_x_1189:
[----:B------:R-:W-:Y:S05]  /*1010*/  BSYNC B0 ;  /* 0x0000000000007941 */ /* 0x000fea0003800000 */
.L_x_1188:
[----:B------:R-:W-:Y:S01]  /*1020*/  IMAD.MOV.U32 R43, RZ, RZ, c[0x0][0x0] ;  /* 0x00000000ff2b7624 */ /* 0x000fe200078e00ff */
[----:B------:R-:W-:Y:S03]  /*1030*/  BSSY B0, `(.L_x_1192) ;  /* 0x000002e000007945 */ /* 0x000fe60003800000 */
[----:B------:R-:W-:-:S05]  /*1040*/  IMAD R43, R43, c[0x0][0xc], RZ ;  /* 0x000003002b2b7a24 */ /* 0x000fca00078e02ff */
[----:B------:R-:W-:-:S04]  /*1050*/  IADD3 R45, P1, R43, R18, RZ ;  /* 0x000000122b2d7210 */ /* 0x000fc80007f3e0ff */
[----:B------:R-:W-:Y:S02]  /*1060*/  ISETP.GE.U32.AND P0, PT, R45, c[0x0][0x160], PT ;  /* 0x000058002d007a0c */ /* 0x000fe40003f06070 */
[----:B0-----:R-:W-:-:S04]  /*1070*/  IADD3.X R28, RZ, R19, RZ, P1, !PT ;  /* 0x00000013ff1c7210 */ /* 0x001fc80000ffe4ff */
        /* <DEDUP_REMOVED lines=9> */
[----:B------:R-:W-:Y:S05]  /*1110*/  CALL.REL.NOINC `($__internal_99_$__cuda_sm20_rem_u64) ;  /* 0x00000d2000007944 */ /* 0x000fea0003c00000 */
[----:B------:R-:W-:Y:S02]  /*1120*/  IMAD.MOV.U32 R28, RZ, RZ, R30 ;  /* 0x000000ffff1c7224 */ /* 0x000fe400078e001e */
[----:B------:R-:W-:Y:S01]  /*1130*/  IMAD.MOV.U32 R29, RZ, RZ, R31 ;  /* 0x000000ffff1d7224 */ /* 0x000fe200078e001f */
[----:B------:R-:W-:Y:S05]  /*1140*/  BRA `(.L_x_1195) ;  /* 0x0000012000007947 */ /* 0x000fea0003800000 */
.L_x_1194:
        /* <DEDUP_REMOVED lines=18> */
.L_x_1195:
[----:B------:R-:W-:Y:S01]  /*1270*/  ULDC.64 UR4, c[0x0][0x1a0] ;  /* 0x0000680000047ab9 */ /* 0x000fe20000000a00 */
[----:B------:R-:W-:Y:S01]  /*1280*/  IMAD R45, R45, c[0x0][0x190], RZ ;  /* 0x000064002d2d7a24 */ /* 0x000fe200078e02ff */
[----:B------:R-:W-:-:S04]  /*1290*/  UIADD3 UR4, UP0, URZ, -UR4, URZ ;  /* 0x800000043f047290 */ /* 0x000fc8000ff1e03f */
[----:B------:R-:W-:Y:S02]  /*12a0*/  UIADD3.X UR5, URZ, ~UR5, URZ, UP0, !UPT ;  /* 0x800000053f057290 */ /* 0x000fe400087fe43f */
[----:B------:R-:W-:Y:S02]  /*12b0*/  ISETP.NE.U32.AND P0, PT, R28, UR4, PT ;  /* 0x000000041c007c0c */ /* 0x000fe4000bf05070 */
[----:B------:R-:W-:Y:S02]  /*12c0*/  IADD3 R28, P1, R45, c[0x0][0x188], RZ ;  /* 0x000062002d1c7a10 */ /* 0x000fe40007f3e0ff */
[----:B------:R-:W-:Y:S02]  /*12d0*/  ISETP.NE.AND.EX P0, PT, R29, UR5, PT, P0 ;  /* 0x000000051d007c0c */ /* 0x000fe4000bf05300 */
[----:B------:R-:W-:Y:S02]  /*12e0*/  LEA.HI.X.SX32 R29, R45, c[0x0][0x18c], 0x1, P1 ;  /* 0x000063002d1d7a11 */ /* 0x000fe400008f0eff */
[----:B------:R-:W-:-:S05]  /*12f0*/  SEL R31, RZ, 0x1, !P0 ;  /* 0x00000001ff1f7807 */ /* 0x000fca0004000000 */
[----:B------:R0:W-:Y:S04]  /*1300*/  STG.E.U8 [R28.64], R31 ;  /* 0x0000001f1c007986 */ /* 0x0001e8000c101108 */
.L_x_1193:
[----:B------:R-:W-:Y:S05]  /*1310*/  BSYNC B0 ;  /* 0x0000000000007941 */ /* 0x000fea0003800000 */
.L_x_1192:
        /* <DEDUP_REMOVED lines=17> */
.L_x_1198:
        /* <DEDUP_REMOVED lines=18> */
.L_x_1199:
        /* <DEDUP_REMOVED lines=10> */
.L_x_1197:
[----:B------:R-:W-:Y:S05]  /*15f0*/  BSYNC B0 ;  /* 0x0000000000007941 */ /* 0x000fea0003800000 */
.L_x_1196:
        /* <DEDUP_REMOVED lines=17> */
.L_x_1201:
        /* <DEDUP_REMOVED lines=18> */
.L_x_1202:
        /* <DEDUP_REMOVED lines=10> */
.L_x_1200:
        /* <DEDUP_REMOVED lines=11> */
.L_x_1203:
[----:B------:R-:W-:Y:S05]  /*1980*/  EXIT ;  /* 0x000000000000794d */ /* 0x000fea0003800000 */
        .weak           $__internal_98_$__cuda_sm20_div_s64
        .type           $__internal_98_$__cuda_sm20_div_s64,@function
        .size           $__internal_98_$__cuda_sm20_div_s64,($__internal_99_$__cuda_sm20_rem_u64 - $__internal_98_$__cuda_sm20_div_s64)
$__internal_98_$__cuda_sm20_div_s64:
        /* <DEDUP_REMOVED lines=74> */
[----:B------:R-:W-:Y:S06]  /*1e30*/  RET.REL.NODEC R26 `(_ZN2at6native60_GLOBAL__N__fdc43544_27_DistributionRandomKernel_cu_f88cee4443distribution_elementwise_grid_stride_kernelIjLi4EZZZNS0_9templates4cuda21random_from_to_kernelIPNS_17CUDAGeneratorImplEEEvRNS_18TensorIteratorBaseEmlT_ENKUlvE_clEvENKUlvE6_clEvEUlP24curandStatePhilox4_32_10E0_ZNS1_27distribution_nullary_kernelIbj5uint4S7_SF_ZZZS5_IS7_EvS9_mlSA_ENKSB_clEvENKSC_clEvEUljE_EEvS9_T2_RKT3_T4_EUlijE_EEvlNS_15PhiloxCudaStateET1_SJ_) ;  /* 0xffffe1c01a007950 */ /* 0x000fec0003c3ffff */
        .weak           $__internal_99_$__cuda_sm20_rem_u64
        .type           $__internal_99_$__cuda_sm20_rem_u64,@function
        .size           $__internal_99_$__cuda_sm20_rem_u64,(.L_x_2041 - $__internal_99_$__cuda_sm20_rem_u64)
$__internal_99_$__cuda_sm20_rem_u64:
        /* <DEDUP_REMOVED lines=63> */
[----:B------:R-:W-:Y:S06]  /*2230*/  RET.REL.NODEC R28 `(_ZN2at6native60_GLOBAL__N__fdc43544_27_DistributionRandomKernel_cu_f88cee4443distribution_elementwise_grid_stride_kernelIjLi4EZZZNS0_9templates4cuda21random_from_to_kernelIPNS_17CUDAGeneratorImplEEEvRNS_18TensorIteratorBaseEmlT_ENKUlvE_clEvENKUlvE6_clEvEUlP24curandStatePhilox4_32_10E0_ZNS1_27distribution_nullary_kernelIbj5uint4S7_SF_ZZZS5_IS7_EvS9_mlSA_ENKSB_clEvENKSC_clEvEUljE_EEvS9_T2_RKT3_T4_EUlijE_EEvlNS_15PhiloxCudaStateET1_SJ_) ;  /* 0xffffddc01c007950 */ /* 0x000fec0003c3ffff */
.L_x_1205:
        /* <DEDUP_REMOVED lines=12> */
.L_x_2041:


//--------------------- .text._ZN2at6native60_GLOBAL__N__fdc43544_27_DistributionRandomKernel_cu_f88cee4443distribution_elementwise_grid_stride_kernelImLi2EZZZNS0_9templates4cuda21random_from_to_kernelIPNS_17CUDAGeneratorImplEEEvRNS_18TensorIteratorBaseEmlT_ENKUlvE_clEvENKUlvE6_clEvEUlP24curandStatePhilox4_32_10E_ZNS1_27distribution_nullary_kernelIbm10ulonglong2S7_SF_ZZZS5_IS7_EvS9_mlSA_ENKSB_clEvENKSC_clEvEUlmE_EEvS9_T2_RKT3_T4_EUlimE0_EEvlNS_15PhiloxCudaStateET1_SJ_ --------------------------
	.section	.text._ZN2at6native60_GLOBAL__N__fdc43544_27_DistributionRandomKernel_cu_f88cee4443distribution_elementwise_grid_stride_kernelImLi2EZZZNS0_9templates4cuda21random_from_to_kernelIPNS_17CUDAGeneratorImplEEEvRNS_18TensorIteratorBaseEmlT_ENKUlvE_clEvENKUlvE6_clEvEUlP24curandStatePhilox4_32_10E_ZNS1_27distribution_nullary_kernelIbm10ulonglong2S7_SF_ZZZS5_IS7_EvS9_mlSA_ENKSB_clEvENKSC_clEvEUlmE_EEvS9_T2_RKT3_T4_EUlimE0_EEvlNS_15PhiloxCudaStateET1_SJ_,"ax",@progbits
	.sectioninfo	@"SHI_REGISTERS=48"
	.align	128
.text._ZN2at6native60_GLOBAL__N__fdc43544_27_DistributionRandomKernel_cu_f88cee4443distribution_elementwise_grid_stride_kernelImLi2EZZZNS0_9templates4cuda21random_from_to_kernelIPNS_17CUDAGeneratorImplEEEvRNS_18TensorIteratorBaseEmlT_ENKUlvE_clEvENKUlvE6_clEvEUlP24curandStatePhilox4_32_10E_ZNS1_27distribution_nullary_kernelIbm10ulonglong2S7_SF_ZZZS5_IS7_EvS9_mlSA_ENKSB_clEvENKSC_clEvEUlmE_EEvS9_T2_RKT3_T4_EUlimE0_EEvlNS_15PhiloxCudaStateET1_SJ_:
        .type           _ZN2at6native60_GLOBAL__N__fdc43544_27_DistributionRandomKernel_cu_f88cee4443distribution_elementwise_grid_stride_kernelImLi2EZZZNS0_9templates4cuda21random_from_to_kernelIPNS_17CUDAGeneratorImplEEEvRNS_18TensorIteratorBaseEmlT_ENKUlvE_clEvENKUlvE6_clEvEUlP24curandStatePhilox4_32_10E_ZNS1_27distribution_nullary_kernelIbm10ulonglong2S7_SF_ZZZS5_IS7_EvS9_mlSA_ENKSB_clEvENKSC_clEvEUlmE_EEvS9_T2_RKT3_T4_EUlimE0_EEvlNS_15PhiloxCudaStateET1_SJ_,@function
        .size           _ZN2at6native60_GLOBAL__N__fdc43544_27_DistributionRandomKernel_cu_f88cee4443distribution_elementwise_grid_stride_kernelImLi2EZZZNS0_9templates4cuda21random_from_to_kernelIPNS_17CUDAGeneratorImplEEEvRNS_18TensorIteratorBaseEmlT_ENKUlvE_clEvENKUlvE6_clEvEUlP24curandStatePhilox4_32_10E_ZNS1_27distribution_nullary_kernelIbm10ulonglong2S7_SF_ZZZS5_IS7_EvS9_mlSA_ENKSB_clEvENKSC_clEvEUlmE_EEvS9_T2_RKT3_T4_EUlimE0_EEvlNS_15PhiloxCudaStateET1_SJ_,(.L_x_2044 - _ZN2at6native60_GLOBAL__N__fdc43544_27_DistributionRandomKernel_cu_f88cee4443distribution_elementwise_grid_stride_kernelImLi2EZZZNS0_9templates4cuda21random_from_to_kernelIPNS_17CUDAGeneratorImplEEEvRNS_18TensorIteratorBaseEmlT_ENKUlvE_clEvENKUlvE6_clEvEUlP24curandStatePhilox4_32_10E_ZNS1_27distribution_nullary_kernelIbm10ulonglong2S7_SF_ZZZS5_IS7_EvS9_mlSA_ENKSB_clEvENKSC_clEvEUlmE_EEvS9_T2_RKT3_T4_EUlimE0_EEvlNS_15PhiloxCudaStateET1_SJ_)
        .other          _ZN2at6native60_GLOBAL__N__fdc43544_27_DistributionRandomKernel_cu_f88cee4443distribution_elementwise_grid_stride_kernelImLi2EZZZNS0_9templates4cuda21random_from_to_kernelIPNS_17CUDAGeneratorImplEEEvRNS_18TensorIteratorBaseEmlT_ENKUlvE_clEvENKUlvE6_clEvEUlP24curandStatePhilox4_32_10E_ZNS1_27distribution_nullary_kernelIbm10ulonglong2S7_SF_ZZZS5_IS7_EvS9_mlSA_ENKSB_clEvENKSC_clEvEUlmE_EEvS9_T2_RKT3_T4_EUlimE0_EEvlNS_15PhiloxCudaStateET1_SJ_,@"STO_CUDA_ENTRY STV_DEFAULT"
_ZN2at6native60_GLOBAL__N__fdc43544_27_DistributionRandomKernel_cu_f88cee4443distribution_elementwise_grid_stride_kernelImLi2EZZZNS0_9templates4cuda21random_from_to_kernelIPNS_17CUDAGeneratorImplEEEvRNS_18TensorIteratorBaseEmlT_ENKUlvE_clEvENKUlvE6_clEvEUlP24curandStatePhilox4_32_10E_ZNS1_27distribution_nullary_kernelIbm10ulonglong2S7_SF_ZZZS5_IS7_EvS9_mlSA_ENKSB_clEvENKSC_clEvEUlmE_EEvS9_T2_RKT3_T4_EUlimE0_EEvlNS_15PhiloxCudaStateET1_SJ_:
        /* <DEDUP_REMOVED lines=92> */
[----:B------:R-:W-:Y:S05]  /*05c0*/  CALL.REL.NOINC `($__internal_100_$__cuda_sm20_div_s64) ;  /* 0x0000293000007944 */ /* 0x000fea0003c00000 */
[----:B------:R-:W-:Y:S05]  /*05d0*/  BRA `(.L_x_1207) ;  /* 0x0000016000007947 */ /* 0x000fea0003800000 */
.L_x_1206:
        /* <DEDUP_REMOVED lines=22> */
.L_x_1207:
        /* <DEDUP_REMOVED lines=16> */
.L_x_1224:
        /* <DEDUP_REMOVED lines=13> */
.L_x_1209:
[----:B------:R-:W-:Y:S05]  /*0910*/  BSYNC B0 ;  /* 0x0000000000007941 */ /* 0x000fea0003800000 */
.L_x_1208:
        /* <DEDUP_REMOVED lines=69> */
.L_x_1211:
[----:B------:R-:W-:Y:S01]  /*0d70*/  IMAD.MOV.U32 R38, RZ, RZ, R35 ;  /* 0x000000ffff267224 */ /* 0x000fe200078e0023 */
[----:B------:R-:W-:Y:S01]  /*0d80*/  MOV R34, R23 ;  /* 0x0000001700227202 */ /* 0x000fe20000000f00 */
[----:B------:R-:W-:Y:S02]  /*0d90*/  IMAD.MOV.U32 R32, RZ, RZ, R30 ;  /* 0x000000ffff207224 */ /* 0x000fe400078e001e */
[----:B------:R-:W-:Y:S02]  /*0da0*/  IMAD.MOV.U32 R33, RZ, RZ, R20 ;  /* 0x000000ffff217224 */ /* 0x000fe400078e0014 */
.L_x_1210:
        /* <DEDUP_REMOVED lines=219> */
.L_x_1214:
        /* <DEDUP_REMOVED lines=9> */
[----:B------:R-:W-:Y:S05]  /*1bf0*/  CALL.REL.NOINC `($__internal_101_$__cuda_sm20_rem_u64) ;  /* 0x000017a000007944 */ /* 0x000fea0003c00000 */
[----:B------:R-:W-:Y:S01]  /*1c00*/  IMAD.MOV.U32 R22, RZ, RZ, R26 ;  /* 0x000000ffff167224 */ /* 0x000fe200078e001a */
[----:B------:R-:W-:Y:S01]  /*1c10*/  MOV R23, R27 ;  /* 0x0000001b00177202 */ /* 0x000fe20000000f00 */
[----:B------:R-:W-:Y:S05]  /*1c20*/  BRA `(.L_x_1217) ;  /* 0x0000013000007947 */ /* 0x000fea0003800000 */
.L_x_1216:
        /* <DEDUP_REMOVED lines=19> */
.L_x_1217:
[----:B------:R-:W-:Y:S05]  /*1d60*/  BSYNC B1 ;  /* 0x0000000000017941 */ /* 0x000fea0003800000 */
.L_x_1215:
[----:B------:R-:W-:Y:S02]  /*1d70*/  ULDC.64 UR4, c[0x0][0x330] ;  /* 0x0000cc0000047ab9 */ /* 0x000fe40000000a00 */
[----:B------:R-:W-:-:S04]  /*1d80*/  UIADD3 UR4, UP0, URZ, -UR4, URZ ;  /* 0x800000043f047290 */ /* 0x000fc8000ff1e03f */
[----:B------:R-:W-:Y:S02]  /*1d90*/  UIADD3.X UR5, URZ, ~UR5, URZ, UP0, !UPT ;  /* 0x800000053f057290 */ /* 0x000fe400087fe43f */
[----:B------:R-:W-:-:S04]  /*1da0*/  ISETP.NE.U32.AND P0, PT, R22, UR4, PT ;  /* 0x0000000416007c0c */ /* 0x000fc8000bf05070 */
[----:B------:R-:W-:-:S04]  /*1db0*/  ISETP.NE.AND.EX P0, PT, R23, UR5, PT, P0 ;  /* 0x0000000517007c0c */ /* 0x000fc8000bf05300 */
[----:B------:R-:W-:-:S05]  /*1dc0*/  SEL R23, RZ, 0x1, !P0 ;  /* 0x00000001ff177807 */ /* 0x000fca0004000000 */
[----:B------:R0:W-:Y:S04]  /*1dd0*/  STG.E.U8 [R24.64], R23 ;  /* 0x0000001718007986 */ /* 0x0001e8000c101108 */
.L_x_1213:
[----:B------:R-:W-:Y:S05]  /*1de0*/  BSYNC B0 ;  /* 0x0000000000007941 */ /* 0x000fea0003800000 */
.L_x_1212:
        /* <DEDUP_REMOVED lines=220> */
.L_x_1219:
        /* <DEDUP_REMOVED lines=11> */
[----:B------:R-:W-:Y:S05]  /*2c60*/  CALL.REL.NOINC `($__internal_101_$__cuda_sm20_rem_u64) ;  /* 0x0000073000007944 */ /* 0x000fea0003c00000 */
[----:B------:R-:W-:Y:S01]  /*2c70*/  IMAD.MOV.U32 R22, RZ, RZ, R26 ;  /* 0x000000ffff167224 */ /* 0x000fe200078e001a */
[----:B------:R-:W-:Y:S01]  /*2c80*/  MOV R23, R27 ;  /* 0x0000001b00177202 */ /* 0x000fe20000000f00 */
[----:B------:R-:W-:Y:S05]  /*2c90*/  BRA `(.L_x_1222) ;  /* 0x0000012000007947 */ /* 0x000fea0003800000 */
.L_x_1221:
        /* <DEDUP_REMOVED lines=18> */
.L_x_1222:
[----:B------:R-:W-:Y:S05]  /*2dc0*/  BSYNC B0 ;  /* 0x0000000000007941 */ /* 0x000fea0003800000 */
.L_x_1220:
[----:B------:R-:W-:Y:S02]  /*2dd0*/  ULDC.64 UR4, c[0x0][0x330] ;  /* 0x0000cc0000047ab9 */ /* 0x000fe40000000a00 */
[----:B------:R-:W-:-:S04]  /*2de0*/  UIADD3 UR4, UP0, URZ, -UR4, URZ ;  /* 0x800000043f047290 */ /* 0x000fc8000ff1e03f */
[----:B------:R-:W-:Y:S02]  /*2df0*/  UIADD3.X UR5, URZ, ~UR5, URZ, UP0, !UPT ;  /* 0x800000053f057290 */ /* 0x000fe400087fe43f */
[----:B------:R-:W-:-:S04]  /*2e00*/  ISETP.NE.U32.AND P0, PT, R22, UR4, PT ;  /* 0x0000000416007c0c */ /* 0x000fc8000bf05070 */
[----:B------:R-:W-:-:S04]  /*2e10*/  ISETP.NE.AND.EX P0, PT, R23, UR5, PT, P0 ;  /* 0x0000000517007c0c */ /* 0x000fc8000bf05300 */
[----:B------:R-:W-:-:S05]  /*2e20*/  SEL R23, RZ, 0x1, !P0 ;  /* 0x00000001ff177807 */ /* 0x000fca0004000000 */
[----:B------:R0:W-:Y:S04]  /*2e30*/  STG.E.U8 [R24.64], R23 ;  /* 0x0000001718007986 */ /* 0x0001e8000c101108 */
.L_x_1218:
        /* <DEDUP_REMOVED lines=11> */
.L_x_1223:
[----:B------:R-:W-:Y:S05]  /*2ef0*/  EXIT ;  /* 0x000000000000794d */ /* 0x000fea0003800000 */
        .weak           $__internal_100_$__cuda_sm20_div_s64
        .type           $__internal_100_$__cuda_sm20_div_s64,@function
        .size           $__internal_100_$__cuda_sm20_div_s64,($__internal_101_$__cuda_sm20_rem_u64 - $__internal_100_$__cuda_sm20_div_s64)
$__internal_100_$__cuda_sm20_div_s64:
        /* <DEDUP_REMOVED lines=73> */
[----:B------:R-:W-:Y:S06]  /*3390*/  RET.REL.NODEC R26 `(_ZN2at6native60_GLOBAL__N__fdc43544_27_DistributionRandomKernel_cu_f88cee4443distribution_elementwise_grid_stride_kernelImLi2EZZZNS0_9templates4cuda21random_from_to_kernelIPNS_17CUDAGeneratorImplEEEvRNS_18TensorIteratorBaseEmlT_ENKUlvE_clEvENKUlvE6_clEvEUlP24curandStatePhilox4_32_10E_ZNS1_27distribution_nullary_kernelIbm10ulonglong2S7_SF_ZZZS5_IS7_EvS9_mlSA_ENKSB_clEvENKSC_clEvEUlmE_EEvS9_T2_RKT3_T4_EUlimE0_EEvlNS_15PhiloxCudaStateET1_SJ_) ;  /* 0xffffcc601a007950 */ /* 0x000fec0003c3ffff */
        .weak           $__internal_101_$__cuda_sm20_rem_u64
        .type           $__internal_101_$__cuda_sm20_rem_u64,@function
        .size           $__internal_101_$__cuda_sm20_rem_u64,(.L_x_2044 - $__internal_101_$__cuda_sm20_rem_u64)
$__internal_101_$__cuda_sm20_rem_u64:
        /* <DEDUP_REMOVED lines=64> */
[----:B------:R-:W-:Y:S06]  /*37a0*/  RET.REL.NODEC R36 `(_ZN2at6native60_GLOBAL__N__fdc43544_27_DistributionRandomKernel_cu_f88cee4443distribution_elementwise_grid_stride_kernelImLi2EZZZNS0_9templates4cuda21random_from_to_kernelIPNS_17CUDAGeneratorImplEEEvRNS_18TensorIteratorBaseEmlT_ENKUlvE_clEvENKUlvE6_clEvEUlP24curandStatePhilox4_32_10E_ZNS1_27distribution_nullary_kernelIbm10ulonglong2S7_SF_ZZZS5_IS7_EvS9_mlSA_ENKSB_clEvENKSC_clEvEUlmE_EEvS9_T2_RKT3_T4_EUlimE0_EEvlNS_15PhiloxCudaStateET1_SJ_) ;  /* 0xffffc85024007950 */ /* 0x000fec0003c3ffff */
.L_x_1225:
        /* <DEDUP_REMOVED lines=13> */
.L_x_2044:


//--------------------- .text._ZN2at6native60_GLOBAL__N__fdc43544_27_DistributionRandomKernel_cu_f88cee4443distribution_elementwise_grid_stride_kernelImLi2EZZZNS0_9templates4cuda21random_from_to_kernelIPNS_17CUDAGeneratorImplEEEvRNS_18TensorIteratorBaseEmlT_ENKUlvE_clEvENKUlvE6_clEvEUlP24curandStatePhilox4_32_10E_ZNS1_27distribution_nullary_kernelIbm10ulonglong2S7_SF_ZZZS5_IS7_EvS9_mlSA_ENKSB_clEvENKSC_clEvEUlmE_EEvS9_T2_RKT3_T4_EUlimE_EEvlNS_15PhiloxCudaStateET1_SJ_ --------------------------
	.section	.text._ZN2at6native60_GLOBAL__N__fdc43544_27_DistributionRandomKernel_cu_f88cee4443distribution_elementwise_grid_stride_kernelImLi2EZZZNS0_9templates4cuda21random_from_to_kernelIPNS_17CUDAGeneratorImplEEEvRNS_18TensorIteratorBaseEmlT_ENKUlvE_clEvENKUlvE6_clEvEUlP24curandStatePhilox4_32_10E_ZNS1_27distribution_nullary_kernelIbm10ulonglong2S7_SF_ZZZS5_IS7_EvS9_mlSA_ENKSB_clEvENKSC_clEvEUlmE_EEvS9_T2_RKT3_T4_EUlimE_EEvlNS_15PhiloxCudaStateET1_SJ_,"ax",@progbits
	.sectioninfo	@"SHI_REGISTERS=56"
	.align	128
.text._ZN2at6native60_GLOBAL__N__fdc43544_27_DistributionRandomKernel_cu_f88cee4443distribution_elementwise_grid_stride_kernelImLi2EZZZNS0_9templates4cuda21random_from_to_kernelIPNS_17CUDAGeneratorImplEEEvRNS_18TensorIteratorBaseEmlT_ENKUlvE_clEvENKUlvE6_clEvEUlP24curandStatePhilox4_32_10E_ZNS1_27distribution_nullary_kernelIbm10ulonglong2S7_SF_ZZZS5_IS7_EvS9_mlSA_ENKSB_clEvENKSC_clEvEUlmE_EEvS9_T2_RKT3_T4_EUlimE_EEvlNS_15PhiloxCudaStateET1_SJ_:
        .type           _ZN2at6native60_GLOBAL__N__fdc43544_27_DistributionRandomKernel_cu_f88cee4443distribution_elementwise_grid_stride_kernelImLi2EZZZNS0_9templates4cuda21random_from_to_kernelIPNS_17CUDAGeneratorImplEEEvRNS_18TensorIteratorBaseEmlT_ENKUlvE_clEvENKUlvE6_clEvEUlP24curandStatePhilox4_32_10E_ZNS1_27distribution_nullary_kernelIbm10ulonglong2S7_SF_ZZZS5_IS7_EvS9_mlSA_ENKSB_clEvENKSC_clEvEUlmE_EEvS9_T2_RKT3_T4_EUlimE_EEvlNS_15PhiloxCudaStateET1_SJ_,@function
        .size           _ZN2at6native60_GLOBAL__N__fdc43544_27_DistributionRandomKernel_cu_f88cee4443distribution_elementwise_grid_stride_kernelImLi2EZZZNS0_9templates4cuda21random_from_to_kernelIPNS_17CUDAGeneratorImplEEEvRNS_18TensorIteratorBaseEmlT_ENKUlvE_clEvENKUlvE6_clEvEUlP24curandStatePhilox4_32_10E_ZNS1_27distribution_nullary_kernelIbm10ulonglong2S7_SF_ZZZS5_IS7_EvS9_mlSA_ENKSB_clEvENKSC_clEvEUlmE_EEvS9_T2_RKT3_T4_EUlimE_EEvlNS_15PhiloxCudaStateET1_SJ_,(.L_x_2047 - _ZN2at6native60_GLOBAL__N__fdc43544_27_DistributionRandomKernel_cu_f88cee4443distribution_elementwise_grid_stride_kernelImLi2EZZZNS0_9templates4cuda21random_from_to_kernelIPNS_17CUDAGeneratorImplEEEvRNS_18TensorIteratorBaseEmlT_ENKUlvE_clEvENKUlvE6_clEvEUlP24curandStatePhilox4_32_10E_ZNS1_27distribution_nullary_kernelIbm10ulonglong2S7_SF_ZZZS5_IS7_EvS9_mlSA_ENKSB_clEvENKSC_clEvEUlmE_EEvS9_T2_RKT3_T4_EUlimE_EEvlNS_15PhiloxCudaStateET1_SJ_)
        .other          _ZN2at6native60_GLOBAL__N__fdc43544_27_DistributionRandomKernel_cu_f88cee4443distribution_elementwise_grid_stride_kernelImLi2EZZZNS0_9templates4cuda21random_from_to_kernelIPNS_17CUDAGeneratorImplEEEvRNS_18TensorIteratorBaseEmlT_ENKUlvE_clEvENKUlvE6_clEvEUlP24curandStatePhilox4_32_10E_ZNS1_27distribution_nullary_kernelIbm10ulonglong2S7_SF_ZZZS5_IS7_EvS9_mlSA_ENKSB_clEvENKSC_clEvEUlmE_EEvS9_T2_RKT3_T4_EUlimE_EEvlNS_15PhiloxCudaStateET1_SJ_,@"STO_CUDA_ENTRY STV_DEFAULT"
_ZN2at6native60_GLOBAL__N__fdc43544_27_DistributionRandomKernel_cu_f88cee4443distribution_elementwise_grid_stride_kernelImLi2EZZZNS0_9templates4cuda21random_from_to_kernelIPNS_17CUDAGeneratorImplEEEvRNS_18TensorIteratorBaseEmlT_ENKUlvE_clEvENKUlvE6_clEvEUlP24curandStatePhilox4_32_10E_ZNS1_27distribution_nullary_kernelIbm10ulonglong2S7_SF_ZZZS5_IS7_EvS9_mlSA_ENKSB_clEvENKSC_clEvEUlmE_EEvS9_T2_RKT3_T4_EUlimE_EEvlNS_15PhiloxCudaStateET1_SJ_:
        /* <DEDUP_REMOVED lines=91> */
[----:B------:R-:W-:Y:S05]  /*05b0*/  CALL.REL.NOINC `($__internal_102_$__cuda_sm20_div_s64) ;  /* 0x00000e4000007944 */ /* 0x000fea0003c00000 */
[----:B------:R-:W-:Y:S02]  /*05c0*/  IMAD.MOV.U32 R26, RZ, RZ, R28 ;  /* 0x000000ffff1a7224 */ /* 0x000fe400078e001c */
[----:B------:R-:W-:Y:S01]  /*05d0*/  IMAD.MOV.U32 R27, RZ, RZ, R29 ;  /* 0x000000ffff1b7224 */ /* 0x000fe200078e001d */
[----:B------:R-:W-:Y:S05]  /*05e0*/  BRA `(.L_x_1227) ;  /* 0x0000016000007947 */ /* 0x000fea0003800000 */
.L_x_1226:
        /* <DEDUP_REMOVED lines=22> */
.L_x_1227:
        /* <DEDUP_REMOVED lines=18> */
.L_x_1241:
        /* <DEDUP_REMOVED lines=13> */
.L_x_1229:
[----:B------:R-:W-:Y:S05]  /*0940*/  BSYNC B0 ;  /* 0x0000000000007941 */ /* 0x000fea0003800000 */
.L_x_1228:
        /* <DEDUP_REMOVED lines=60> */
.L_x_1231:
[----:B------:R-:W-:Y:S02]  /*0d10*/  IMAD.MOV.U32 R46, RZ, RZ, R41 ;  /* 0x000000ffff2e7224 */ /* 0x000fe400078e0029 */
[----:B------:R-:W-:Y:S02]  /*0d20*/  IMAD.MOV.U32 R30, RZ, RZ, R31 ;  /* 0x000000ffff1e7224 */ /* 0x000fe400078e001f */
[----:B------:R-:W-:Y:S02]  /*0d30*/  IMAD.MOV.U32 R39, RZ, RZ, R37 ;  /* 0x000000ffff277224 */ /* 0x000fe400078e0025 */
[----:B------:R-:W-:-:S02]  /*0d40*/  IMAD.MOV.U32 R40, RZ, RZ, R26 ;  /* 0x000000ffff287224 */ /* 0x000fc400078e001a */
.L_x_1230:
        /* <DEDUP_REMOVED lines=12> */
[----:B------:R-:W-:Y:S05]  /*0e10*/  CALL.REL.NOINC `($__internal_103_$__cuda_sm20_rem_u64) ;  /* 0x00000a9000007944 */ /* 0x000fea0003c00000 */
[----:B------:R-:W-:Y:S02]  /*0e20*/  IMAD.MOV.U32 R28, RZ, RZ, R30 ;  /* 0x000000ffff1c7224 */ /* 0x000fe400078e001e */
[----:B------:R-:W-:Y:S01]  /*0e30*/  IMAD.MOV.U32 R29, RZ, RZ, R31 ;  /* 0x000000ffff1d7224 */ /* 0x000fe200078e001f */
[----:B------:R-:W-:Y:S05]  /*0e40*/  BRA `(.L_x_1236) ;  /* 0x0000013000007947 */ /* 0x000fea0003800000 */
.L_x_1235:
        /* <DEDUP_REMOVED lines=19> */
.L_x_1236:
[----:B------:R-:W-:Y:S05]  /*0f80*/  BSYNC B1 ;  /* 0x0000000000017941 */ /* 0x000fea0003800000 */
.L_x_1234:
        /* <DEDUP_REMOVED lines=10> */
.L_x_1233:
[----:B------:R-:W-:Y:S05]  /*1030*/  BSYNC B0 ;  /* 0x0000000000007941 */ /* 0x000fea0003800000 */
.L_x_1232:
        /* <DEDUP_REMOVED lines=16> */
[----:B------:R-:W-:Y:S05]  /*1140*/  CALL.REL.NOINC `($__internal_103_$__cuda_sm20_rem_u64) ;  /* 0x0000076000007944 */ /* 0x000fea0003c00000 */
[----:B------:R-:W-:Y:S02]  /*1150*/  IMAD.MOV.U32 R28, RZ, RZ, R30 ;  /* 0x000000ffff1c7224 */ /* 0x000fe400078e001e */
[----:B------:R-:W-:Y:S01]  /*1160*/  IMAD.MOV.U32 R29, RZ, RZ, R31 ;  /* 0x000000ffff1d7224 */ /* 0x000fe200078e001f */
[----:B------:R-:W-:Y:S05]  /*1170*/  BRA `(.L_x_1240) ;  /* 0x0000012000007947 */ /* 0x000fea0003800000 */
.L_x_1239:
        /* <DEDUP_REMOVED lines=18> */
.L_x_1240:
[----:B------:R-:W-:Y:S05]  /*12a0*/  BSYNC B0 ;  /* 0x0000000000007941 */ /* 0x000fea0003800000 */
.L_x_1238:
        /* <DEDUP_REMOVED lines=10> */
.L_x_1237:
        /* <DEDUP_REMOVED lines=11> */
        .weak           $__internal_102_$__cuda_sm20_div_s64
        .type           $__internal_102_$__cuda_sm20_div_s64,@function
        .size           $__internal_102_$__cuda_sm20_div_s64,($__internal_103_$__cuda_sm20_rem_u64 - $__internal_102_$__cuda_sm20_div_s64)
$__internal_102_$__cuda_sm20_div_s64:
        /* <DEDUP_REMOVED lines=24> */
[----:B------:R-:W-:Y:S02]  /*1580*/  IADD3.X R28, RZ, ~R28, RZ, P0, !PT ;  /* 0x8000001cff1c7210 */ /* 0x000fe400007fe4ff */
[----:B------:R-:W-:Y:S01]  /*1590*/  SEL R29, R29, UR6, !P1 ;  /* 0x000000061d1d7c07 */ /* 0x000fe2000c800000 */
        /* <DEDUP_REMOVED lines=48> */
[----:B------:R-:W-:Y:S06]  /*18a0*/  RET.REL.NODEC R26 `(_ZN2at6native60_GLOBAL__N__fdc43544_27_DistributionRandomKernel_cu_f88cee4443distribution_elementwise_grid_stride_kernelImLi2EZZZNS0_9templates4cuda21random_from_to_kernelIPNS_17CUDAGeneratorImplEEEvRNS_18TensorIteratorBaseEmlT_ENKUlvE_clEvENKUlvE6_clEvEUlP24curandStatePhilox4_32_10E_ZNS1_27distribution_nullary_kernelIbm10ulonglong2S7_SF_ZZZS5_IS7_EvS9_mlSA_ENKSB_clEvENKSC_clEvEUlmE_EEvS9_T2_RKT3_T4_EUlimE_EEvlNS_15PhiloxCudaStateET1_SJ_) ;  /* 0xffffe7501a007950 */ /* 0x000fec0003c3ffff */
        .weak           $__internal_103_$__cuda_sm20_rem_u64
        .type           $__internal_103_$__cuda_sm20_rem_u64,@function
        .size           $__internal_103_$__cuda_sm20_rem_u64,(.L_x_2047 - $__internal_103_$__cuda_sm20_rem_u64)
$__internal_103_$__cuda_sm20_rem_u64:
        /* <DEDUP_REMOVED lines=65> */
[----:B------:R-:W-:Y:S06]  /*1cc0*/  RET.REL.NODEC R28 `(_ZN2at6native60_GLOBAL__N__fdc43544_27_DistributionRandomKernel_cu_f88cee4443distribution_elementwise_grid_stride_kernelImLi2EZZZNS0_9templates4cuda21random_from_to_kernelIPNS_17CUDAGeneratorImplEEEvRNS_18TensorIteratorBaseEmlT_ENKUlvE_clEvENKUlvE6_clEvEUlP24curandStatePhilox4_32_10E_ZNS1_27distribution_nullary_kernelIbm10ulonglong2S7_SF_ZZZS5_IS7_EvS9_mlSA_ENKSB_clEvENKSC_clEvEUlmE_EEvS9_T2_RKT3_T4_EUlimE_EEvlNS_15PhiloxCudaStateET1_SJ_) ;  /* 0xffffe3301c007950 */ /* 0x000fec0003c3ffff */
.L_x_1242:
        /* <DEDUP_REMOVED lines=11> */
.L_x_2047:


//--------------------- .text._ZN2at6native60_GLOBAL__N__fdc43544_27_DistributionRandomKernel_cu_f88cee4443distribution_elementwise_grid_stride_kernelIjLi4EZZZNS0_9templates4cuda21random_from_to_kernelIPNS_17CUDAGeneratorImplEEEvRNS_18TensorIteratorBaseEmlT_ENKUlvE_clEvENKUlvE5_clEvEUlP24curandStatePhilox4_32_10E0_ZNS1_27distribution_nullary_kernelIfj5uint4S7_SF_ZZZS5_IS7_EvS9_mlSA_ENKSB_clEvENKSC_clEvEUljE_EEvS9_T2_RKT3_T4_EUlijE0_EEvlNS_15PhiloxCudaStateET1_SJ_ --------------------------
	.section	.text._ZN2at6native60_GLOBAL__N__fdc43544_27_DistributionRandomKernel_cu_f88cee4443distribution_elementwise_grid_stride_kernelIjLi4EZZZNS0_9templates4cuda21random_from_to_kernelIPNS_17CUDAGeneratorImplEEEvRNS_18TensorIteratorBaseEmlT_ENKUlvE_clEvENKUlvE5_clEvEUlP24curandStatePhilox4_32_10E0_ZNS1_27distribution_nullary_kernelIfj5uint4S7_SF_ZZZS5_IS7_EvS9_mlSA_ENKSB_clEvENKSC_clEvEUljE_EEvS9_T2_RKT3_T4_EUlijE0_EEvlNS_15PhiloxCudaStateET1_SJ_,"ax",@progbits
	.sectioninfo	@"SHI_REGISTERS=48"
	.align	128
.text._ZN2at6native60_GLOBAL__N__fdc43544_27_DistributionRandomKernel_cu_f88cee4443distribution_elementwise_grid_stride_kernelIjLi4EZZZNS0_9templates4cuda21random_from_to_kernelIPNS_17CUDAGeneratorImplEEEvRNS_18TensorIteratorBaseEmlT_ENKUlvE_clEvENKUlvE5_clEvEUlP24curandStatePhilox4_32_10E0_ZNS1_27distribution_nullary_kernelIfj5uint4S7_SF_ZZZS5_IS7_EvS9_mlSA_ENKSB_clEvENKSC_clEvEUljE_EEvS9_T2_RKT3_T4_EUlijE0_EEvlNS_15PhiloxCudaStateET1_SJ_:
        .type           _ZN2at6native60_GLOBAL__N__fdc43544_27_DistributionRandomKernel_cu_f88cee4443distribution_elementwise_grid_stride_kernelIjLi4EZZZNS0_9templates4cuda21random_from_to_kernelIPNS_17CUDAGeneratorImplEEEvRNS_18TensorIteratorBaseEmlT_ENKUlvE_clEvENKUlvE5_clEvEUlP24curandStatePhilox4_32_10E0_ZNS1_27distribution_nullary_kernelIfj5uint4S7_SF_ZZZS5_IS7_EvS9_mlSA_ENKSB_clEvENKSC_clEvEUljE_EEvS9_T2_RKT3_T4_EUlijE0_EEvlNS_15PhiloxCudaStateET1_SJ_,@function
        .size           _ZN2at6native60_GLOBAL__N__fdc43544_27_DistributionRandomKernel_cu_f88cee4443distribution_elementwise_grid_stride_kernelIjLi4EZZZNS0_9templates4cuda21random_from_to_kernelIPNS_17CUDAGeneratorImplEEEvRNS_18TensorIteratorBaseEmlT_ENKUlvE_clEvENKUlvE5_clEvEUlP24curandStatePhilox4_32_10E0_ZNS1_27distribution_nullary_kernelIfj5uint4S7_SF_ZZZS5_IS7_EvS9_mlSA_ENKSB_clEvENKSC_clEvEUljE_EEvS9_T2_RKT3_T4_EUlijE0_EEvlNS_15PhiloxCudaStateET1_SJ_,(.L_x_2050 - _ZN2at6native60_GLOBAL__N__fdc43544_27_DistributionRandomKernel_cu_f88cee4443distribution_elementwise_grid_stride_kernelIjLi4EZZZNS0_9templates4cuda21random_from_to_kernelIPNS_17CUDAGeneratorImplEEEvRNS_18TensorIteratorBaseEmlT_ENKUlvE_clEvENKUlvE5_clEvEUlP24curandStatePhilox4_32_10E0_ZNS1_27distribution_nullary_kernelIfj5uint4S7_SF_ZZZS5_IS7_EvS9_mlSA_ENKSB_clEvENKSC_clEvEUljE_EEvS9_T2_RKT3_T4_EUlijE0_EEvlNS_15PhiloxCudaStateET1_SJ_)
        .other          _ZN2at6native60_GLOBAL__N__fdc43544_27_DistributionRandomKernel_cu_f88cee4443distribution_elementwise_grid_stride_kernelIjLi4EZZZNS0_9templates4cuda21random_from_to_kernelIPNS_17CUDAGeneratorImplEEEvRNS_18TensorIteratorBaseEmlT_ENKUlvE_clEvENKUlvE5_clEvEUlP24curandStatePhilox4_32_10E0_ZNS1_27distribution_nullary_kernelIfj5uint4S7_SF_ZZZS5_IS7_EvS9_mlSA_ENKSB_clEvENKSC_clEvEUljE_EEvS9_T2_RKT3_T4_EUlijE0_EEvlNS_15PhiloxCudaStateET1_SJ_,@"STO_CUDA_ENTRY STV_DEFAULT"
_ZN2at6native60_GLOBAL__N__fdc43544_27_DistributionRandomKernel_cu_f88cee4443distribution_elementwise_grid_stride_kernelIjLi4EZZZNS0_9templates4cuda21random_from_to_kernelIPNS_17CUDAGeneratorImplEEEvRNS_18TensorIteratorBaseEmlT_ENKUlvE_clEvENKUlvE5_clEvEUlP24curandStatePhilox4_32_10E0_ZNS1_27distribution_nullary_kernelIfj5uint4S7_SF_ZZZS5_IS7_EvS9_mlSA_ENKSB_clEvENKSC_clEvEUljE_EEvS9_T2_RKT3_T4_EUlijE0_EEvlNS_15PhiloxCudaStateET1_SJ_:
        /* <DEDUP_REMOVED lines=92> */
[----:B------:R-:W-:Y:S05]  /*05c0*/  CALL.REL.NOINC `($__internal_104_$__cuda_sm20_div_s64) ;  /* 0x00004b3000007944 */ /* 0x000fea0003c00000 */
[----:B------:R-:W-:Y:S05]  /*05d0*/  BRA `(.L_x_1244) ;  /* 0x0000016000007947 */ /* 0x000fea0003800000 */
.L_x_1243:
        /* <DEDUP_REMOVED lines=22> */
.L_x_1244:
        /* <DEDUP_REMOVED lines=16> */
.L_x_1269:
        /* <DEDUP_REMOVED lines=13> */
.L_x_1246:
[----:B------:R-:W-:Y:S05]  /*0910*/  BSYNC B0 ;  /* 0x0000000000007941 */ /* 0x000fea0003800000 */
.L_x_1245:
        /* <DEDUP_REMOVED lines=69> */
.L_x_1248:
[----:B------:R-:W-:Y:S01]  /*0d70*/  IMAD.MOV.U32 R4, RZ, RZ, R0 ;  /* 0x000000ffff047224 */ /* 0x000fe200078e0000 */
[----:B------:R-:W-:Y:S01]  /*0d80*/  MOV R39, R3 ;  /* 0x0000000300277202 */ /* 0x000fe20000000f00 */
[----:B------:R-:W-:Y:S01]  /*0d90*/  IMAD.MOV.U32 R37, RZ, RZ, R7 ;  /* 0x000000ffff257224 */ /* 0x000fe200078e0007 */
[----:B------:R-:W-:Y:S02]  /*0da0*/  MOV R6, R20 ;  /* 0x0000001400067202 */ /* 0x000fe40000000f00 */
.L_x_1247:
        /* <DEDUP_REMOVED lines=230> */
.L_x_1251:
        /* <DEDUP_REMOVED lines=8> */
[----:B------:R-:W-:Y:S05]  /*1c90*/  CALL.REL.NOINC `($__internal_105_$__cuda_sm20_rem_u64) ;  /* 0x0000390000007944 */ /* 0x000fea0003c00000 */
[----:B------:R-:W-:Y:S01]  /*1ca0*/  MOV R2, R0 ;  /* 0x0000000000027202 */ /* 0x000fe20000000f00 */
[----:B------:R-:W-:Y:S01]  /*1cb0*/  IMAD.MOV.U32 R3, RZ, RZ, R33 ;  /* 0x000000ffff037224 */ /* 0x000fe200078e0021 */
[----:B------:R-:W-:Y:S05]  /*1cc0*/  BRA `(.L_x_1253) ;  /* 0x0000013000007947 */ /* 0x000fea0003800000 */
.L_x_1252:
        /* <DEDUP_REMOVED lines=19> */
.L_x_1253:
[----:B------:R-:W-:-:S04]  /*1e00*/  IADD3 R2, P0, R2, c[0x0][0x330], RZ ;  /* 0x0000cc0002027a10 */ /* 0x000fc80007f1e0ff */
[----:B------:R-:W-:-:S06]  /*1e10*/  IADD3.X R3, R3, c[0x0][0x334], RZ, P0, !PT ;  /* 0x0000cd0003037a10 */ /* 0x000fcc00007fe4ff */
[----:B------:R-:W0:Y:S02]  /*1e20*/  I2F.S64 R3, R2 ;  /* 0x0000000200037312 */ /* 0x000e240000301400 */
[----:B0-----:R0:W-:Y:S02]  /*1e30*/  STG.E [R24.64], R3 ;  /* 0x0000000318007986 */ /* 0x0011e4000c101908 */
.L_x_1250:
[----:B------:R-:W-:Y:S05]  /*1e40*/  BSYNC B0 ;  /* 0x0000000000007941 */ /* 0x000fea0003800000 */
.L_x_1249:
        /* <DEDUP_REMOVED lines=232> */
.L_x_1256:
        /* <DEDUP_REMOVED lines=9> */
[----:B------:R-:W-:Y:S05]  /*2d60*/  CALL.REL.NOINC `($__internal_105_$__cuda_sm20_rem_u64) ;  /* 0x0000283000007944 */ /* 0x000fea0003c00000 */
[----:B------:R-:W-:Y:S01]  /*2d70*/  IMAD.MOV.U32 R2, RZ, RZ, R0 ;  /* 0x000000ffff027224 */ /* 0x000fe200078e0000 */
[----:B------:R-:W-:Y:S01]  /*2d80*/  MOV R3, R33 ;  /* 0x0000002100037202 */ /* 0x000fe20000000f00 */
[----:B------:R-:W-:Y:S05]  /*2d90*/  BRA `(.L_x_1258) ;  /* 0x0000012000007947 */ /* 0x000fea0003800000 */
.L_x_1257:
        /* <DEDUP_REMOVED lines=18> */
.L_x_1258:
[----:B------:R-:W-:-:S04]  /*2ec0*/  IADD3 R2, P0, R2, c[0x0][0x330], RZ ;  /* 0x0000cc0002027a10 */ /* 0x000fc80007f1e0ff */
[----:B------:R-:W-:-:S06]  /*2ed0*/  IADD3.X R3, R3, c[0x0][0x334], RZ, P0, !PT ;  /* 0x0000cd0003037a10 */ /* 0x000fcc00007fe4ff */
[----:B------:R-:W0:Y:S02]  /*2ee0*/  I2F.S64 R3, R2 ;  /* 0x0000000200037312 */ /* 0x000e240000301400 */
[----:B0-----:R0:W-:Y:S02]  /*2ef0*/  STG.E [R24.64], R3 ;  /* 0x0000000318007986 */ /* 0x0011e4000c101908 */
.L_x_1255:
[----:B------:R-:W-:Y:S05]  /*2f00*/  BSYNC B0 ;  /* 0x0000000000007941 */ /* 0x000fea0003800000 */
.L_x_1254:
        /* <DEDUP_REMOVED lines=230> */
.L_x_1261:
        /* <DEDUP_REMOVED lines=13> */
.L_x_1262:
        /* <DEDUP_REMOVED lines=18> */
.L_x_1263:
[----:B------:R-:W-:-:S04]  /*3f60*/  IADD3 R2, P0, R2, c[0x0][0x330], RZ ;  /* 0x0000cc0002027a10 */ /* 0x000fc80007f1e0ff */
[----:B------:R-:W-:-:S06]  /*3f70*/  IADD3.X R3, R3, c[0x0][0x334], RZ, P0, !PT ;  /* 0x0000cd0003037a10 */ /* 0x000fcc00007fe4ff */
[----:B------:R-:W0:Y:S02]  /*3f80*/  I2F.S64 R3, R2 ;  /* 0x0000000200037312 */ /* 0x000e240000301400 */
[----:B0-----:R0:W-:Y:S02]  /*3f90*/  STG.E [R24.64], R3 ;  /* 0x0000000318007986 */ /* 0x0011e4000c101908 */
.L_x_1260:
[----:B------:R-:W-:Y:S05]  /*3fa0*/  BSYNC B0 ;  /* 0x0000000000007941 */ /* 0x000fea0003800000 */
.L_x_1259:
        /* <DEDUP_REMOVED lines=230> */
.L_x_1265:
        /* <DEDUP_REMOVED lines=9> */
[----:B------:R-:W-:Y:S05]  /*4ea0*/  CALL.REL.NOINC `($__internal_105_$__cuda_sm20_rem_u64) ;  /* 0x000006f000007944 */ /* 0x000fea0003c00000 */
[----:B------:R-:W-:Y:S01]  /*4eb0*/  IMAD.MOV.U32 R2, RZ, RZ, R0 ;  /* 0x000000ffff027224 */ /* 0x000fe200078e0000 */
[----:B------:R-:W-:Y:S01]  /*4ec0*/  MOV R3, R33 ;  /* 0x0000002100037202 */ /* 0x000fe20000000f00 */
[----:B------:R-:W-:Y:S05]  /*4ed0*/  BRA `(.L_x_1267) ;  /* 0x0000012000007947 */ /* 0x000fea0003800000 */
.L_x_1266:
        /* <DEDUP_REMOVED lines=18> */
.L_x_1267:
[----:B------:R-:W-:-:S04]  /*5000*/  IADD3 R2, P0, R2, c[0x0][0x330], RZ ;  /* 0x0000cc0002027a10 */ /* 0x000fc80007f1e0ff */
[----:B------:R-:W-:-:S06]  /*5010*/  IADD3.X R3, R3, c[0x0][0x334], RZ, P0, !PT ;  /* 0x0000cd0003037a10 */ /* 0x000fcc00007fe4ff */
[----:B------:R-:W0:Y:S02]  /*5020*/  I2F.S64 R3, R2 ;  /* 0x0000000200037312 */ /* 0x000e240000301400 */
[----:B0-----:R0:W-:Y:S02]  /*5030*/  STG.E [R24.64], R3 ;  /* 0x0000000318007986 */ /* 0x0011e4000c101908 */
.L_x_1264:
        /* <DEDUP_REMOVED lines=11> */
.L_x_1268:
[----:B------:R-:W-:Y:S05]  /*50f0*/  EXIT ;  /* 0x000000000000794d */ /* 0x000fea0003800000 */
        .weak           $__internal_104_$__cuda_sm20_div_s64
        .type           $__internal_104_$__cuda_sm20_div_s64,@function
        .size           $__internal_104_$__cuda_sm20_div_s64,($__internal_105_$__cuda_sm20_rem_u64 - $__internal_104_$__cuda_sm20_div_s64)
$__internal_104_$__cuda_sm20_div_s64:
        /* <DEDUP_REMOVED lines=73> */
[----:B------:R-:W-:Y:S06]  /*5590*/  RET.REL.NODEC R6 `(_ZN2at6native60_GLOBAL__N__fdc43544_27_DistributionRandomKernel_cu_f88cee4443distribution_elementwise_grid_stride_kernelIjLi4EZZZNS0_9templates4cuda21random_from_to_kernelIPNS_17CUDAGeneratorImplEEEvRNS_18TensorIteratorBaseEmlT_ENKUlvE_clEvENKUlvE5_clEvEUlP24curandStatePhilox4_32_10E0_ZNS1_27distribution_nullary_kernelIfj5uint4S7_SF_ZZZS5_IS7_EvS9_mlSA_ENKSB_clEvENKSC_clEvEUljE_EEvS9_T2_RKT3_T4_EUlijE0_EEvlNS_15PhiloxCudaStateET1_SJ_) ;  /* 0xffffaa6006007950 */ /* 0x000fec0003c3ffff */
        .weak           $__internal_105_$__cuda_sm20_rem_u64
        .type           $__internal_105_$__cuda_sm20_rem_u64,@function
        .size           $__internal_105_$__cuda_sm20_rem_u64,(.L_x_2050 - $__internal_105_$__cuda_sm20_rem_u64)
$__internal_105_$__cuda_sm20_rem_u64:
        /* <DEDUP_REMOVED lines=62> */
[----:B------:R-:W-:Y:S06]  /*5980*/  RET.REL.NODEC R34 `(_ZN2at6native60_GLOBAL__N__fdc43544_27_DistributionRandomKernel_cu_f88cee4443distribution_elementwise_grid_stride_kernelIjLi4EZZZNS0_9templates4cuda21random_from_to_kernelIPNS_17CUDAGeneratorImplEEEvRNS_18TensorIteratorBaseEmlT_ENKUlvE_clEvENKUlvE5_clEvEUlP24curandStatePhilox4_32_10E0_ZNS1_27distribution_nullary_kernelIfj5uint4S7_SF_ZZZS5_IS7_EvS9_mlSA_ENKSB_clEvENKSC_clEvEUljE_EEvS9_T2_RKT3_T4_EUlijE0_EEvlNS_15PhiloxCudaStateET1_SJ_) ;  /* 0xffffa67022007950 */ /* 0x000fec0003c3ffff */
.L_x_1270:
        /* <DEDUP_REMOVED lines=15> */
.L_x_2050:


//--------------------- .text._ZN2at6native60_GLOBAL__N__fdc43544_27_DistributionRandomKernel_cu_f88cee4443distribution_elementwise_grid_stride_kernelIjLi4EZZZNS0_9templates4cuda21random_from_to_kernelIPNS_17CUDAGeneratorImplEEEvRNS_18TensorIteratorBaseEmlT_ENKUlvE_clEvENKUlvE5_clEvEUlP24curandStatePhilox4_32_10E0_ZNS1_27distribution_nullary_kernelIfj5uint4S7_SF_ZZZS5_IS7_EvS9_mlSA_ENKSB_clEvENKSC_clEvEUljE_EEvS9_T2_RKT3_T4_EUlijE_EEvlNS_15PhiloxCudaStateET1_SJ_ --------------------------
	.section	.text._ZN2at6native60_GLOBAL__N__fdc43544_27_DistributionRandomKernel_cu_f88cee4443distribution_elementwise_grid_stride_kernelIjLi4EZZZNS0_9templates4cuda21random_from_to_kernelIPNS_17CUDAGeneratorImplEEEvRNS_18TensorIteratorBaseEmlT_ENKUlvE_clEvENKUlvE5_clEvEUlP24curandStatePhilox4_32_10E0_ZNS1_27distribution_nullary_kernelIfj5uint4S7_SF_ZZZS5_IS7_EvS9_mlSA_ENKSB_clEvENKSC_clEvEUljE_EEvS9_T2_RKT3_T4_EUlijE_EEvlNS_15PhiloxCudaStateET1_SJ_,"ax",@progbits
	.sectioninfo	@"SHI_REGISTERS=54"
	.align	128
.text._ZN2at6native60_GLOBAL__N__fdc43544_27_DistributionRandomKernel_cu_f88cee4443distribution_elementwise_grid_stride_kernelIjLi4EZZZNS0_9templates4cuda21random_from_to_kernelIPNS_17CUDAGeneratorImplEEEvRNS_18TensorIteratorBaseEmlT_ENKUlvE_clEvENKUlvE5_clEvEUlP24curandStatePhilox4_32_10E0_ZNS1_27distribution_nullary_kernelIfj5uint4S7_SF_ZZZS5_IS7_EvS9_mlSA_ENKSB_clEvENKSC_clEvEUljE_EEvS9_T2_RKT3_T4_EUlijE_EEvlNS_15PhiloxCudaStateET1_SJ_:
        .type           _ZN2at6native60_GLOBAL__N__fdc43544_27_DistributionRandomKernel_cu_f88cee4443distribution_elementwise_grid_stride_kernelIjLi4EZZZNS0_9templates4cuda21random_from_to_kernelIPNS_17CUDAGeneratorImplEEEvRNS_18TensorIteratorBaseEmlT_ENKUlvE_clEvENKUlvE5_clEvEUlP24curandStatePhilox4_32_10E0_ZNS1_27distribution_nullary_kernelIfj5uint4S7_SF_ZZZS5_IS7_EvS9_mlSA_ENKSB_clEvENKSC_clEvEUljE_EEvS9_T2_RKT3_T4_EUlijE_EEvlNS_15PhiloxCudaStateET1_SJ_,@function
        .size           _ZN2at6native60_GLOBAL__N__fdc43544_27_DistributionRandomKernel_cu_f88cee4443distribution_elementwise_grid_stride_kernelIjLi4EZZZNS0_9templates4cuda21random_from_to_kernelIPNS_17CUDAGeneratorImplEEEvRNS_18TensorIteratorBaseEmlT_ENKUlvE_clEvENKUlvE5_clEvEUlP24curandStatePhilox4_32_10E0_ZNS1_27distribution_nullary_kernelIfj5uint4S7_SF_ZZZS5_IS7_EvS9_mlSA_ENKSB_clEvENKSC_clEvEUljE_EEvS9_T2_RKT3_T4_EUlijE_EEvlNS_15PhiloxCudaStateET1_SJ_,(.L_x_2053 - _ZN2at6native60_GLOBAL__N__fdc43544_27_DistributionRandomKernel_cu_f88cee4443distribution_elementwise_grid_stride_kernelIjLi4EZZZNS0_9templates4cuda21random_from_to_kernelIPNS_17CUDAGeneratorImplEEEvRNS_18TensorIteratorBaseEmlT_ENKUlvE_clEvENKUlvE5_clEvEUlP24curandStatePhilox4_32_10E0_ZNS1_27distribution_nullary_kernelIfj5uint4S7_SF_ZZZS5_IS7_EvS9_mlSA_ENKSB_clEvENKSC_clEvEUljE_EEvS9_T2_RKT3_T4_EUlijE_EEvlNS_15PhiloxCudaStateET1_SJ_)
        .other          _ZN2at6native60_GLOBAL__N__fdc43544_27_DistributionRandomKernel_cu_f88cee4443distribution_elementwise_grid_stride_kernelIjLi4EZZZNS0_9templates4cuda21random_from_to_kernelIPNS_17CUDAGeneratorImplEEEvRNS_18TensorIteratorBaseEmlT_ENKUlvE_clEvENKUlvE5_clEvEUlP24curandStatePhilox4_32_10E0_ZNS1_27distribution_nullary_kernelIfj5uint4S7_SF_ZZZS5_IS7_EvS9_mlSA_ENKSB_clEvENKSC_clEvEUljE_EEvS9_T2_RKT3_T4_EUlijE_EEvlNS_15PhiloxCudaStateET1_SJ_,@"STO_CUDA_ENTRY STV_DEFAULT"
_ZN2at6native60_GLOBAL__N__fdc43544_27_DistributionRandomKernel_cu_f88cee4443distribution_elementwise_grid_stride_kernelIjLi4EZZZNS0_9templates4cuda21random_from_to_kernelIPNS_17CUDAGeneratorImplEEEvRNS_18TensorIteratorBaseEmlT_ENKUlvE_clEvENKUlvE5_clEvEUlP24curandStatePhilox4_32_10E0_ZNS1_27distribution_nullary_kernelIfj5uint4S7_SF_ZZZS5_IS7_EvS9_mlSA_ENKSB_clEvENKSC_clEvEUljE_EEvS9_T2_RKT3_T4_EUlijE_EEvlNS_15PhiloxCudaStateET1_SJ_:
        /* <DEDUP_REMOVED lines=86> */
[----:B------:R-:W-:Y:S05]  /*0560*/  CALL.REL.NOINC `($__internal_106_$__cuda_sm20_div_s64) ;  /* 0x000013a000007944 */ /* 0x000fea0003c00000 */
[----:B------:R-:W-:Y:S02]  /*0570*/  IMAD.MOV.U32 R22, RZ, RZ, R26 ;  /* 0x000000ffff167224 */ /* 0x000fe400078e001a */
[----:B------:R-:W-:Y:S01]  /*0580*/  IMAD.MOV.U32 R23, RZ, RZ, R27 ;  /* 0x000000ffff177224 */ /* 0x000fe200078e001b */
[----:B------:R-:W-:Y:S05]  /*0590*/  BRA `(.L_x_1272) ;  /* 0x0000016000007947 */ /* 0x000fea0003800000 */
.L_x_1271:
        /* <DEDUP_REMOVED lines=22> */
.L_x_1272:
        /* <DEDUP_REMOVED lines=27> */
.L_x_1293:
        /* <DEDUP_REMOVED lines=13> */
.L_x_1274:
[----:B------:R-:W-:Y:S05]  /*0980*/  BSYNC B0 ;  /* 0x0000000000007941 */ /* 0x000fea0003800000 */
.L_x_1273:
        /* <DEDUP_REMOVED lines=60> */
.L_x_1276:
[----:B------:R-:W-:Y:S01]  /*0d50*/  IMAD.MOV.U32 R30, RZ, RZ, R44 ;  /* 0x000000ffff1e7224 */ /* 0x000fe200078e002c */
[----:B------:R-:W-:Y:S01]  /*0d60*/  MOV R39, R31 ;  /* 0x0000001f00277202 */ /* 0x000fe20000000f00 */
[----:B------:R-:W-:Y:S02]  /*0d70*/  IMAD.MOV.U32 R40, RZ, RZ, R37 ;  /* 0x000000ffff287224 */ /* 0x000fe400078e0025 */
[----:B------:R-:W-:-:S02]  /*0d80*/  IMAD.MOV.U32 R41, RZ, RZ, R26 ;  /* 0x000000ffff297224 */ /* 0x000fc400078e001a */
.L_x_1275:
        /* <DEDUP_REMOVED lines=11> */
[----:B------:R-:W-:Y:S05]  /*0e40*/  CALL.REL.NOINC `($__internal_107_$__cuda_sm20_rem_u64) ;  /* 0x00000f7000007944 */ /* 0x000fea0003c00000 */
[----:B------:R-:W-:Y:S01]  /*0e50*/  IMAD.MOV.U32 R28, RZ, RZ, R30 ;  /* 0x000000ffff1c7224 */ /* 0x000fe200078e001e */
[----:B------:R-:W-:Y:S01]  /*0e60*/  MOV R29, R31 ;  /* 0x0000001f001d7202 */ /* 0x000fe20000000f00 */
[----:B------:R-:W-:Y:S05]  /*0e70*/  BRA `(.L_x_1280) ;  /* 0x0000013000007947 */ /* 0x000fea0003800000 */
.L_x_1279:
        /* <DEDUP_REMOVED lines=19> */
.L_x_1280:
[----:B------:R-:W-:-:S04]  /*0fb0*/  IADD3 R30, P0, R28, c[0x0][0x1a0], RZ ;  /* 0x000068001c1e7a10 */ /* 0x000fc80007f1e0ff */
[----:B------:R-:W-:Y:S01]  /*0fc0*/  IADD3.X R31, R29, c[0x0][0x1a4], RZ, P0, !PT ;  /* 0x000069001d1f7a10 */ /* 0x000fe200007fe4ff */
[----:B------:R-:W-:-:S05]  /*0fd0*/  IMAD R29, R16, c[0x0][0x190], RZ ;  /* 0x00006400101d7a24 */ /* 0x000fca00078e02ff */
[----:B------:R-:W0:Y:S01]  /*0fe0*/  I2F.S64 R31, R30 ;  /* 0x0000001e001f7312 */ /* 0x000e220000301400 */
[----:B------:R-:W-:-:S04]  /*0ff0*/  IADD3 R28, P0, R29, c[0x0][0x188], RZ ;  /* 0x000062001d1c7a10 */ /* 0x000fc80007f1e0ff */
[----:B------:R-:W-:-:S05]  /*1000*/  LEA.HI.X.SX32 R29, R29, c[0x0][0x18c], 0x1, P0 ;  /* 0x000063001d1d7a11 */ /* 0x000fca00000f0eff */
[----:B0-----:R0:W-:Y:S04]  /*1010*/  STG.E [R28.64], R31 ;  /* 0x0000001f1c007986 */ /* 0x0011e8000c101908 */
.L_x_1278:
[----:B------:R-:W-:Y:S05]  /*1020*/  BSYNC B0 ;  /* 0x0000000000007941 */ /* 0x000fea0003800000 */
.L_x_1277:
        /* <DEDUP_REMOVED lines=15> */
[----:B------:R-:W-:Y:S05]  /*1120*/  CALL.REL.NOINC `($__internal_107_$__cuda_sm20_rem_u64) ;  /* 0x00000c9000007944 */ /* 0x000fea0003c00000 */
[----:B------:R-:W-:Y:S02]  /*1130*/  IMAD.MOV.U32 R28, RZ, RZ, R30 ;  /* 0x000000ffff1c7224 */ /* 0x000fe400078e001e */
[----:B------:R-:W-:Y:S01]  /*1140*/  IMAD.MOV.U32 R29, RZ, RZ, R31 ;  /* 0x000000ffff1d7224 */ /* 0x000fe200078e001f */
[----:B------:R-:W-:Y:S05]  /*1150*/  BRA `(.L_x_1284) ;  /* 0x0000012000007947 */ /* 0x000fea0003800000 */
.L_x_1283:
        /* <DEDUP_REMOVED lines=18> */
.L_x_1284:
[----:B------:R-:W-:Y:S01]  /*1280*/  IADD3 R28, P0, R28, c[0x0][0x1a0], RZ ;  /* 0x000068001c1c7a10 */ /* 0x000fe20007f1e0ff */
[----:B------:R-:W-:-:S03]  /*1290*/  IMAD R45, R45, c[0x0][0x190], RZ ;  /* 0x000064002d2d7a24 */ /* 0x000fc600078e02ff */
[----:B------:R-:W-:Y:S02]  /*12a0*/  IADD3.X R29, R29, c[0x0][0x1a4], RZ, P0, !PT ;  /* 0x000069001d1d7a10 */ /* 0x000fe400007fe4ff */
[----:B------:R-:W-:-:S04]  /*12b0*/  IADD3 R30, P0, R45, c[0x0][0x188], RZ ;  /* 0x000062002d1e7a10 */ /* 0x000fc80007f1e0ff */
[----:B------:R-:W0:Y:S01]  /*12c0*/  I2F.S64 R29, R28 ;  /* 0x0000001c001d7312 */ /* 0x000e220000301400 */
[----:B------:R-:W-:-:S05]  /*12d0*/  LEA.HI.X.SX32 R31, R45, c[0x0][0x18c], 0x1, P0 ;  /* 0x000063002d1f7a11 */ /* 0x000fca00000f0eff */
[----:B0-----:R0:W-:Y:S03]  /*12e0*/  STG.E [R30.64], R29 ;  /* 0x0000001d1e007986 */ /* 0x0011e6000c101908 */
.L_x_1282:
[----:B------:R-:W-:Y:S05]  /*12f0*/  BSYNC B0 ;  /* 0x0000000000007941 */ /* 0x000fea0003800000 */
.L_x_1281:
        /* <DEDUP_REMOVED lines=13> */
[----:B0-----:R-:W-:Y:S05]  /*13d0*/  CALL.REL.NOINC `($__internal_107_$__cuda_sm20_rem_u64) ;  /* 0x000009e000007944 */ /* 0x001fea0003c00000 */
[----:B------:R-:W-:Y:S01]  /*13e0*/  IMAD.MOV.U32 R28, RZ, RZ, R30 ;  /* 0x000000ffff1c7224 */ /* 0x000fe200078e001e */
[----:B------:R-:W-:Y:S01]  /*13f0*/  MOV R29, R31 ;  /* 0x0000001f001d7202 */ /* 0x000fe20000000f00 */
[----:B------:R-:W-:Y:S05]  /*1400*/  BRA `(.L_x_1288) ;  /* 0x0000012000007947 */ /* 0x000fea0003800000 */
.L_x_1287:
        /* <DEDUP_REMOVED lines=18> */
.L_x_1288:
[----:B------:R-:W-:Y:S01]  /*1530*/  IADD3 R28, P0, R28, c[0x0][0x1a0], RZ ;  /* 0x000068001c1c7a10 */ /* 0x000fe20007f1e0ff */
[----:B------:R-:W-:-:S03]  /*1540*/  IMAD R39, R39, c[0x0][0x190], RZ ;  /* 0x0000640027277a24 */ /* 0x000fc600078e02ff */
[----:B------:R-:W-:Y:S02]  /*1550*/  IADD3.X R29, R29, c[0x0][0x1a4], RZ, P0, !PT ;  /* 0x000069001d1d7a10 */ /* 0x000fe400007fe4ff */
[----:B------:R-:W-:-:S04]  /*1560*/  IADD3 R30, P0, R39, c[0x0][0x188], RZ ;  /* 0x00006200271e7a10 */ /* 0x000fc80007f1e0ff */
[----:B------:R-:W0:Y:S01]  /*1570*/  I2F.S64 R29, R28 ;  /* 0x0000001c001d7312 */ /* 0x000e220000301400 */
[----:B------:R-:W-:-:S05]  /*1580*/  LEA.HI.X.SX32 R31, R39, c[0x0][0x18c], 0x1, P0 ;  /* 0x00006300271f7a11 */ /* 0x000fca00000f0eff */
[----:B0-----:R0:W-:Y:S03]  /*1590*/  STG.E [R30.64], R29 ;  /* 0x0000001d1e007986 */ /* 0x0011e6000c101908 */
.L_x_1286:
[----:B------:R-:W-:Y:S05]  /*15a0*/  BSYNC B0 ;  /* 0x0000000000007941 */ /* 0x000fea0003800000 */
.L_x_1285:
        /* <DEDUP_REMOVED lines=13> */
[----:B0-----:R-:W-:Y:S05]  /*1680*/  CALL.REL.NOINC `($__internal_107_$__cuda_sm20_rem_u64) ;  /* 0x0000073000007944 */ /* 0x001fea0003c00000 */
[----:B------:R-:W-:Y:S02]  /*1690*/  IMAD.MOV.U32 R28, RZ, RZ, R30 ;  /* 0x000000ffff1c7224 */ /* 0x000fe400078e001e */
[----:B------:R-:W-:Y:S01]  /*16a0*/  IMAD.MOV.U32 R29, RZ, RZ, R31 ;  /* 0x000000ffff1d7224 */ /* 0x000fe200078e001f */
[----:B------:R-:W-:Y:S05]  /*16b0*/  BRA `(.L_x_1291) ;  /* 0x0000012000007947 */ /* 0x000fea0003800000 */
.L_x_1290:
        /* <DEDUP_REMOVED lines=18> */
.L_x_1291:
[----:B------:R-:W-:Y:S01]  /*17e0*/  IADD3 R28, P0, R28, c[0x0][0x1a0], RZ ;  /* 0x000068001c1c7a10 */ /* 0x000fe20007f1e0ff */
[----:B------:R-:W-:-:S03]  /*17f0*/  IMAD R39, R39, c[0x0][0x190], RZ ;  /* 0x0000640027277a24 */ /* 0x000fc600078e02ff */
[----:B------:R-:W-:Y:S02]  /*1800*/  IADD3.X R29, R29, c[0x0][0x1a4], RZ, P0, !PT ;  /* 0x000069001d1d7a10 */ /* 0x000fe400007fe4ff */
[----:B------:R-:W-:-:S04]  /*1810*/  IADD3 R30, P0, R39, c[0x0][0x188], RZ ;  /* 0x00006200271e7a10 */ /* 0x000fc80007f1e0ff */
[----:B------:R-:W0:Y:S01]  /*1820*/  I2F.S64 R29, R28 ;  /* 0x0000001c001d7312 */ /* 0x000e220000301400 */
[----:B------:R-:W-:-:S05]  /*1830*/  LEA.HI.X.SX32 R31, R39, c[0x0][0x18c], 0x1, P0 ;  /* 0x00006300271f7a11 */ /* 0x000fca00000f0eff */
[----:B0-----:R0:W-:Y:S03]  /*1840*/  STG.E [R30.64], R29 ;  /* 0x0000001d1e007986 */ /* 0x0011e6000c101908 */
.L_x_1289:
        /* <DEDUP_REMOVED lines=11> */
.L_x_1292:
[----:B------:R-:W-:Y:S05]  /*1900*/  EXIT ;  /* 0x000000000000794d */ /* 0x000fea0003800000 */
        .weak           $__internal_106_$__cuda_sm20_div_s64
        .type           $__internal_106_$__cuda_sm20_div_s64,@function
        .size           $__internal_106_$__cuda_sm20_div_s64,($__internal_107_$__cuda_sm20_rem_u64 - $__internal_106_$__cuda_sm20_div_s64)
$__internal_106_$__cuda_sm20_div_s64:
        /* <DEDUP_REMOVED lines=74> */
[----:B------:R-:W-:Y:S06]  /*1db0*/  RET.REL.NODEC R22 `(_ZN2at6native60_GLOBAL__N__fdc43544_27_DistributionRandomKernel_cu_f88cee4443distribution_elementwise_grid_stride_kernelIjLi4EZZZNS0_9templates4cuda21random_from_to_kernelIPNS_17CUDAGeneratorImplEEEvRNS_18TensorIteratorBaseEmlT_ENKUlvE_clEvENKUlvE5_clEvEUlP24curandStatePhilox4_32_10E0_ZNS1_27distribution_nullary_kernelIfj5uint4S7_SF_ZZZS5_IS7_EvS9_mlSA_ENKSB_clEvENKSC_clEvEUljE_EEvS9_T2_RKT3_T4_EUlijE_EEvlNS_15PhiloxCudaStateET1_SJ_) ;  /* 0xffffe24016007950 */ /* 0x000fec0003c3ffff */
        .weak           $__internal_107_$__cuda_sm20_rem_u64
        .type           $__internal_107_$__cuda_sm20_rem_u64,@function
        .size           $__internal_107_$__cuda_sm20_rem_u64,(.L_x_2053 - $__internal_107_$__cuda_sm20_rem_u64)
$__internal_107_$__cuda_sm20_rem_u64:
        /* <DEDUP_REMOVED lines=63> */
[----:B------:R-:W-:Y:S06]  /*21b0*/  RET.REL.NODEC R28 `(_ZN2at6native60_GLOBAL__N__fdc43544_27_DistributionRandomKernel_cu_f88cee4443distribution_elementwise_grid_stride_kernelIjLi4EZZZNS0_9templates4cuda21random_from_to_kernelIPNS_17CUDAGeneratorImplEEEvRNS_18TensorIteratorBaseEmlT_ENKUlvE_clEvENKUlvE5_clEvEUlP24curandStatePhilox4_32_10E0_ZNS1_27distribution_nullary_kernelIfj5uint4S7_SF_ZZZS5_IS7_EvS9_mlSA_ENKSB_clEvENKSC_clEvEUljE_EEvS9_T2_RKT3_T4_EUlijE_EEvlNS_15PhiloxCudaStateET1_SJ_) ;  /* 0xffffde401c007950 */ /* 0x000fec0003c3ffff */
.L_x_1294:
        /* <DEDUP_REMOVED lines=12> */
.L_x_2053:


//--------------------- .text._ZN2at6native60_GLOBAL__N__fdc43544_27_DistributionRandomKernel_cu_f88cee4443distribution_elementwise_grid_stride_kernelImLi2EZZZNS0_9templates4cuda21random_from_to_kernelIPNS_17CUDAGeneratorImplEEEvRNS_18TensorIteratorBaseEmlT_ENKUlvE_clEvENKUlvE5_clEvEUlP24curandStatePhilox4_32_10E_ZNS1_27distribution_nullary_kernelIfm10ulonglong2S7_SF_ZZZS5_IS7_EvS9_mlSA_ENKSB_clEvENKSC_clEvEUlmE_EEvS9_T2_RKT3_T4_EUlimE0_EEvlNS_15PhiloxCudaStateET1_SJ_ --------------------------
	.section	.text._ZN2at6native60_GLOBAL__N__fdc43544_27_DistributionRandomKernel_cu_f88cee4443distribution_elementwise_grid_stride_kernelImLi2EZZZNS0_9templates4cuda21random_from_to_kernelIPNS_17CUDAGeneratorImplEEEvRNS_18TensorIteratorBaseEmlT_ENKUlvE_clEvENKUlvE5_clEvEUlP24curandStatePhilox4_32_10E_ZNS1_27distribution_nullary_kernelIfm10ulonglong2S7_SF_ZZZS5_IS7_EvS9_mlSA_ENKSB_clEvENKSC_clEvEUlmE_EEvS9_T2_RKT3_T4_EUlimE0_EEvlNS_15PhiloxCudaStateET1_SJ_,"ax",@progbits
	.sectioninfo	@"SHI_REGISTERS=48"
	.align	128
.text._ZN2at6native60_GLOBAL__N__fdc43544_27_DistributionRandomKernel_cu_f88cee4443distribution_elementwise_grid_stride_kernelImLi2EZZZNS0_9templates4cuda21random_from_to_kernelIPNS_17CUDAGeneratorImplEEEvRNS_18TensorIteratorBaseEmlT_ENKUlvE_clEvENKUlvE5_clEvEUlP24curandStatePhilox4_32_10E_ZNS1_27distribution_nullary_kernelIfm10ulonglong2S7_SF_ZZZS5_IS7_EvS9_mlSA_ENKSB_clEvENKSC_clEvEUlmE_EEvS9_T2_RKT3_T4_EUlimE0_EEvlNS_15PhiloxCudaStateET1_SJ_:
        .type           _ZN2at6native60_GLOBAL__N__fdc43544_27_DistributionRandomKernel_cu_f88cee4443distribution_elementwise_grid_stride_kernelImLi2EZZZNS0_9templates4cuda21random_from_to_kernelIPNS_17CUDAGeneratorImplEEEvRNS_18TensorIteratorBaseEmlT_ENKUlvE_clEvENKUlvE5_clEvEUlP24curandStatePhilox4_32_10E_ZNS1_27distribution_nullary_kernelIfm10ulonglong2S7_SF_ZZZS5_IS7_EvS9_mlSA_ENKSB_clEvENKSC_clEvEUlmE_EEvS9_T2_RKT3_T4_EUlimE0_EEvlNS_15PhiloxCudaStateET1_SJ_,@function
        .size           _ZN2at6native60_GLOBAL__N__fdc43544_27_DistributionRandomKernel_cu_f88cee4443distribution_elementwise_grid_stride_kernelImLi2EZZZNS0_9templates4cuda21random_from_to_kernelIPNS_17CUDAGeneratorImplEEEvRNS_18TensorIteratorBaseEmlT_ENKUlvE_clEvENKUlvE5_clEvEUlP24curandStatePhilox4_32_10E_ZNS1_27distribution_nullary_kernelIfm10ulonglong2S7_SF_ZZZS5_IS7_EvS9_mlSA_ENKSB_clEvENKSC_clEvEUlmE_EEvS9_T2_RKT3_T4_EUlimE0_EEvlNS_15PhiloxCudaStateET1_SJ_,(.L_x_2056 - _ZN2at6native60_GLOBAL__N__fdc43544_27_DistributionRandomKernel_cu_f88cee4443distribution_elementwise_grid_stride_kernelImLi2EZZZNS0_9templates4cuda21random_from_to_kernelIPNS_17CUDAGeneratorImplEEEvRNS_18TensorIteratorBaseEmlT_ENKUlvE_clEvENKUlvE5_clEvEUlP24curandStatePhilox4_32_10E_ZNS1_27distribution_nullary_kernelIfm10ulonglong2S7_SF_ZZZS5_IS7_EvS9_mlSA_ENKSB_clEvENKSC_clEvEUlmE_EEvS9_T2_RKT3_T4_EUlimE0_EEvlNS_15PhiloxCudaStateET1_SJ_)
        .other          _ZN2at6native60_GLOBAL__N__fdc43544_27_DistributionRandomKernel_cu_f88cee4443distribution_elementwise_grid_stride_kernelImLi2EZZZNS0_9templates4cuda21random_from_to_kernelIPNS_17CUDAGeneratorImplEEEvRNS_18TensorIteratorBaseEmlT_ENKUlvE_clEvENKUlvE5_clEvEUlP24curandStatePhilox4_32_10E_ZNS1_27distribution_nullary_kernelIfm10ulonglong2S7_SF_ZZZS5_IS7_EvS9_mlSA_ENKSB_clEvENKSC_clEvEUlmE_EEvS9_T2_RKT3_T4_EUlimE0_EEvlNS_15PhiloxCudaStateET1_SJ_,@"STO_CUDA_ENTRY STV_DEFAULT"
_ZN2at6native60_GLOBAL__N__fdc43544_27_DistributionRandomKernel_cu_f88cee4443distribution_elementwise_grid_stride_kernelImLi2EZZZNS0_9templates4cuda21random_from_to_kernelIPNS_17CUDAGeneratorImplEEEvRNS_18TensorIteratorBaseEmlT_ENKUlvE_clEvENKUlvE5_clEvEUlP24curandStatePhilox4_32_10E_ZNS1_27distribution_nullary_kernelIfm10ulonglong2S7_SF_ZZZS5_IS7_EvS9_mlSA_ENKSB_clEvENKSC_clEvEUlmE_EEvS9_T2_RKT3_T4_EUlimE0_EEvlNS_15PhiloxCudaStateET1_SJ_:
        /* <DEDUP_REMOVED lines=92> */
[----:B------:R-:W-:Y:S05]  /*05c0*/  CALL.REL.NOINC `($__internal_108_$__cuda_sm20_div_s64) ;  /* 0x000028d000007944 */ /* 0x000fea0003c00000 */
[----:B------:R-:W-:Y:S05]  /*05d0*/  BRA `(.L_x_1296) ;  /* 0x0000016000007947 */ /* 0x000fea0003800000 */
.L_x_1295:
        /* <DEDUP_REMOVED lines=22> */
.L_x_1296:
        /* <DEDUP_REMOVED lines=16> */
.L_x_1313:
        /* <DEDUP_REMOVED lines=13> */
.L_x_1298:
[----:B------:R-:W-:Y:S05]  /*0910*/  BSYNC B0 ;  /* 0x0000000000007941 */ /* 0x000fea0003800000 */
.L_x_1297:
        /* <DEDUP_REMOVED lines=69> */
.L_x_1300:
[----:B------:R-:W-:Y:S01]  /*0d70*/  IMAD.MOV.U32 R38, RZ, RZ, R35 ;  /* 0x000000ffff267224 */ /* 0x000fe200078e0023 */
[----:B------:R-:W-:Y:S01]  /*0d80*/  MOV R34, R23 ;  /* 0x0000001700227202 */ /* 0x000fe20000000f00 */
[----:B------:R-:W-:Y:S02]  /*0d90*/  IMAD.MOV.U32 R32, RZ, RZ, R30 ;  /* 0x000000ffff207224 */ /* 0x000fe400078e001e */
[----:B------:R-:W-:Y:S02]  /*0da0*/  IMAD.MOV.U32 R33, RZ, RZ, R20 ;  /* 0x000000ffff217224 */ /* 0x000fe400078e0014 */
.L_x_1299:
        /* <DEDUP_REMOVED lines=219> */
.L_x_1303:
        /* <DEDUP_REMOVED lines=9> */
[----:B------:R-:W-:Y:S05]  /*1bf0*/  CALL.REL.NOINC `($__internal_109_$__cuda_sm20_rem_u64) ;  /* 0x0000174000007944 */ /* 0x000fea0003c00000 */
[----:B------:R-:W-:Y:S01]  /*1c00*/  IMAD.MOV.U32 R22, RZ, RZ, R26 ;  /* 0x000000ffff167224 */ /* 0x000fe200078e001a */
[----:B------:R-:W-:Y:S01]  /*1c10*/  MOV R23, R27 ;  /* 0x0000001b00177202 */ /* 0x000fe20000000f00 */
[----:B------:R-:W-:Y:S05]  /*1c20*/  BRA `(.L_x_1306) ;  /* 0x0000013000007947 */ /* 0x000fea0003800000 */
.L_x_1305:
        /* <DEDUP_REMOVED lines=19> */
.L_x_1306:
[----:B------:R-:W-:Y:S05]  /*1d60*/  BSYNC B1 ;  /* 0x0000000000017941 */ /* 0x000fea0003800000 */
.L_x_1304:
[----:B------:R-:W-:-:S04]  /*1d70*/  IADD3 R22, P0, R22, c[0x0][0x330], RZ ;  /* 0x0000cc0016167a10 */ /* 0x000fc80007f1e0ff */
[----:B------:R-:W-:-:S06]  /*1d80*/  IADD3.X R23, R23, c[0x0][0x334], RZ, P0, !PT ;  /* 0x0000cd0017177a10 */ /* 0x000fcc00007fe4ff */
[----:B------:R-:W0:Y:S02]  /*1d90*/  I2F.S64 R23, R22 ;  /* 0x0000001600177312 */ /* 0x000e240000301400 */
[----:B0-----:R0:W-:Y:S02]  /*1da0*/  STG.E [R24.64], R23 ;  /* 0x0000001718007986 */ /* 0x0011e4000c101908 */
.L_x_1302:
[----:B------:R-:W-:Y:S05]  /*1db0*/  BSYNC B0 ;  /* 0x0000000000007941 */ /* 0x000fea0003800000 */
.L_x_1301:
        /* <DEDUP_REMOVED lines=220> */
.L_x_1308:
        /* <DEDUP_REMOVED lines=11> */
[----:B------:R-:W-:Y:S05]  /*2c30*/  CALL.REL.NOINC `($__internal_109_$__cuda_sm20_rem_u64) ;  /* 0x0000070000007944 */ /* 0x000fea0003c00000 */
[----:B------:R-:W-:Y:S01]  /*2c40*/  IMAD.MOV.U32 R22, RZ, RZ, R26 ;  /* 0x000000ffff167224 */ /* 0x000fe200078e001a */
[----:B------:R-:W-:Y:S01]  /*2c50*/  MOV R23, R27 ;  /* 0x0000001b00177202 */ /* 0x000fe20000000f00 */
[----:B------:R-:W-:Y:S05]  /*2c60*/  BRA `(.L_x_1311) ;  /* 0x0000012000007947 */ /* 0x000fea0003800000 */
.L_x_1310:
        /* <DEDUP_REMOVED lines=18> */
.L_x_1311:
[----:B------:R-:W-:Y:S05]  /*2d90*/  BSYNC B0 ;  /* 0x0000000000007941 */ /* 0x000fea0003800000 */
.L_x_1309:
[----:B------:R-:W-:-:S04]  /*2da0*/  IADD3 R22, P0, R22, c[0x0][0x330], RZ ;  /* 0x0000cc0016167a10 */ /* 0x000fc80007f1e0ff */
[----:B------:R-:W-:-:S06]  /*2db0*/  IADD3.X R23, R23, c[0x0][0x334], RZ, P0, !PT ;  /* 0x0000cd0017177a10 */ /* 0x000fcc00007fe4ff */
[----:B------:R-:W0:Y:S02]  /*2dc0*/  I2F.S64 R23, R22 ;  /* 0x0000001600177312 */ /* 0x000e240000301400 */
[----:B0-----:R0:W-:Y:S02]  /*2dd0*/  STG.E [R24.64], R23 ;  /* 0x0000001718007986 */ /* 0x0011e4000c101908 */
.L_x_1307:
        /* <DEDUP_REMOVED lines=11> */
.L_x_1312:
[----:B------:R-:W-:Y:S05]  /*2e90*/  EXIT ;  /* 0x000000000000794d */ /* 0x000fea0003800000 */
        .weak           $__internal_108_$__cuda_sm20_div_s64
        .type           $__internal_108_$__cuda_sm20_div_s64,@function
        .size           $__internal_108_$__cuda_sm20_div_s64,($__internal_109_$__cuda_sm20_rem_u64 - $__internal_108_$__cuda_sm20_div_s64)
$__internal_108_$__cuda_sm20_div_s64:
        /* <DEDUP_REMOVED lines=73> */
[----:B------:R-:W-:Y:S06]  /*3330*/  RET.REL.NODEC R26 `(_ZN2at6native60_GLOBAL__N__fdc43544_27_DistributionRandomKernel_cu_f88cee4443distribution_elementwise_grid_stride_kernelImLi2EZZZNS0_9templates4cuda21random_from_to_kernelIPNS_17CUDAGeneratorImplEEEvRNS_18TensorIteratorBaseEmlT_ENKUlvE_clEvENKUlvE5_clEvEUlP24curandStatePhilox4_32_10E_ZNS1_27distribution_nullary_kernelIfm10ulonglong2S7_SF_ZZZS5_IS7_EvS9_mlSA_ENKSB_clEvENKSC_clEvEUlmE_EEvS9_T2_RKT3_T4_EUlimE0_EEvlNS_15PhiloxCudaStateET1_SJ_) ;  /* 0xffffccc01a007950 */ /* 0x000fec0003c3ffff */
        .weak           $__internal_109_$__cuda_sm20_rem_u64
        .type           $__internal_109_$__cuda_sm20_rem_u64,@function
        .size           $__internal_109_$__cuda_sm20_rem_u64,(.L_x_2056 - $__internal_109_$__cuda_sm20_rem_u64)
$__internal_109_$__cuda_sm20_rem_u64:
        /* <DEDUP_REMOVED lines=64> */
[----:B------:R-:W-:Y:S06]  /*3740*/  RET.REL.NODEC R36 `(_ZN2at6native60_GLOBAL__N__fdc43544_27_DistributionRandomKernel_cu_f88cee4443distribution_elementwise_grid_stride_kernelImLi2EZZZNS0_9templates4cuda21random_from_to_kernelIPNS_17CUDAGeneratorImplEEEvRNS_18TensorIteratorBaseEmlT_ENKUlvE_clEvENKUlvE5_clEvEUlP24curandStatePhilox4_32_10E_ZNS1_27distribution_nullary_kernelIfm10ulonglong2S7_SF_ZZZS5_IS7_EvS9_mlSA_ENKSB_clEvENKSC_clEvEUlmE_EEvS9_T2_RKT3_T4_EUlimE0_EEvlNS_15PhiloxCudaStateET1_SJ_) ;  /* 0xffffc8b024007950 */ /* 0x000fec0003c3ffff */
.L_x_1314:
        /* <DEDUP_REMOVED lines=11> */
.L_x_2056:


//--------------------- .text._ZN2at6native60_GLOBAL__N__fdc43544_27_DistributionRandomKernel_cu_f88cee4443distribution_elementwise_grid_stride_kernelImLi2EZZZNS0_9templates4cuda21random_from_to_kernelIPNS_17CUDAGeneratorImplEEEvRNS_18TensorIteratorBaseEmlT_ENKUlvE_clEvENKUlvE5_clEvEUlP24curandStatePhilox4_32_10E_ZNS1_27distribution_nullary_kernelIfm10ulonglong2S7_SF_ZZZS5_IS7_EvS9_mlSA_ENKSB_clEvENKSC_clEvEUlmE_EEvS9_T2_RKT3_T4_EUlimE_EEvlNS_15PhiloxCudaStateET1_SJ_ --------------------------
	.section	.text._ZN2at6native60_GLOBAL__N__fdc43544_27_DistributionRandomKernel_cu_f88cee4443distribution_elementwise_grid_stride_kernelImLi2EZZZNS0_9templates4cuda21random_from_to_kernelIPNS_17CUDAGeneratorImplEEEvRNS_18TensorIteratorBaseEmlT_ENKUlvE_clEvENKUlvE5_clEvEUlP24curandStatePhilox4_32_10E_ZNS1_27distribution_nullary_kernelIfm10ulonglong2S7_SF_ZZZS5_IS7_EvS9_mlSA_ENKSB_clEvENKSC_clEvEUlmE_EEvS9_T2_RKT3_T4_EUlimE_EEvlNS_15PhiloxCudaStateET1_SJ_,"ax",@progbits
	.sectioninfo	@"SHI_REGISTERS=56"
	.align	128
.text._ZN2at6native60_GLOBAL__N__fdc43544_27_DistributionRandomKernel_cu_f88cee4443distribution_elementwise_grid_stride_kernelImLi2EZZZNS0_9templates4cuda21random_from_to_kernelIPNS_17CUDAGeneratorImplEEEvRNS_18TensorIteratorBaseEmlT_ENKUlvE_clEvENKUlvE5_clEvEUlP24curandStatePhilox4_32_10E_ZNS1_27distribution_nullary_kernelIfm10ulonglong2S7_SF_ZZZS5_IS7_EvS9_mlSA_ENKSB_clEvENKSC_clEvEUlmE_EEvS9_T2_RKT3_T4_EUlimE_EEvlNS_15PhiloxCudaStateET1_SJ_:
        .type           _ZN2at6native60_GLOBAL__N__fdc43544_27_DistributionRandomKernel_cu_f88cee4443distribution_elementwise_grid_stride_kernelImLi2EZZZNS0_9templates4cuda21random_from_to_kernelIPNS_17CUDAGeneratorImplEEEvRNS_18TensorIteratorBaseEmlT_ENKUlvE_clEvENKUlvE5_clEvEUlP24curandStatePhilox4_32_10E_ZNS1_27distribution_nullary_kernelIfm10ulonglong2S7_SF_ZZZS5_IS7_EvS9_mlSA_ENKSB_clEvENKSC_clEvEUlmE_EEvS9_T2_RKT3_T4_EUlimE_EEvlNS_15PhiloxCudaStateET1_SJ_,@function
        .size           _ZN2at6native60_GLOBAL__N__fdc43544_27_DistributionRandomKernel_cu_f88cee4443distribution_elementwise_grid_stride_kernelImLi2EZZZNS0_9templates4cuda21random_from_to_kernelIPNS_17CUDAGeneratorImplEEEvRNS_18TensorIteratorBaseEmlT_ENKUlvE_clEvENKUlvE5_clEvEUlP24curandStatePhilox4_32_10E_ZNS1_27distribution_nullary_kernelIfm10ulonglong2S7_SF_ZZZS5_IS7_EvS9_mlSA_ENKSB_clEvENKSC_clEvEUlmE_EEvS9_T2_RKT3_T4_EUlimE_EEvlNS_15PhiloxCudaStateET1_SJ_,(.L_x_2059 - _ZN2at6native60_GLOBAL__N__fdc43544_27_DistributionRandomKernel_cu_f88cee4443distribution_elementwise_grid_stride_kernelImLi2EZZZNS0_9templates4cuda21random_from_to_kernelIPNS_17CUDAGeneratorImplEEEvRNS_18TensorIteratorBaseEmlT_ENKUlvE_clEvENKUlvE5_clEvEUlP24curandStatePhilox4_32_10E_ZNS1_27distribution_nullary_kernelIfm10ulonglong2S7_SF_ZZZS5_IS7_EvS9_mlSA_ENKSB_clEvENKSC_clEvEUlmE_EEvS9_T2_RKT3_T4_EUlimE_EEvlNS_15PhiloxCudaStateET1_SJ_)
        .other          _ZN2at6native60_GLOBAL__N__fdc43544_27_DistributionRandomKernel_cu_f88cee4443distribution_elementwise_grid_stride_kernelImLi2EZZZNS0_9templates4cuda21random_from_to_kernelIPNS_17CUDAGeneratorImplEEEvRNS_18TensorIteratorBaseEmlT_ENKUlvE_clEvENKUlvE5_clEvEUlP24curandStatePhilox4_32_10E_ZNS1_27distribution_nullary_kernelIfm10ulonglong2S7_SF_ZZZS5_IS7_EvS9_mlSA_ENKSB_clEvENKSC_clEvEUlmE_EEvS9_T2_RKT3_T4_EUlimE_EEvlNS_15PhiloxCudaStateET1_SJ_,@"STO_CUDA_ENTRY STV_DEFAULT"
_ZN2at6native60_GLOBAL__N__fdc43544_27_DistributionRandomKernel_cu_f88cee4443distribution_elementwise_grid_stride_kernelImLi2EZZZNS0_9templates4cuda21random_from_to_kernelIPNS_17CUDAGeneratorImplEEEvRNS_18TensorIteratorBaseEmlT_ENKUlvE_clEvENKUlvE5_clEvEUlP24curandStatePhilox4_32_10E_ZNS1_27distribution_nullary_kernelIfm10ulonglong2S7_SF_ZZZS5_IS7_EvS9_mlSA_ENKSB_clEvENKSC_clEvEUlmE_EEvS9_T2_RKT3_T4_EUlimE_EEvlNS_15PhiloxCudaStateET1_SJ_:
        /* <DEDUP_REMOVED lines=86> */
[----:B------:R-:W-:Y:S05]  /*0560*/  CALL.REL.NOINC `($__internal_110_$__cuda_sm20_div_s64) ;  /* 0x00000e7000007944 */ /* 0x000fea0003c00000 */
[----:B------:R-:W-:Y:S02]  /*0570*/  IMAD.MOV.U32 R22, RZ, RZ, R26 ;  /* 0x000000ffff167224 */ /* 0x000fe400078e001a */
[----:B------:R-:W-:Y:S01]  /*0580*/  IMAD.MOV.U32 R23, RZ, RZ, R27 ;  /* 0x000000ffff177224 */ /* 0x000fe200078e001b */
[----:B------:R-:W-:Y:S05]  /*0590*/  BRA `(.L_x_1316) ;  /* 0x0000016000007947 */ /* 0x000fea0003800000 */
.L_x_1315:
        /* <DEDUP_REMOVED lines=22> */
.L_x_1316:
        /* <DEDUP_REMOVED lines=27> */
.L_x_1330:
        /* <DEDUP_REMOVED lines=13> */
.L_x_1318:
[----:B------:R-:W-:Y:S05]  /*0980*/  BSYNC B0 ;  /* 0x0000000000007941 */ /* 0x000fea0003800000 */
.L_x_1317:
        /* <DEDUP_REMOVED lines=60> */
.L_x_1320:
[----:B------:R-:W-:Y:S01]  /*0d50*/  IMAD.MOV.U32 R46, RZ, RZ, R43 ;  /* 0x000000ffff2e7224 */ /* 0x000fe200078e002b */
[----:B------:R-:W-:Y:S01]  /*0d60*/  MOV R40, R26 ;  /* 0x0000001a00287202 */ /* 0x000fe20000000f00 */
[----:B------:R-:W-:Y:S02]  /*0d70*/  IMAD.MOV.U32 R30, RZ, RZ, R31 ;  /* 0x000000ffff1e7224 */ /* 0x000fe400078e001f */
[----:B------:R-:W-:-:S02]  /*0d80*/  IMAD.MOV.U32 R39, RZ, RZ, R37 ;  /* 0x000000ffff277224 */ /* 0x000fc400078e0025 */
.L_x_1319:
        /* <DEDUP_REMOVED lines=12> */
[----:B------:R-:W-:Y:S05]  /*0e50*/  CALL.REL.NOINC `($__internal_111_$__cuda_sm20_rem_u64) ;  /* 0x00000a3000007944 */ /* 0x000fea0003c00000 */
[----:B------:R-:W-:Y:S02]  /*0e60*/  IMAD.MOV.U32 R28, RZ, RZ, R30 ;  /* 0x000000ffff1c7224 */ /* 0x000fe400078e001e */
[----:B------:R-:W-:Y:S01]  /*0e70*/  IMAD.MOV.U32 R29, RZ, RZ, R31 ;  /* 0x000000ffff1d7224 */ /* 0x000fe200078e001f */
[----:B------:R-:W-:Y:S05]  /*0e80*/  BRA `(.L_x_1325) ;  /* 0x0000013000007947 */ /* 0x000fea0003800000 */
.L_x_1324:
        /* <DEDUP_REMOVED lines=19> */
.L_x_1325:
[----:B------:R-:W-:Y:S05]  /*0fc0*/  BSYNC B1 ;  /* 0x0000000000017941 */ /* 0x000fea0003800000 */
.L_x_1323:
[----:B------:R-:W-:-:S04]  /*0fd0*/  IADD3 R30, P0, R28, c[0x0][0x1a0], RZ ;  /* 0x000068001c1e7a10 */ /* 0x000fc80007f1e0ff */
[----:B------:R-:W-:Y:S01]  /*0fe0*/  IADD3.X R31, R29, c[0x0][0x1a4], RZ, P0, !PT ;  /* 0x000069001d1f7a10 */ /* 0x000fe200007fe4ff */
[----:B------:R-:W-:-:S05]  /*0ff0*/  IMAD R29, R16, c[0x0][0x190], RZ ;  /* 0x00006400101d7a24 */ /* 0x000fca00078e02ff */
[----:B------:R-:W0:Y:S01]  /*1000*/  I2F.S64 R31, R30 ;  /* 0x0000001e001f7312 */ /* 0x000e220000301400 */
[----:B------:R-:W-:-:S04]  /*1010*/  IADD3 R28, P0, R29, c[0x0][0x188], RZ ;  /* 0x000062001d1c7a10 */ /* 0x000fc80007f1e0ff */
[----:B------:R-:W-:-:S05]  /*1020*/  LEA.HI.X.SX32 R29, R29, c[0x0][0x18c], 0x1, P0 ;  /* 0x000063001d1d7a11 */ /* 0x000fca00000f0eff */
[----:B0-----:R0:W-:Y:S04]  /*1030*/  STG.E [R28.64], R31 ;  /* 0x0000001f1c007986 */ /* 0x0011e8000c101908 */
.L_x_1322:
[----:B------:R-:W-:Y:S05]  /*1040*/  BSYNC B0 ;  /* 0x0000000000007941 */ /* 0x000fea0003800000 */
.L_x_1321:
        /* <DEDUP_REMOVED lines=16> */
[----:B------:R-:W-:Y:S05]  /*1150*/  CALL.REL.NOINC `($__internal_111_$__cuda_sm20_rem_u64) ;  /* 0x0000073000007944 */ /* 0x000fea0003c00000 */
[----:B------:R-:W-:Y:S02]  /*1160*/  IMAD.MOV.U32 R28, RZ, RZ, R30 ;  /* 0x000000ffff1c7224 */ /* 0x000fe400078e001e */
[----:B------:R-:W-:Y:S01]  /*1170*/  IMAD.MOV.U32 R29, RZ, RZ, R31 ;  /* 0x000000ffff1d7224 */ /* 0x000fe200078e001f */
[----:B------:R-:W-:Y:S05]  /*1180*/  BRA `(.L_x_1329) ;  /* 0x0000012000007947 */ /* 0x000fea0003800000 */
.L_x_1328:
        /* <DEDUP_REMOVED lines=18> */
.L_x_1329:
[----:B------:R-:W-:Y:S05]  /*12b0*/  BSYNC B0 ;  /* 0x0000000000007941 */ /* 0x000fea0003800000 */
.L_x_1327:
[----:B------:R-:W-:Y:S01]  /*12c0*/  IADD3 R28, P0, R28, c[0x0][0x1a0], RZ ;  /* 0x000068001c1c7a10 */ /* 0x000fe20007f1e0ff */
[----:B------:R-:W-:-:S03]  /*12d0*/  IMAD R44, R44, c[0x0][0x190], RZ ;  /* 0x000064002c2c7a24 */ /* 0x000fc600078e02ff */
[----:B------:R-:W-:Y:S02]  /*12e0*/  IADD3.X R29, R29, c[0x0][0x1a4], RZ, P0, !PT ;  /* 0x000069001d1d7a10 */ /* 0x000fe400007fe4ff */
[----:B------:R-:W-:-:S04]  /*12f0*/  IADD3 R30, P0, R44, c[0x0][0x188], RZ ;  /* 0x000062002c1e7a10 */ /* 0x000fc80007f1e0ff */
[----:B------:R-:W0:Y:S01]  /*1300*/  I2F.S64 R29, R28 ;  /* 0x0000001c001d7312 */ /* 0x000e220000301400 */
[----:B------:R-:W-:-:S05]  /*1310*/  LEA.HI.X.SX32 R31, R44, c[0x0][0x18c], 0x1, P0 ;  /* 0x000063002c1f7a11 */ /* 0x000fca00000f0eff */
[----:B0-----:R0:W-:Y:S03]  /*1320*/  STG.E [R30.64], R29 ;  /* 0x0000001d1e007986 */ /* 0x0011e6000c101908 */
.L_x_1326:
        /* <DEDUP_REMOVED lines=11> */
        .weak           $__internal_110_$__cuda_sm20_div_s64
        .type           $__internal_110_$__cuda_sm20_div_s64,@function
        .size           $__internal_110_$__cuda_sm20_div_s64,($__internal_111_$__cuda_sm20_rem_u64 - $__internal_110_$__cuda_sm20_div_s64)
$__internal_110_$__cuda_sm20_div_s64:
        /* <DEDUP_REMOVED lines=74> */
[----:B------:R-:W-:Y:S06]  /*1880*/  RET.REL.NODEC R22 `(_ZN2at6native60_GLOBAL__N__fdc43544_27_DistributionRandomKernel_cu_f88cee4443distribution_elementwise_grid_stride_kernelImLi2EZZZNS0_9templates4cuda21random_from_to_kernelIPNS_17CUDAGeneratorImplEEEvRNS_18TensorIteratorBaseEmlT_ENKUlvE_clEvENKUlvE5_clEvEUlP24curandStatePhilox4_32_10E_ZNS1_27distribution_nullary_kernelIfm10ulonglong2S7_SF_ZZZS5_IS7_EvS9_mlSA_ENKSB_clEvENKSC_clEvEUlmE_EEvS9_T2_RKT3_T4_EUlimE_EEvlNS_15PhiloxCudaStateET1_SJ_) ;  /* 0xffffe77016007950 */ /* 0x000fec0003c3ffff */
        .weak           $__internal_111_$__cuda_sm20_rem_u64
        .type           $__internal_111_$__cuda_sm20_rem_u64,@function
        .size           $__internal_111_$__cuda_sm20_rem_u64,(.L_x_2059 - $__internal_111_$__cuda_sm20_rem_u64)
$__internal_111_$__cuda_sm20_rem_u64:
        /* <DEDUP_REMOVED lines=65> */
[----:B------:R-:W-:Y:S06]  /*1ca0*/  RET.REL.NODEC R28 `(_ZN2at6native60_GLOBAL__N__fdc43544_27_DistributionRandomKernel_cu_f88cee4443distribution_elementwise_grid_stride_kernelImLi2EZZZNS0_9templates4cuda21random_from_to_kernelIPNS_17CUDAGeneratorImplEEEvRNS_18TensorIteratorBaseEmlT_ENKUlvE_clEvENKUlvE5_clEvEUlP24curandStatePhilox4_32_10E_ZNS1_27distribution_nullary_kernelIfm10ulonglong2S7_SF_ZZZS5_IS7_EvS9_mlSA_ENKSB_clEvENKSC_clEvEUlmE_EEvS9_T2_RKT3_T4_EUlimE_EEvlNS_15PhiloxCudaStateET1_SJ_) ;  /* 0xffffe3501c007950 */ /* 0x000fec0003c3ffff */
.L_x_1331:
        /* <DEDUP_REMOVED lines=13> */
.L_x_2059:


//--------------------- .text._ZN2at6native60_GLOBAL__N__fdc43544_27_DistributionRandomKernel_cu_f88cee4443distribution_elementwise_grid_stride_kernelIjLi4EZZZNS0_9templates4cuda21random_from_to_kernelIPNS_17CUDAGeneratorImplEEEvRNS_18TensorIteratorBaseEmlT_ENKUlvE_clEvENKUlvE4_clEvEUlP24curandStatePhilox4_32_10E0_ZNS1_27distribution_nullary_kernelIdj5uint4S7_SF_ZZZS5_IS7_EvS9_mlSA_ENKSB_clEvENKSC_clEvEUljE_EEvS9_T2_RKT3_T4_EUlijE0_EEvlNS_15PhiloxCudaStateET1_SJ_ --------------------------
	.section	.text._ZN2at6native60_GLOBAL__N__fdc43544_27_DistributionRandomKernel_cu_f88cee4443distribution_elementwise_grid_stride_kernelIjLi4EZZZNS0_9templates4cuda21random_from_to_kernelIPNS_17CUDAGeneratorImplEEEvRNS_18TensorIteratorBaseEmlT_ENKUlvE_clEvENKUlvE4_clEvEUlP24curandStatePhilox4_32_10E0_ZNS1_27distribution_nullary_kernelIdj5uint4S7_SF_ZZZS5_IS7_EvS9_mlSA_ENKSB_clEvENKSC_clEvEUljE_EEvS9_T2_RKT3_T4_EUlijE0_EEvlNS_15PhiloxCudaStateET1_SJ_,"ax",@progbits
	.sectioninfo	@"SHI_REGISTERS=48"
	.align	128
.text._ZN2at6native60_GLOBAL__N__fdc43544_27_DistributionRandomKernel_cu_f88cee4443distribution_elementwise_grid_stride_kernelIjLi4EZZZNS0_9templates4cuda21random_from_to_kernelIPNS_17CUDAGeneratorImplEEEvRNS_18TensorIteratorBaseEmlT_ENKUlvE_clEvENKUlvE4_clEvEUlP24curandStatePhilox4_32_10E0_ZNS1_27distribution_nullary_kernelIdj5uint4S7_SF_ZZZS5_IS7_EvS9_mlSA_ENKSB_clEvENKSC_clEvEUljE_EEvS9_T2_RKT3_T4_EUlijE0_EEvlNS_15PhiloxCudaStateET1_SJ_:
        .type           _ZN2at6native60_GLOBAL__N__fdc43544_27_DistributionRandomKernel_cu_f88cee4443distribution_elementwise_grid_stride_kernelIjLi4EZZZNS0_9templates4cuda21random_from_to_kernelIPNS_17CUDAGeneratorImplEEEvRNS_18TensorIteratorBaseEmlT_ENKUlvE_clEvENKUlvE4_clEvEUlP24curandStatePhilox4_32_10E0_ZNS1_27distribution_nullary_kernelIdj5uint4S7_SF_ZZZS5_IS7_EvS9_mlSA_ENKSB_clEvENKSC_clEvEUljE_EEvS9_T2_RKT3_T4_EUlijE0_EEvlNS_15PhiloxCudaStateET1_SJ_,@function
        .size           _ZN2at6native60_GLOBAL__N__fdc43544_27_DistributionRandomKernel_cu_f88cee4443distribution_elementwise_grid_stride_kernelIjLi4EZZZNS0_9templates4cuda21random_from_to_kernelIPNS_17CUDAGeneratorImplEEEvRNS_18TensorIteratorBaseEmlT_ENKUlvE_clEvENKUlvE4_clEvEUlP24curandStatePhilox4_32_10E0_ZNS1_27distribution_nullary_kernelIdj5uint4S7_SF_ZZZS5_IS7_EvS9_mlSA_ENKSB_clEvENKSC_clEvEUljE_EEvS9_T2_RKT3_T4_EUlijE0_EEvlNS_15PhiloxCudaStateET1_SJ_,(.L_x_2062 - _ZN2at6native60_GLOBAL__N__fdc43544_27_DistributionRandomKernel_cu_f88cee4443distribution_elementwise_grid_stride_kernelIjLi4EZZZNS0_9templates4cuda21random_from_to_kernelIPNS_17CUDAGeneratorImplEEEvRNS_18TensorIteratorBaseEmlT_ENKUlvE_clEvENKUlvE4_clEvEUlP24curandStatePhilox4_32_10E0_ZNS1_27distribution_nullary_kernelIdj5uint4S7_SF_ZZZS5_IS7_EvS9_mlSA_ENKSB_clEvENKSC_clEvEUljE_EEvS9_T2_RKT3_T4_EUlijE0_EEvlNS_15PhiloxCudaStateET1_SJ_)
        .other          _ZN2at6native60_GLOBAL__N__fdc43544_27_DistributionRandomKernel_cu_f88cee4443distribution_elementwise_grid_stride_kernelIjLi4EZZZNS0_9templates4cuda21random_from_to_kernelIPNS_17CUDAGeneratorImplEEEvRNS_18TensorIteratorBaseEmlT_ENKUlvE_clEvENKUlvE4_clEvEUlP24curandStatePhilox4_32_10E0_ZNS1_27distribution_nullary_kernelIdj5uint4S7_SF_ZZZS5_IS7_EvS9_mlSA_ENKSB_clEvENKSC_clEvEUljE_EEvS9_T2_RKT3_T4_EUlijE0_EEvlNS_15PhiloxCudaStateET1_SJ_,@"STO_CUDA_ENTRY STV_DEFAULT"
_ZN2at6native60_GLOBAL__N__fdc43544_27_DistributionRandomKernel_cu_f88cee4443distribution_elementwise_grid_stride_kernelIjLi4EZZZNS0_9templates4cuda21random_from_to_kernelIPNS_17CUDAGeneratorImplEEEvRNS_18TensorIteratorBaseEmlT_ENKUlvE_clEvENKUlvE4_clEvEUlP24curandStatePhilox4_32_10E0_ZNS1_27distribution_nullary_kernelIdj5uint4S7_SF_ZZZS5_IS7_EvS9_mlSA_ENKSB_clEvENKSC_clEvEUljE_EEvS9_T2_RKT3_T4_EUlijE0_EEvlNS_15PhiloxCudaStateET1_SJ_:
        /* <DEDUP_REMOVED lines=92> */
[----:B------:R-:W-:Y:S05]  /*05c0*/  CALL.REL.NOINC `($__internal_112_$__cuda_sm20_div_s64) ;  /* 0x00004b3000007944 */ /* 0x000fea0003c00000 */
[----:B------:R-:W-:Y:S05]  /*05d0*/  BRA `(.L_x_1333) ;  /* 0x0000016000007947 */ /* 0x000fea0003800000 */
.L_x_1332:
        /* <DEDUP_REMOVED lines=22> */
.L_x_1333:
        /* <DEDUP_REMOVED lines=16> */
.L_x_1358:
        /* <DEDUP_REMOVED lines=13> */
.L_x_1335:
[----:B------:R-:W-:Y:S05]  /*0910*/  BSYNC B0 ;  /* 0x0000000000007941 */ /* 0x000fea0003800000 */
.L_x_1334:
        /* <DEDUP_REMOVED lines=69> */
.L_x_1337:
[----:B------:R-:W-:Y:S01]  /*0d70*/  IMAD.MOV.U32 R4, RZ, RZ, R0 ;  /* 0x000000ffff047224 */ /* 0x000fe200078e0000 */
[----:B------:R-:W-:Y:S01]  /*0d80*/  MOV R39, R3 ;  /* 0x0000000300277202 */ /* 0x000fe20000000f00 */
[----:B------:R-:W-:Y:S01]  /*0d90*/  IMAD.MOV.U32 R37, RZ, RZ, R7 ;  /* 0x000000ffff257224 */ /* 0x000fe200078e0007 */
[----:B------:R-:W-:Y:S02]  /*0da0*/  MOV R6, R20 ;  /* 0x0000001400067202 */ /* 0x000fe40000000f00 */
.L_x_1336:
        /* <DEDUP_REMOVED lines=230> */
.L_x_1340:
        /* <DEDUP_REMOVED lines=8> */
[----:B------:R-:W-:Y:S05]  /*1c90*/  CALL.REL.NOINC `($__internal_113_$__cuda_sm20_rem_u64) ;  /* 0x0000390000007944 */ /* 0x000fea0003c00000 */
[----:B------:R-:W-:Y:S01]  /*1ca0*/  MOV R2, R0 ;  /* 0x0000000000027202 */ /* 0x000fe20000000f00 */
[----:B------:R-:W-:Y:S01]  /*1cb0*/  IMAD.MOV.U32 R3, RZ, RZ, R33 ;  /* 0x000000ffff037224 */ /* 0x000fe200078e0021 */
[----:B------:R-:W-:Y:S05]  /*1cc0*/  BRA `(.L_x_1342) ;  /* 0x0000013000007947 */ /* 0x000fea0003800000 */
.L_x_1341:
        /* <DEDUP_REMOVED lines=19> */
.L_x_1342:
[----:B------:R-:W-:-:S04]  /*1e00*/  IADD3 R2, P0, R2, c[0x0][0x330], RZ ;  /* 0x0000cc0002027a10 */ /* 0x000fc80007f1e0ff */
[----:B------:R-:W-:-:S06]  /*1e10*/  IADD3.X R3, R3, c[0x0][0x334], RZ, P0, !PT ;  /* 0x0000cd0003037a10 */ /* 0x000fcc00007fe4ff */
[----:B------:R-:W0:Y:S02]  /*1e20*/  I2F.F64.S64 R2, R2 ;  /* 0x0000000200027312 */ /* 0x000e240000301c00 */
[----:B0-----:R0:W-:Y:S02]  /*1e30*/  STG.E.64 [R24.64], R2 ;  /* 0x0000000218007986 */ /* 0x0011e4000c101b08 */
.L_x_1339:
[----:B------:R-:W-:Y:S05]  /*1e40*/  BSYNC B0 ;  /* 0x0000000000007941 */ /* 0x000fea0003800000 */
.L_x_1338:
        /* <DEDUP_REMOVED lines=232> */
.L_x_1345:
        /* <DEDUP_REMOVED lines=9> */
[----:B------:R-:W-:Y:S05]  /*2d60*/  CALL.REL.NOINC `($__internal_113_$__cuda_sm20_rem_u64) ;  /* 0x0000283000007944 */ /* 0x000fea0003c00000 */
[----:B------:R-:W-:Y:S01]  /*2d70*/  IMAD.MOV.U32 R2, RZ, RZ, R0 ;  /* 0x000000ffff027224 */ /* 0x000fe200078e0000 */
[----:B------:R-:W-:Y:S01]  /*2d80*/  MOV R3, R33 ;  /* 0x0000002100037202 */ /* 0x000fe20000000f00 */
[----:B------:R-:W-:Y:S05]  /*2d90*/  BRA `(.L_x_1347) ;  /* 0x0000012000007947 */ /* 0x000fea0003800000 */
.L_x_1346:
        /* <DEDUP_REMOVED lines=18> */
.L_x_1347:
[----:B------:R-:W-:-:S04]  /*2ec0*/  IADD3 R2, P0, R2, c[0x0][0x330], RZ ;  /* 0x0000cc0002027a10 */ /* 0x000fc80007f1e0ff */
[----:B------:R-:W-:-:S06]  /*2ed0*/  IADD3.X R3, R3, c[0x0][0x334], RZ, P0, !PT ;  /* 0x0000cd0003037a10 */ /* 0x000fcc00007fe4ff */
[----:B------:R-:W0:Y:S02]  /*2ee0*/  I2F.F64.S64 R2, R2 ;  /* 0x0000000200027312 */ /* 0x000e240000301c00 */
[----:B0-----:R0:W-:Y:S02]  /*2ef0*/  STG.E.64 [R24.64], R2 ;  /* 0x0000000218007986 */ /* 0x0011e4000c101b08 */
.L_x_1344:
[----:B------:R-:W-:Y:S05]  /*2f00*/  BSYNC B0 ;  /* 0x0000000000007941 */ /* 0x000fea0003800000 */
.L_x_1343:
        /* <DEDUP_REMOVED lines=230> */
.L_x_1350:
        /* <DEDUP_REMOVED lines=13> */
.L_x_1351:
        /* <DEDUP_REMOVED lines=18> */
.L_x_1352:
[----:B------:R-:W-:-:S04]  /*3f60*/  IADD3 R2, P0, R2, c[0x0][0x330], RZ ;  /* 0x0000cc0002027a10 */ /* 0x000fc80007f1e0ff */
[----:B------:R-:W-:-:S06]  /*3f70*/  IADD3.X R3, R3, c[0x0][0x334], RZ, P0, !PT ;  /* 0x0000cd0003037a10 */ /* 0x000fcc00007fe4ff */
[----:B------:R-:W0:Y:S02]  /*3f80*/  I2F.F64.S64 R2, R2 ;  /* 0x0000000200027312 */ /* 0x000e240000301c00 */
[----:B0-----:R0:W-:Y:S02]  /*3f90*/  STG.E.64 [R24.64], R2 ;  /* 0x0000000218007986 */ /* 0x0011e4000c101b08 */
.L_x_1349:
[----:B------:R-:W-:Y:S05]  /*3fa0*/  BSYNC B0 ;  /* 0x0000000000007941 */ /* 0x000fea0003800000 */
.L_x_1348:
        /* <DEDUP_REMOVED lines=230> */
.L_x_1354:
        /* <DEDUP_REMOVED lines=9> */
[----:B------:R-:W-:Y:S05]  /*4ea0*/  CALL.REL.NOINC `($__internal_113_$__cuda_sm20_rem_u64) ;  /* 0x000006f000007944 */ /* 0x000fea0003c00000 */
[----:B------:R-:W-:Y:S01]  /*4eb0*/  IMAD.MOV.U32 R2, RZ, RZ, R0 ;  /* 0x000000ffff027224 */ /* 0x000fe200078e0000 */
[----:B------:R-:W-:Y:S01]  /*4ec0*/  MOV R3, R33 ;  /* 0x0000002100037202 */ /* 0x000fe20000000f00 */
[----:B------:R-:W-:Y:S05]  /*4ed0*/  BRA `(.L_x_1356) ;  /* 0x0000012000007947 */ /* 0x000fea0003800000 */
.L_x_1355:
        /* <DEDUP_REMOVED lines=18> */
.L_x_1356:
[----:B------:R-:W-:-:S04]  /*5000*/  IADD3 R2, P0, R2, c[0x0][0x330], RZ ;  /* 0x0000cc0002027a10 */ /* 0x000fc80007f1e0ff */
[----:B------:R-:W-:-:S06]  /*5010*/  IADD3.X R3, R3, c[0x0][0x334], RZ, P0, !PT ;  /* 0x0000cd0003037a10 */ /* 0x000fcc00007fe4ff */
[----:B------:R-:W0:Y:S02]  /*5020*/  I2F.F64.S64 R2, R2 ;  /* 0x0000000200027312 */ /* 0x000e240000301c00 */
[----:B0-----:R0:W-:Y:S02]  /*5030*/  STG.E.64 [R24.64], R2 ;  /* 0x0000000218007986 */ /* 0x0011e4000c101b08 */
.L_x_1353:
        /* <DEDUP_REMOVED lines=11> */
.L_x_1357:
[----:B------:R-:W-:Y:S05]  /*50f0*/  EXIT ;  /* 0x000000000000794d */ /* 0x000fea0003800000 */
        .weak           $__internal_112_$__cuda_sm20_div_s64
        .type           $__internal_112_$__cuda_sm20_div_s64,@function
        .size           $__internal_112_$__cuda_sm20_div_s64,($__internal_113_$__cuda_sm20_rem_u64 - $__internal_112_$__cuda_sm20_div_s64)
$__internal_112_$__cuda_sm20_div_s64:
        /* <DEDUP_REMOVED lines=73> */
[----:B------:R-:W-:Y:S06]  /*5590*/  RET.REL.NODEC R6 `(_ZN2at6native60_GLOBAL__N__fdc43544_27_DistributionRandomKernel_cu_f88cee4443distribution_elementwise_grid_stride_kernelIjLi4EZZZNS0_9templates4cuda21random_from_to_kernelIPNS_17CUDAGeneratorImplEEEvRNS_18TensorIteratorBaseEmlT_ENKUlvE_clEvENKUlvE4_clEvEUlP24curandStatePhilox4_32_10E0_ZNS1_27distribution_nullary_kernelIdj5uint4S7_SF_ZZZS5_IS7_EvS9_mlSA_ENKSB_clEvENKSC_clEvEUljE_EEvS9_T2_RKT3_T4_EUlijE0_EEvlNS_15PhiloxCudaStateET1_SJ_) ;  /* 0xffffaa6006007950 */ /* 0x000fec0003c3ffff */
        .weak           $__internal_113_$__cuda_sm20_rem_u64
        .type           $__internal_113_$__cuda_sm20_rem_u64,@function
        .size           $__internal_113_$__cuda_sm20_rem_u64,(.L_x_2062 - $__internal_113_$__cuda_sm20_rem_u64)
$__internal_113_$__cuda_sm20_rem_u64:
        /* <DEDUP_REMOVED lines=62> */
[----:B------:R-:W-:Y:S06]  /*5980*/  RET.REL.NODEC R34 `(_ZN2at6native60_GLOBAL__N__fdc43544_27_DistributionRandomKernel_cu_f88cee4443distribution_elementwise_grid_stride_kernelIjLi4EZZZNS0_9templates4cuda21random_from_to_kernelIPNS_17CUDAGeneratorImplEEEvRNS_18TensorIteratorBaseEmlT_ENKUlvE_clEvENKUlvE4_clEvEUlP24curandStatePhilox4_32_10E0_ZNS1_27distribution_nullary_kernelIdj5uint4S7_SF_ZZZS5_IS7_EvS9_mlSA_ENKSB_clEvENKSC_clEvEUljE_EEvS9_T2_RKT3_T4_EUlijE0_EEvlNS_15PhiloxCudaStateET1_SJ_) ;  /* 0xffffa67022007950 */ /* 0x000fec0003c3ffff */
.L_x_1359:
        /* <DEDUP_REMOVED lines=15> */
.L_x_2062:


//--------------------- .text._ZN2at6native60_GLOBAL__N__fdc43544_27_DistributionRandomKernel_cu_f88cee4443distribution_elementwise_grid_stride_kernelIjLi4EZZZNS0_9templates4cuda21random_from_to_kernelIPNS_17CUDAGeneratorImplEEEvRNS_18TensorIteratorBaseEmlT_ENKUlvE_clEvENKUlvE4_clEvEUlP24curandStatePhilox4_32_10E0_ZNS1_27distribution_nullary_kernelIdj5uint4S7_SF_ZZZS5_IS7_EvS9_mlSA_ENKSB_clEvENKSC_clEvEUljE_EEvS9_T2_RKT3_T4_EUlijE_EEvlNS_15PhiloxCudaStateET1_SJ_ --------------------------
	.section	.text._ZN2at6native60_GLOBAL__N__fdc43544_27_DistributionRandomKernel_cu_f88cee4443distribution_elementwise_grid_stride_kernelIjLi4EZZZNS0_9templates4cuda21random_from_to_kernelIPNS_17CUDAGeneratorImplEEEvRNS_18TensorIteratorBaseEmlT_ENKUlvE_clEvENKUlvE4_clEvEUlP24curandStatePhilox4_32_10E0_ZNS1_27distribution_nullary_kernelIdj5uint4S7_SF_ZZZS5_IS7_EvS9_mlSA_ENKSB_clEvENKSC_clEvEUljE_EEvS9_T2_RKT3_T4_EUlijE_EEvlNS_15PhiloxCudaStateET1_SJ_,"ax",@progbits
	.sectioninfo	@"SHI_REGISTERS=54"
	.align	128
.text._ZN2at6native60_GLOBAL__N__fdc43544_27_DistributionRandomKernel_cu_f88cee4443distribution_elementwise_grid_stride_kernelIjLi4EZZZNS0_9templates4cuda21random_from_to_kernelIPNS_17CUDAGeneratorImplEEEvRNS_18TensorIteratorBaseEmlT_ENKUlvE_clEvENKUlvE4_clEvEUlP24curandStatePhilox4_32_10E0_ZNS1_27distribution_nullary_kernelIdj5uint4S7_SF_ZZZS5_IS7_EvS9_mlSA_ENKSB_clEvENKSC_clEvEUljE_EEvS9_T2_RKT3_T4_EUlijE_EEvlNS_15PhiloxCudaStateET1_SJ_:
        .type           _ZN2at6native60_GLOBAL__N__fdc43544_27_DistributionRandomKernel_cu_f88cee4443distribution_elementwise_grid_stride_kernelIjLi4EZZZNS0_9templates4cuda21random_from_to_kernelIPNS_17CUDAGeneratorImplEEEvRNS_18TensorIteratorBaseEmlT_ENKUlvE_clEvENKUlvE4_clEvEUlP24curandStatePhilox4_32_10E0_ZNS1_27distribution_nullary_kernelIdj5uint4S7_SF_ZZZS5_IS7_EvS9_mlSA_ENKSB_clEvENKSC_clEvEUljE_EEvS9_T2_RKT3_T4_EUlijE_EEvlNS_15PhiloxCudaStateET1_SJ_,@function
        .size           _ZN2at6native60_GLOBAL__N__fdc43544_27_DistributionRandomKernel_cu_f88cee4443distribution_elementwise_grid_stride_kernelIjLi4EZZZNS0_9templates4cuda21random_from_to_kernelIPNS_17CUDAGeneratorImplEEEvRNS_18TensorIteratorBaseEmlT_ENKUlvE_clEvENKUlvE4_clEvEUlP24curandStatePhilox4_32_10E0_ZNS1_27distribution_nullary_kernelIdj5uint4S7_SF_ZZZS5_IS7_EvS9_mlSA_ENKSB_clEvENKSC_clEvEUljE_EEvS9_T2_RKT3_T4_EUlijE_EEvlNS_15PhiloxCudaStateET1_SJ_,(.L_x_2065 - _ZN2at6native60_GLOBAL__N__fdc43544_27_DistributionRandomKernel_cu_f88cee4443distribution_elementwise_grid_stride_kernelIjLi4EZZZNS0_9templates4cuda21random_from_to_kernelIPNS_17CUDAGeneratorImplEEEvRNS_18TensorIteratorBaseEmlT_ENKUlvE_clEvENKUlvE4_clEvEUlP24curandStatePhilox4_32_10E0_ZNS1_27distribution_nullary_kernelIdj5uint4S7_SF_ZZZS5_IS7_EvS9_mlSA_ENKSB_clEvENKSC_clEvEUljE_EEvS9_T2_RKT3_T4_EUlijE_EEvlNS_15PhiloxCudaStateET1_SJ_)
        .other          _ZN2at6native60_GLOBAL__N__fdc43544_27_DistributionRandomKernel_cu_f88cee4443distribution_elementwise_grid_stride_kernelIjLi4EZZZNS0_9templates4cuda21random_from_to_kernelIPNS_17CUDAGeneratorImplEEEvRNS_18TensorIteratorBaseEmlT_ENKUlvE_clEvENKUlvE4_clEvEUlP24curandStatePhilox4_32_10E0_ZNS1_27distribution_nullary_kernelIdj5uint4S7_SF_ZZZS5_IS7_EvS9_mlSA_ENKSB_clEvENKSC_clEvEUljE_EEvS9_T2_RKT3_T4_EUlijE_EEvlNS_15PhiloxCudaStateET1_SJ_,@"STO_CUDA_ENTRY STV_DEFAULT"
_ZN2at6native60_GLOBAL__N__fdc43544_27_DistributionRandomKernel_cu_f88cee4443distribution_elementwise_grid_stride_kernelIjLi4EZZZNS0_9templates4cuda21random_from_to_kernelIPNS_17CUDAGeneratorImplEEEvRNS_18TensorIteratorBaseEmlT_ENKUlvE_clEvENKUlvE4_clEvEUlP24curandStatePhilox4_32_10E0_ZNS1_27distribution_nullary_kernelIdj5uint4S7_SF_ZZZS5_IS7_EvS9_mlSA_ENKSB_clEvENKSC_clEvEUljE_EEvS9_T2_RKT3_T4_EUlijE_EEvlNS_15PhiloxCudaStateET1_SJ_:
        /* <DEDUP_REMOVED lines=86> */
[----:B------:R-:W-:Y:S05]  /*0560*/  CALL.REL.NOINC `($__internal_114_$__cuda_sm20_div_s64) ;  /* 0x000013a000007944 */ /* 0x000fea0003c00000 */
[----:B------:R-:W-:Y:S02]  /*0570*/  IMAD.MOV.U32 R22, RZ, RZ, R26 ;  /* 0x000000ffff167224 */ /* 0x000fe400078e001a */
[----:B------:R-:W-:Y:S01]  /*0580*/  IMAD.MOV.U32 R23, RZ, RZ, R27 ;  /* 0x000000ffff177224 */ /* 0x000fe200078e001b */
[----:B------:R-:W-:Y:S05]  /*0590*/  BRA `(.L_x_1361) ;  /* 0x0000016000007947 */ /* 0x000fea0003800000 */
.L_x_1360:
        /* <DEDUP_REMOVED lines=22> */
.L_x_1361:
        /* <DEDUP_REMOVED lines=27> */
.L_x_1382:
        /* <DEDUP_REMOVED lines=13> */
.L_x_1363:
[----:B------:R-:W-:Y:S05]  /*0980*/  BSYNC B0 ;  /* 0x0000000000007941 */ /* 0x000fea0003800000 */
.L_x_1362:
        /* <DEDUP_REMOVED lines=60> */
.L_x_1365:
[----:B------:R-:W-:Y:S01]  /*0d50*/  IMAD.MOV.U32 R30, RZ, RZ, R44 ;  /* 0x000000ffff1e7224 */ /* 0x000fe200078e002c */
[----:B------:R-:W-:Y:S01]  /*0d60*/  MOV R39, R31 ;  /* 0x0000001f00277202 */ /* 0x000fe20000000f00 */
[----:B------:R-:W-:Y:S02]  /*0d70*/  IMAD.MOV.U32 R40, RZ, RZ, R37 ;  /* 0x000000ffff287224 */ /* 0x000fe400078e0025 */
[----:B------:R-:W-:-:S02]  /*0d80*/  IMAD.MOV.U32 R41, RZ, RZ, R26 ;  /* 0x000000ffff297224 */ /* 0x000fc400078e001a */
.L_x_1364:
        /* <DEDUP_REMOVED lines=11> */
[----:B------:R-:W-:Y:S05]  /*0e40*/  CALL.REL.NOINC `($__internal_115_$__cuda_sm20_rem_u64) ;  /* 0x00000f7000007944 */ /* 0x000fea0003c00000 */
[----:B------:R-:W-:Y:S01]  /*0e50*/  IMAD.MOV.U32 R28, RZ, RZ, R30 ;  /* 0x000000ffff1c7224 */ /* 0x000fe200078e001e */
[----:B------:R-:W-:Y:S01]  /*0e60*/  MOV R29, R31 ;  /* 0x0000001f001d7202 */ /* 0x000fe20000000f00 */
[----:B------:R-:W-:Y:S05]  /*0e70*/  BRA `(.L_x_1369) ;  /* 0x0000013000007947 */ /* 0x000fea0003800000 */
.L_x_1368:
        /* <DEDUP_REMOVED lines=19> */
.L_x_1369:
[----:B------:R-:W-:-:S04]  /*0fb0*/  IADD3 R30, P0, R28, c[0x0][0x1a0], RZ ;  /* 0x000068001c1e7a10 */ /* 0x000fc80007f1e0ff */
[----:B------:R-:W-:Y:S01]  /*0fc0*/  IADD3.X R31, R29, c[0x0][0x1a4], RZ, P0, !PT ;  /* 0x000069001d1f7a10 */ /* 0x000fe200007fe4ff */
[----:B------:R-:W-:-:S05]  /*0fd0*/  IMAD R29, R16, c[0x0][0x190], RZ ;  /* 0x00006400101d7a24 */ /* 0x000fca00078e02ff */
[----:B------:R-:W0:Y:S01]  /*0fe0*/  I2F.F64.S64 R30, R30 ;  /* 0x0000001e001e7312 */ /* 0x000e220000301c00 */
[----:B------:R-:W-:-:S04]  /*0ff0*/  IADD3 R28, P0, R29, c[0x0][0x188], RZ ;  /* 0x000062001d1c7a10 */ /* 0x000fc80007f1e0ff */
[----:B------:R-:W-:-:S05]  /*1000*/  LEA.HI.X.SX32 R29, R29, c[0x0][0x18c], 0x1, P0 ;  /* 0x000063001d1d7a11 */ /* 0x000fca00000f0eff */
[----:B0-----:R0:W-:Y:S04]  /*1010*/  STG.E.64 [R28.64], R30 ;  /* 0x0000001e1c007986 */ /* 0x0011e8000c101b08 */
.L_x_1367:
[----:B------:R-:W-:Y:S05]  /*1020*/  BSYNC B0 ;  /* 0x0000000000007941 */ /* 0x000fea0003800000 */
.L_x_1366:
        /* <DEDUP_REMOVED lines=15> */
[----:B------:R-:W-:Y:S05]  /*1120*/  CALL.REL.NOINC `($__internal_115_$__cuda_sm20_rem_u64) ;  /* 0x00000c9000007944 */ /* 0x000fea0003c00000 */
[----:B------:R-:W-:Y:S02]  /*1130*/  IMAD.MOV.U32 R28, RZ, RZ, R30 ;  /* 0x000000ffff1c7224 */ /* 0x000fe400078e001e */
[----:B------:R-:W-:Y:S01]  /*1140*/  IMAD.MOV.U32 R29, RZ, RZ, R31 ;  /* 0x000000ffff1d7224 */ /* 0x000fe200078e001f */
[----:B------:R-:W-:Y:S05]  /*1150*/  BRA `(.L_x_1373) ;  /* 0x0000012000007947 */ /* 0x000fea0003800000 */
.L_x_1372:
        /* <DEDUP_REMOVED lines=18> */
.L_x_1373:
[----:B------:R-:W-:Y:S01]  /*1280*/  IADD3 R28, P0, R28, c[0x0][0x1a0], RZ ;  /* 0x000068001c1c7a10 */ /* 0x000fe20007f1e0ff */
[----:B------:R-:W-:-:S03]  /*1290*/  IMAD R45, R45, c[0x0][0x190], RZ ;  /* 0x000064002d2d7a24 */ /* 0x000fc600078e02ff */
[----:B------:R-:W-:Y:S02]  /*12a0*/  IADD3.X R29, R29, c[0x0][0x1a4], RZ, P0, !PT ;  /* 0x000069001d1d7a10 */ /* 0x000fe400007fe4ff */
[----:B------:R-:W-:-:S04]  /*12b0*/  IADD3 R30, P0, R45, c[0x0][0x188], RZ ;  /* 0x000062002d1e7a10 */ /* 0x000fc80007f1e0ff */
[----:B------:R-:W0:Y:S01]  /*12c0*/  I2F.F64.S64 R28, R28 ;  /* 0x0000001c001c7312 */ /* 0x000e220000301c00 */
[----:B------:R-:W-:-:S05]  /*12d0*/  LEA.HI.X.SX32 R31, R45, c[0x0][0x18c], 0x1, P0 ;  /* 0x000063002d1f7a11 */ /* 0x000fca00000f0eff */
[----:B0-----:R0:W-:Y:S03]  /*12e0*/  STG.E.64 [R30.64], R28 ;  /* 0x0000001c1e007986 */ /* 0x0011e6000c101b08 */
.L_x_1371:
[----:B------:R-:W-:Y:S05]  /*12f0*/  BSYNC B0 ;  /* 0x0000000000007941 */ /* 0x000fea0003800000 */
.L_x_1370:
        /* <DEDUP_REMOVED lines=17> */
.L_x_1376:
        /* <DEDUP_REMOVED lines=18> */
.L_x_1377:
[----:B------:R-:W-:Y:S01]  /*1530*/  IADD3 R28, P0, R28, c[0x0][0x1a0], RZ ;  /* 0x000068001c1c7a10 */ /* 0x000fe20007f1e0ff */
[----:B------:R-:W-:-:S03]  /*1540*/  IMAD R39, R39, c[0x0][0x190], RZ ;  /* 0x0000640027277a24 */ /* 0x000fc600078e02ff */
[----:B------:R-:W-:Y:S02]  /*1550*/  IADD3.X R29, R29, c[0x0][0x1a4], RZ, P0, !PT ;  /* 0x000069001d1d7a10 */ /* 0x000fe400007fe4ff */
[----:B------:R-:W-:-:S04]  /*1560*/  IADD3 R30, P0, R39, c[0x0][0x188], RZ ;  /* 0x00006200271e7a10 */ /* 0x000fc80007f1e0ff */
[----:B------:R-:W0:Y:S01]  /*1570*/  I2F.F64.S64 R28, R28 ;  /* 0x0000001c001c7312 */ /* 0x000e220000301c00 */
[----:B------:R-:W-:-:S05]  /*1580*/  LEA.HI.X.SX32 R31, R39, c[0x0][0x18c], 0x1, P0 ;  /* 0x00006300271f7a11 */ /* 0x000fca00000f0eff */
[----:B0-----:R0:W-:Y:S03]  /*1590*/  STG.E.64 [R30.64], R28 ;  /* 0x0000001c1e007986 */ /* 0x0011e6000c101b08 */
.L_x_1375:
[----:B------:R-:W-:Y:S05]  /*15a0*/  BSYNC B0 ;  /* 0x0000000000007941 */ /* 0x000fea0003800000 */
.L_x_1374:
        /* <DEDUP_REMOVED lines=13> */
[----:B------:R-:W-:Y:S05]  /*1680*/  CALL.REL.NOINC `($__internal_115_$__cuda_sm20_rem_u64) ;  /* 0x0000073000007944 */ /* 0x000fea0003c00000 */
[----:B------:R-:W-:Y:S02]  /*1690*/  IMAD.MOV.U32 R28, RZ, RZ, R30 ;  /* 0x000000ffff1c7224 */ /* 0x000fe400078e001e */
[----:B------:R-:W-:Y:S01]  /*16a0*/  IMAD.MOV.U32 R29, RZ, RZ, R31 ;  /* 0x000000ffff1d7224 */ /* 0x000fe200078e001f */
[----:B------:R-:W-:Y:S05]  /*16b0*/  BRA `(.L_x_1380) ;  /* 0x0000012000007947 */ /* 0x000fea0003800000 */
.L_x_1379:
        /* <DEDUP_REMOVED lines=18> */
.L_x_1380:
[----:B------:R-:W-:Y:S01]  /*17e0*/  IADD3 R28, P0, R28, c[0x0][0x1a0], RZ ;  /* 0x000068001c1c7a10 */ /* 0x000fe20007f1e0ff */
[----:B------:R-:W-:-:S03]  /*17f0*/  IMAD R39, R39, c[0x0][0x190], RZ ;  /* 0x0000640027277a24 */ /* 0x000fc600078e02ff */
[----:B------:R-:W-:Y:S02]  /*1800*/  IADD3.X R29, R29, c[0x0][0x1a4], RZ, P0, !PT ;  /* 0x000069001d1d7a10 */ /* 0x000fe400007fe4ff */
[----:B------:R-:W-:-:S04]  /*1810*/  IADD3 R30, P0, R39, c[0x0][0x188], RZ ;  /* 0x00006200271e7a10 */ /* 0x000fc80007f1e0ff */
[----:B------:R-:W0:Y:S01]  /*1820*/  I2F.F64.S64 R28, R28 ;  /* 0x0000001c001c7312 */ /* 0x000e220000301c00 */
[----:B------:R-:W-:-:S05]  /*1830*/  LEA.HI.X.SX32 R31, R39, c[0x0][0x18c], 0x1, P0 ;  /* 0x00006300271f7a11 */ /* 0x000fca00000f0eff */
[----:B0-----:R0:W-:Y:S03]  /*1840*/  STG.E.64 [R30.64], R28 ;  /* 0x0000001c1e007986 */ /* 0x0011e6000c101b08 */
.L_x_1378:
        /* <DEDUP_REMOVED lines=11> */
.L_x_1381:
[----:B------:R-:W-:Y:S05]  /*1900*/  EXIT ;  /* 0x000000000000794d */ /* 0x000fea0003800000 */
        .weak           $__internal_114_$__cuda_sm20_div_s64
        .type           $__internal_114_$__cuda_sm20_div_s64,@function
        .size           $__internal_114_$__cuda_sm20_div_s64,($__internal_115_$__cuda_sm20_rem_u64 - $__internal_114_$__cuda_sm20_div_s64)
$__internal_114_$__cuda_sm20_div_s64:
        /* <DEDUP_REMOVED lines=74> */
[----:B------:R-:W-:Y:S06]  /*1db0*/  RET.REL.NODEC R22 `(_ZN2at6native60_GLOBAL__N__fdc43544_27_DistributionRandomKernel_cu_f88cee4443distribution_elementwise_grid_stride_kernelIjLi4EZZZNS0_9templates4cuda21random_from_to_kernelIPNS_17CUDAGeneratorImplEEEvRNS_18TensorIteratorBaseEmlT_ENKUlvE_clEvENKUlvE4_clEvEUlP24curandStatePhilox4_32_10E0_ZNS1_27distribution_nullary_kernelIdj5uint4S7_SF_ZZZS5_IS7_EvS9_mlSA_ENKSB_clEvENKSC_clEvEUljE_EEvS9_T2_RKT3_T4_EUlijE_EEvlNS_15PhiloxCudaStateET1_SJ_) ;  /* 0xffffe24016007950 */ /* 0x000fec0003c3ffff */
        .weak           $__internal_115_$__cuda_sm20_rem_u64
        .type           $__internal_115_$__cuda_sm20_rem_u64,@function
        .size           $__internal_115_$__cuda_sm20_rem_u64,(.L_x_2065 - $__internal_115_$__cuda_sm20_rem_u64)
$__internal_115_$__cuda_sm20_rem_u64:
        /* <DEDUP_REMOVED lines=63> */
[----:B------:R-:W-:Y:S06]  /*21b0*/  RET.REL.NODEC R28 `(_ZN2at6native60_GLOBAL__N__fdc43544_27_DistributionRandomKernel_cu_f88cee4443distribution_elementwise_grid_stride_kernelIjLi4EZZZNS0_9templates4cuda21random_from_to_kernelIPNS_17CUDAGeneratorImplEEEvRNS_18TensorIteratorBaseEmlT_ENKUlvE_clEvENKUlvE4_clEvEUlP24curandStatePhilox4_32_10E0_ZNS1_27distribution_nullary_kernelIdj5uint4S7_SF_ZZZS5_IS7_EvS9_mlSA_ENKSB_clEvENKSC_clEvEUljE_EEvS9_T2_RKT3_T4_EUlijE_EEvlNS_15PhiloxCudaStateET1_SJ_) ;  /* 0xffffde401c007950 */ /* 0x000fec0003c3ffff */
.L_x_1383:
        /* <DEDUP_REMOVED lines=12> */
.L_x_2065:


//--------------------- .text._ZN2at6native60_GLOBAL__N__fdc43544_27_DistributionRandomKernel_cu_f88cee4443distribution_elementwise_grid_stride_kernelImLi2EZZZNS0_9templates4cuda21random_from_to_kernelIPNS_17CUDAGeneratorImplEEEvRNS_18TensorIteratorBaseEmlT_ENKUlvE_clEvENKUlvE4_clEvEUlP24curandStatePhilox4_32_10E_ZNS1_27distribution_nullary_kernelIdm10ulonglong2S7_SF_ZZZS5_IS7_EvS9_mlSA_ENKSB_clEvENKSC_clEvEUlmE_EEvS9_T2_RKT3_T4_EUlimE0_EEvlNS_15PhiloxCudaStateET1_SJ_ --------------------------
	.section	.text._ZN2at6native60_GLOBAL__N__fdc43544_27_DistributionRandomKernel_cu_f88cee4443distribution_elementwise_grid_stride_kernelImLi2EZZZNS0_9templates4cuda21random_from_to_kernelIPNS_17CUDAGeneratorImplEEEvRNS_18TensorIteratorBaseEmlT_ENKUlvE_clEvENKUlvE4_clEvEUlP24curandStatePhilox4_32_10E_ZNS1_27distribution_nullary_kernelIdm10ulonglong2S7_SF_ZZZS5_IS7_EvS9_mlSA_ENKSB_clEvENKSC_clEvEUlmE_EEvS9_T2_RKT3_T4_EUlimE0_EEvlNS_15PhiloxCudaStateET1_SJ_,"ax",@progbits
	.sectioninfo	@"SHI_REGISTERS=48"
	.align	128
.text._ZN2at6native60_GLOBAL__N__fdc43544_27_DistributionRandomKernel_cu_f88cee4443distribution_elementwise_grid_stride_kernelImLi2EZZZNS0_9templates4cuda21random_from_to_kernelIPNS_17CUDAGeneratorImplEEEvRNS_18TensorIteratorBaseEmlT_ENKUlvE_clEvENKUlvE4_clEvEUlP24curandStatePhilox4_32_10E_ZNS1_27distribution_nullary_kernelIdm10ulonglong2S7_SF_ZZZS5_IS7_EvS9_mlSA_ENKSB_clEvENKSC_clEvEUlmE_EEvS9_T2_RKT3_T4_EUlimE0_EEvlNS_15PhiloxCudaStateET1_SJ_:
        .type           _ZN2at6native60_GLOBAL__N__fdc43544_27_DistributionRandomKernel_cu_f88cee4443distribution_elementwise_grid_stride_kernelImLi2EZZZNS0_9templates4cuda21random_from_to_kernelIPNS_17CUDAGeneratorImplEEEvRNS_18TensorIteratorBaseEmlT_ENKUlvE_clEvENKUlvE4_clEvEUlP24curandStatePhilox4_32_10E_ZNS1_27distribution_nullary_kernelIdm10ulonglong2S7_SF_ZZZS5_IS7_EvS9_mlSA_ENKSB_clEvENKSC_clEvEUlmE_EEvS9_T2_RKT3_T4_EUlimE0_EEvlNS_15PhiloxCudaStateET1_SJ_,@function
        .size           _ZN2at6native60_GLOBAL__N__fdc43544_27_DistributionRandomKernel_cu_f88cee4443distribution_elementwise_grid_stride_kernelImLi2EZZZNS0_9templates4cuda21random_from_to_kernelIPNS_17CUDAGeneratorImplEEEvRNS_18TensorIteratorBaseEmlT_ENKUlvE_clEvENKUlvE4_clEvEUlP24curandStatePhilox4_32_10E_ZNS1_27distribution_nullary_kernelIdm10ulonglong2S7_SF_ZZZS5_IS7_EvS9_mlSA_ENKSB_clEvENKSC_clEvEUlmE_EEvS9_T2_RKT3_T4_EUlimE0_EEvlNS_15PhiloxCudaStateET1_SJ_,(.L_x_2068 - _ZN2at6native60_GLOBAL__N__fdc43544_27_DistributionRandomKernel_cu_f88cee4443distribution_elementwise_grid_stride_kernelImLi2EZZZNS0_9templates4cuda21random_from_to_kernelIPNS_17CUDAGeneratorImplEEEvRNS_18TensorIteratorBaseEmlT_ENKUlvE_clEvENKUlvE4_clEvEUlP24curandStatePhilox4_32_10E_ZNS1_27distribution_nullary_kernelIdm10ulonglong2S7_SF_ZZZS5_IS7_EvS9_mlSA_ENKSB_clEvENKSC_clEvEUlmE_EEvS9_T2_RKT3_T4_EUlimE0_EEvlNS_15PhiloxCudaStateET1_SJ_)
        .other          _ZN2at6native60_GLOBAL__N__fdc43544_27_DistributionRandomKernel_cu_f88cee4443distribution_elementwise_grid_stride_kernelImLi2EZZZNS0_9templates4cuda21random_from_to_kernelIPNS_17CUDAGeneratorImplEEEvRNS_18TensorIteratorBaseEmlT_ENKUlvE_clEvENKUlvE4_clEvEUlP24curandStatePhilox4_32_10E_ZNS1_27distribution_nullary_kernelIdm10ulonglong2S7_SF_ZZZS5_IS7_EvS9_mlSA_ENKSB_clEvENKSC_clEvEUlmE_EEvS9_T2_RKT3_T4_EUlimE0_EEvlNS_15PhiloxCudaStateET1_SJ_,@"STO_CUDA_ENTRY STV_DEFAULT"
_ZN2at6native60_GLOBAL__N__fdc43544_27_DistributionRandomKernel_cu_f88cee4443distribution_elementwise_grid_stride_kernelImLi2EZZZNS0_9templates4cuda21random_from_to_kernelIPNS_17CUDAGeneratorImplEEEvRNS_18TensorIteratorBaseEmlT_ENKUlvE_clEvENKUlvE4_clEvEUlP24curandStatePhilox4_32_10E_ZNS1_27distribution_nullary_kernelIdm10ulonglong2S7_SF_ZZZS5_IS7_EvS9_mlSA_ENKSB_clEvENKSC_clEvEUlmE_EEvS9_T2_RKT3_T4_EUlimE0_EEvlNS_15PhiloxCudaStateET1_SJ_:
        /* <DEDUP_REMOVED lines=92> */
[----:B------:R-:W-:Y:S05]  /*05c0*/  CALL.REL.NOINC `($__internal_116_$__cuda_sm20_div_s64) ;  /* 0x000028d000007944 */ /* 0x000fea0003c00000 */
[----:B------:R-:W-:Y:S05]  /*05d0*/  BRA `(.L_x_1385) ;  /* 0x0000016000007947 */ /* 0x000fea0003800000 */
.L_x_1384:
        /* <DEDUP_REMOVED lines=22> */
.L_x_1385:
        /* <DEDUP_REMOVED lines=16> */
.L_x_1402:
        /* <DEDUP_REMOVED lines=13> */
.L_x_1387:
[----:B------:R-:W-:Y:S05]  /*0910*/  BSYNC B0 ;  /* 0x0000000000007941 */ /* 0x000fea0003800000 */
.L_x_1386:
        /* <DEDUP_REMOVED lines=69> */
.L_x_1389:
[----:B------:R-:W-:Y:S01]  /*0d70*/  IMAD.MOV.U32 R38, RZ, RZ, R35 ;  /* 0x000000ffff267224 */ /* 0x000fe200078e0023 */
[----:B------:R-:W-:Y:S01]  /*0d80*/  MOV R34, R23 ;  /* 0x0000001700227202 */ /* 0x000fe20000000f00 */
[----:B------:R-:W-:Y:S02]  /*0d90*/  IMAD.MOV.U32 R32, RZ, RZ, R30 ;  /* 0x000000ffff207224 */ /* 0x000fe400078e001e */
[----:B------:R-:W-:Y:S02]  /*0da0*/  IMAD.MOV.U32 R33, RZ, RZ, R20 ;  /* 0x000000ffff217224 */ /* 0x000fe400078e0014 */
.L_x_1388:
        /* <DEDUP_REMOVED lines=219> */
.L_x_1392:
        /* <DEDUP_REMOVED lines=9> */
[----:B------:R-:W-:Y:S05]  /*1bf0*/  CALL.REL.NOINC `($__internal_117_$__cuda_sm20_rem_u64) ;  /* 0x0000174000007944 */ /* 0x000fea0003c00000 */
[----:B------:R-:W-:Y:S01]  /*1c00*/  IMAD.MOV.U32 R22, RZ, RZ, R26 ;  /* 0x000000ffff167224 */ /* 0x000fe200078e001a */
[----:B------:R-:W-:Y:S01]  /*1c10*/  MOV R23, R27 ;  /* 0x0000001b00177202 */ /* 0x000fe20000000f00 */
[----:B------:R-:W-:Y:S05]  /*1c20*/  BRA `(.L_x_1395) ;  /* 0x0000013000007947 */ /* 0x000fea0003800000 */
.L_x_1394:
        /* <DEDUP_REMOVED lines=19> */
.L_x_1395:
[----:B------:R-:W-:Y:S05]  /*1d60*/  BSYNC B1 ;  /* 0x0000000000017941 */ /* 0x000fea0003800000 */
.L_x_1393:
[----:B------:R-:W-:-:S04]  /*1d70*/  IADD3 R22, P0, R22, c[0x0][0x330], RZ ;  /* 0x0000cc0016167a10 */ /* 0x000fc80007f1e0ff */
[----:B------:R-:W-:-:S06]  /*1d80*/  IADD3.X R23, R23, c[0x0][0x334], RZ, P0, !PT ;  /* 0x0000cd0017177a10 */ /* 0x000fcc00007fe4ff */
[----:B------:R-:W0:Y:S02]  /*1d90*/  I2F.F64.S64 R22, R22 ;  /* 0x0000001600167312 */ /* 0x000e240000301c00 */
[----:B0-----:R0:W-:Y:S02]  /*1da0*/  STG.E.64 [R24.64], R22 ;  /* 0x0000001618007986 */ /* 0x0011e4000c101b08 */
.L_x_1391:
[----:B------:R-:W-:Y:S05]  /*1db0*/  BSYNC B0 ;  /* 0x0000000000007941 */ /* 0x000fea0003800000 */
.L_x_1390:
        /* <DEDUP_REMOVED lines=220> */
.L_x_1397:
        /* <DEDUP_REMOVED lines=11> */
[----:B------:R-:W-:Y:S05]  /*2c30*/  CALL.REL.NOINC `($__internal_117_$__cuda_sm20_rem_u64) ;  /* 0x0000070000007944 */ /* 0x000fea0003c00000 */
[----:B------:R-:W-:Y:S01]  /*2c40*/  IMAD.MOV.U32 R22, RZ, RZ, R26 ;  /* 0x000000ffff167224 */ /* 0x000fe200078e001a */
[----:B------:R-:W-:Y:S01]  /*2c50*/  MOV R23, R27 ;  /* 0x0000001b00177202 */ /* 0x000fe20000000f00 */
[----:B------:R-:W-:Y:S05]  /*2c60*/  BRA `(.L_x_1400) ;  /* 0x0000012000007947 */ /* 0x000fea0003800000 */
.L_x_1399:
        /* <DEDUP_REMOVED lines=18> */
.L_x_1400:
[----:B------:R-:W-:Y:S05]  /*2d90*/  BSYNC B0 ;  /* 0x0000000000007941 */ /* 0x000fea0003800000 */
.L_x_1398:
[----:B------:R-:W-:-:S04]  /*2da0*/  IADD3 R22, P0, R22, c[0x0][0x330], RZ ;  /* 0x0000cc0016167a10 */ /* 0x000fc80007f1e0ff */
[----:B------:R-:W-:-:S06]  /*2db0*/  IADD3.X R23, R23, c[0x0][0x334], RZ, P0, !PT ;  /* 0x0000cd0017177a10 */ /* 0x000fcc00007fe4ff */
[----:B------:R-:W0:Y:S02]  /*2dc0*/  I2F.F64.S64 R22, R22 ;  /* 0x0000001600167312 */ /* 0x000e240000301c00 */
[----:B0-----:R0:W-:Y:S02]  /*2dd0*/  STG.E.64 [R24.64], R22 ;  /* 0x0000001618007986 */ /* 0x0011e4000c101b08 */
.L_x_1396:
        /* <DEDUP_REMOVED lines=11> */
.L_x_1401:
[----:B------:R-:W-:Y:S05]  /*2e90*/  EXIT ;  /* 0x000000000000794d */ /* 0x000fea0003800000 */
        .weak           $__internal_116_$__cuda_sm20_div_s64
        .type           $__internal_116_$__cuda_sm20_div_s64,@function
        .size           $__internal_116_$__cuda_sm20_div_s64,($__internal_117_$__cuda_sm20_rem_u64 - $__internal_116_$__cuda_sm20_div_s64)
$__internal_116_$__cuda_sm20_div_s64:
        /* <DEDUP_REMOVED lines=73> */
[----:B------:R-:W-:Y:S06]  /*3330*/  RET.REL.NODEC R26 `(_ZN2at6native60_GLOBAL__N__fdc43544_27_DistributionRandomKernel_cu_f88cee4443distribution_elementwise_grid_stride_kernelImLi2EZZZNS0_9templates4cuda21random_from_to_kernelIPNS_17CUDAGeneratorImplEEEvRNS_18TensorIteratorBaseEmlT_ENKUlvE_clEvENKUlvE4_clEvEUlP24curandStatePhilox4_32_10E_ZNS1_27distribution_nullary_kernelIdm10ulonglong2S7_SF_ZZZS5_IS7_EvS9_mlSA_ENKSB_clEvENKSC_clEvEUlmE_EEvS9_T2_RKT3_T4_EUlimE0_EEvlNS_15PhiloxCudaStateET1_SJ_) ;  /* 0xffffccc01a007950 */ /* 0x000fec0003c3ffff */
        .weak           $__internal_117_$__cuda_sm20_rem_u64
        .type           $__internal_117_$__cuda_sm20_rem_u64,@function
        .size           $__internal_117_$__cuda_sm20_rem_u64,(.L_x_2068 - $__internal_117_$__cuda_sm20_rem_u64)
$__internal_117_$__cuda_sm20_rem_u64:
        /* <DEDUP_REMOVED lines=64> */
[----:B------:R-:W-:Y:S06]  /*3740*/  RET.REL.NODEC R36 `(_ZN2at6native60_GLOBAL__N__fdc43544_27_DistributionRandomKernel_cu_f88cee4443distribution_elementwise_grid_stride_kernelImLi2EZZZNS0_9templates4cuda21random_from_to_kernelIPNS_17CUDAGeneratorImplEEEvRNS_18TensorIteratorBaseEmlT_ENKUlvE_clEvENKUlvE4_clEvEUlP24curandStatePhilox4_32_10E_ZNS1_27distribution_nullary_kernelIdm10ulonglong2S7_SF_ZZZS5_IS7_EvS9_mlSA_ENKSB_clEvENKSC_clEvEUlmE_EEvS9_T2_RKT3_T4_EUlimE0_EEvlNS_15PhiloxCudaStateET1_SJ_) ;  /* 0xffffc8b024007950 */ /* 0x000fec0003c3ffff */
.L_x_1403:
        /* <DEDUP_REMOVED lines=11> */
.L_x_2068:


//--------------------- .text._ZN2at6native60_GLOBAL__N__fdc43544_27_DistributionRandomKernel_cu_f88cee4443distribution_elementwise_grid_stride_kernelImLi2EZZZNS0_9templates4cuda21random_from_to_kernelIPNS_17CUDAGeneratorImplEEEvRNS_18TensorIteratorBaseEmlT_ENKUlvE_clEvENKUlvE4_clEvEUlP24curandStatePhilox4_32_10E_ZNS1_27distribution_nullary_kernelIdm10ulonglong2S7_SF_ZZZS5_IS7_EvS9_mlSA_ENKSB_clEvENKSC_clEvEUlmE_EEvS9_T2_RKT3_T4_EUlimE_EEvlNS_15PhiloxCudaStateET1_SJ_ --------------------------
	.section	.text._ZN2at6native60_GLOBAL__N__fdc43544_27_DistributionRandomKernel_cu_f88cee4443distribution_elementwise_grid_stride_kernelImLi2EZZZNS0_9templates4cuda21random_from_to_kernelIPNS_17CUDAGeneratorImplEEEvRNS_18TensorIteratorBaseEmlT_ENKUlvE_clEvENKUlvE4_clEvEUlP24curandStatePhilox4_32_10E_ZNS1_27distribution_nullary_kernelIdm10ulonglong2S7_SF_ZZZS5_IS7_EvS9_mlSA_ENKSB_clEvENKSC_clEvEUlmE_EEvS9_T2_RKT3_T4_EUlimE_EEvlNS_15PhiloxCudaStateET1_SJ_,"ax",@progbits
	.sectioninfo	@"SHI_REGISTERS=56"
	.align	128
.text._ZN2at6native60_GLOBAL__N__fdc43544_27_DistributionRandomKernel_cu_f88cee4443distribution_elementwise_grid_stride_kernelImLi2EZZZNS0_9templates4cuda21random_from_to_kernelIPNS_17CUDAGeneratorImplEEEvRNS_18TensorIteratorBaseEmlT_ENKUlvE_clEvENKUlvE4_clEvEUlP24curandStatePhilox4_32_10E_ZNS1_27distribution_nullary_kernelIdm10ulonglong2S7_SF_ZZZS5_IS7_EvS9_mlSA_ENKSB_clEvENKSC_clEvEUlmE_EEvS9_T2_RKT3_T4_EUlimE_EEvlNS_15PhiloxCudaStateET1_SJ_:
        .type           _ZN2at6native60_GLOBAL__N__fdc43544_27_DistributionRandomKernel_cu_f88cee4443distribution_elementwise_grid_stride_kernelImLi2EZZZNS0_9templates4cuda21random_from_to_kernelIPNS_17CUDAGeneratorImplEEEvRNS_18TensorIteratorBaseEmlT_ENKUlvE_clEvENKUlvE4_clEvEUlP24curandStatePhilox4_32_10E_ZNS1_27distribution_nullary_kernelIdm10ulonglong2S7_SF_ZZZS5_IS7_EvS9_mlSA_ENKSB_clEvENKSC_clEvEUlmE_EEvS9_T2_RKT3_T4_EUlimE_EEvlNS_15PhiloxCudaStateET1_SJ_,@function
        .size           _ZN2at6native60_GLOBAL__N__fdc43544_27_DistributionRandomKernel_cu_f88cee4443distribution_elementwise_grid_stride_kernelImLi2EZZZNS0_9templates4cuda21random_from_to_kernelIPNS_17CUDAGeneratorImplEEEvRNS_18TensorIteratorBaseEmlT_ENKUlvE_clEvENKUlvE4_clEvEUlP24curandStatePhilox4_32_10E_ZNS1_27distribution_nullary_kernelIdm10ulonglong2S7_SF_ZZZS5_IS7_EvS9_mlSA_ENKSB_clEvENKSC_clEvEUlmE_EEvS9_T2_RKT3_T4_EUlimE_EEvlNS_15PhiloxCudaStateET1_SJ_,(.L_x_2071 - _ZN2at6native60_GLOBAL__N__fdc43544_27_DistributionRandomKernel_cu_f88cee4443distribution_elementwise_grid_stride_kernelImLi2EZZZNS0_9templates4cuda21random_from_to_kernelIPNS_17CUDAGeneratorImplEEEvRNS_18TensorIteratorBaseEmlT_ENKUlvE_clEvENKUlvE4_clEvEUlP24curandStatePhilox4_32_10E_ZNS1_27distribution_nullary_kernelIdm10ulonglong2S7_SF_ZZZS5_IS7_EvS9_mlSA_ENKSB_clEvENKSC_clEvEUlmE_EEvS9_T2_RKT3_T4_EUlimE_EEvlNS_15PhiloxCudaStateET1_SJ_)
        .other          _ZN2at6native60_GLOBAL__N__fdc43544_27_DistributionRandomKernel_cu_f88cee4443distribution_elementwise_grid_stride_kernelImLi2EZZZNS0_9templates4cuda21random_from_to_kernelIPNS_17CUDAGeneratorImplEEEvRNS_18TensorIteratorBaseEmlT_ENKUlvE_clEvENKUlvE4_clEvEUlP24curandStatePhilox4_32_10E_ZNS1_27distribution_nullary_kernelIdm10ulonglong2S7_SF_ZZZS5_IS7_EvS9_mlSA_ENKSB_clEvENKSC_clEvEUlmE_EEvS9_T2_RKT3_T4_EUlimE_EEvlNS_15PhiloxCudaStateET1_SJ_,@"STO_CUDA_ENTRY STV_DEFAULT"
_ZN2at6native60_GLOBAL__N__fdc43544_27_DistributionRandomKernel_cu_f88cee4443distribution_elementwise_grid_stride_kernelImLi2EZZZNS0_9templates4cuda21random_from_to_kernelIPNS_17CUDAGeneratorImplEEEvRNS_18TensorIteratorBaseEmlT_ENKUlvE_clEvENKUlvE4_clEvEUlP24curandStatePhilox4_32_10E_ZNS1_27distribution_nullary_kernelIdm10ulonglong2S7_SF_ZZZS5_IS7_EvS9_mlSA_ENKSB_clEvENKSC_clEvEUlmE_EEvS9_T2_RKT3_T4_EUlimE_EEvlNS_15PhiloxCudaStateET1_SJ_:
        /* <DEDUP_REMOVED lines=86> */
[----:B------:R-:W-:Y:S05]  /*0560*/  CALL.REL.NOINC `($__internal_118_$__cuda_sm20_div_s64) ;  /* 0x00000e7000007944 */ /* 0x000fea0003c00000 */
[----:B------:R-:W-:Y:S02]  /*0570*/  IMAD.MOV.U32 R22, RZ, RZ, R26 ;  /* 0x000000ffff167224 */ /* 0x000fe400078e001a */
[----:B------:R-:W-:Y:S01]  /*0580*/  IMAD.MOV.U32 R23, RZ, RZ, R27 ;  /* 0x000000ffff177224 */ /* 0x000fe200078e001b */
[----:B------:R-:W-:Y:S05]  /*0590*/  BRA `(.L_x_1405) ;  /* 0x0000016000007947 */ /* 0x000fea0003800000 */
.L_x_1404:
        /* <DEDUP_REMOVED lines=22> */
.L_x_1405:
        /* <DEDUP_REMOVED lines=27> */
.L_x_1419:
        /* <DEDUP_REMOVED lines=13> */
.L_x_1407:
[----:B------:R-:W-:Y:S05]  /*0980*/  BSYNC B0 ;  /* 0x0000000000007941 */ /* 0x000fea0003800000 */
.L_x_1406:
        /* <DEDUP_REMOVED lines=60> */
.L_x_1409:
[----:B------:R-:W-:Y:S01]  /*0d50*/  IMAD.MOV.U32 R46, RZ, RZ, R43 ;  /* 0x000000ffff2e7224 */ /* 0x000fe200078e002b */
[----:B------:R-:W-:Y:S01]  /*0d60*/  MOV R40, R26 ;  /* 0x0000001a00287202 */ /* 0x000fe20000000f00 */
[----:B------:R-:W-:Y:S02]  /*0d70*/  IMAD.MOV.U32 R30, RZ, RZ, R31 ;  /* 0x000000ffff1e7224 */ /* 0x000fe400078e001f */
[----:B------:R-:W-:-:S02]  /*0d80*/  IMAD.MOV.U32 R39, RZ, RZ, R37 ;  /* 0x000000ffff277224 */ /* 0x000fc400078e0025 */
.L_x_1408:
        /* <DEDUP_REMOVED lines=12> */
[----:B------:R-:W-:Y:S05]  /*0e50*/  CALL.REL.NOINC `($__internal_119_$__cuda_sm20_rem_u64) ;  /* 0x00000a3000007944 */ /* 0x000fea0003c00000 */
[----:B------:R-:W-:Y:S02]  /*0e60*/  IMAD.MOV.U32 R28, RZ, RZ, R30 ;  /* 0x000000ffff1c7224 */ /* 0x000fe400078e001e */
[----:B------:R-:W-:Y:S01]  /*0e70*/  IMAD.MOV.U32 R29, RZ, RZ, R31 ;  /* 0x000000ffff1d7224 */ /* 0x000fe200078e001f */
[----:B------:R-:W-:Y:S05]  /*0e80*/  BRA `(.L_x_1414) ;  /* 0x0000013000007947 */ /* 0x000fea0003800000 */
.L_x_1413:
        /* <DEDUP_REMOVED lines=19> */
.L_x_1414:
[----:B------:R-:W-:Y:S05]  /*0fc0*/  BSYNC B1 ;  /* 0x0000000000017941 */ /* 0x000fea0003800000 */
.L_x_1412:
[----:B------:R-:W-:-:S04]  /*0fd0*/  IADD3 R30, P0, R28, c[0x0][0x1a0], RZ ;  /* 0x000068001c1e7a10 */ /* 0x000fc80007f1e0ff */
[----:B------:R-:W-:Y:S01]  /*0fe0*/  IADD3.X R31, R29, c[0x0][0x1a4], RZ, P0, !PT ;  /* 0x000069001d1f7a10 */ /* 0x000fe200007fe4ff */
[----:B------:R-:W-:-:S05]  /*0ff0*/  IMAD R29, R16, c[0x0][0x190], RZ ;  /* 0x00006400101d7a24 */ /* 0x000fca00078e02ff */
[----:B------:R-:W0:Y:S01]  /*1000*/  I2F.F64.S64 R30, R30 ;  /* 0x0000001e001e7312 */ /* 0x000e220000301c00 */
[----:B------:R-:W-:-:S04]  /*1010*/  IADD3 R28, P0, R29, c[0x0][0x188], RZ ;  /* 0x000062001d1c7a10 */ /* 0x000fc80007f1e0ff */
[----:B------:R-:W-:-:S05]  /*1020*/  LEA.HI.X.SX32 R29, R29, c[0x0][0x18c], 0x1, P0 ;  /* 0x000063001d1d7a11 */ /* 0x000fca00000f0eff */
[----:B0-----:R0:W-:Y:S04]  /*1030*/  STG.E.64 [R28.64], R30 ;  /* 0x0000001e1c007986 */ /* 0x0011e8000c101b08 */
.L_x_1411:
[----:B------:R-:W-:Y:S05]  /*1040*/  BSYNC B0 ;  /* 0x0000000000007941 */ /* 0x000fea0003800000 */
.L_x_1410:
        /* <DEDUP_REMOVED lines=16> */
[----:B------:R-:W-:Y:S05]  /*1150*/  CALL.REL.NOINC `($__internal_119_$__cuda_sm20_rem_u64) ;  /* 0x0000073000007944 */ /* 0x000fea0003c00000 */
[----:B------:R-:W-:Y:S02]  /*1160*/  IMAD.MOV.U32 R28, RZ, RZ, R30 ;  /* 0x000000ffff1c7224 */ /* 0x000fe400078e001e */
[----:B------:R-:W-:Y:S01]  /*1170*/  IMAD.MOV.U32 R29, RZ, RZ, R31 ;  /* 0x000000ffff1d7224 */ /* 0x000fe200078e001f */
[----:B------:R-:W-:Y:S05]  /*1180*/  BRA `(.L_x_1418) ;  /* 0x0000012000007947 */ /* 0x000fea0003800000 */
.L_x_1417:
        /* <DEDUP_REMOVED lines=18> */
.L_x_1418:
[----:B------:R-:W-:Y:S05]  /*12b0*/  BSYNC B0 ;  /* 0x0000000000007941 */ /* 0x000fea0003800000 */
.L_x_1416:
[----:B------:R-:W-:Y:S01]  /*12c0*/  IADD3 R28, P0, R28, c[0x0][0x1a0], RZ ;  /* 0x000068001c1c7a10 */ /* 0x000fe20007f1e0ff */
[----:B------:R-:W-:-:S03]  /*12d0*/  IMAD R44, R44, c[0x0][0x190], RZ ;  /* 0x000064002c2c7a24 */ /* 0x000fc600078e02ff */
[----:B------:R-:W-:Y:S02]  /*12e0*/  IADD3.X R29, R29, c[0x0][0x1a4], RZ, P0, !PT ;  /* 0x000069001d1d7a10 */ /* 0x000fe400007fe4ff */
[----:B------:R-:W-:-:S04]  /*12f0*/  IADD3 R30, P0, R44, c[0x0][0x188], RZ ;  /* 0x000062002c1e7a10 */ /* 0x000fc80007f1e0ff */
[----:B------:R-:W0:Y:S01]  /*1300*/  I2F.F64.S64 R28, R28 ;  /* 0x0000001c001c7312 */ /* 0x000e220000301c00 */
[----:B------:R-:W-:-:S05]  /*1310*/  LEA.HI.X.SX32 R31, R44, c[0x0][0x18c], 0x1, P0 ;  /* 0x000063002c1f7a11 */ /* 0x000fca00000f0eff */
[----:B0-----:R0:W-:Y:S03]  /*1320*/  STG.E.64 [R30.64], R28 ;  /* 0x0000001c1e007986 */ /* 0x0011e6000c101b08 */
.L_x_1415:
        /* <DEDUP_REMOVED lines=11> */
        .weak           $__internal_118_$__cuda_sm20_div_s64
        .type           $__internal_118_$__cuda_sm20_div_s64,@function
        .size           $__internal_118_$__cuda_sm20_div_s64,($__internal_119_$__cuda_sm20_rem_u64 - $__internal_118_$__cuda_sm20_div_s64)
$__internal_118_$__cuda_sm20_div_s64:
        /* <DEDUP_REMOVED lines=74> */
[----:B------:R-:W-:Y:S06]  /*1880*/  RET.REL.NODEC R22 `(_ZN2at6native60_GLOBAL__N__fdc43544_27_DistributionRandomKernel_cu_f88cee4443distribution_elementwise_grid_stride_kernelImLi2EZZZNS0_9templates4cuda21random_from_to_kernelIPNS_17CUDAGeneratorImplEEEvRNS_18TensorIteratorBaseEmlT_ENKUlvE_clEvENKUlvE4_clEvEUlP24curandStatePhilox4_32_10E_ZNS1_27distribution_nullary_kernelIdm10ulonglong2S7_SF_ZZZS5_IS7_EvS9_mlSA_ENKSB_clEvENKSC_clEvEUlmE_EEvS9_T2_RKT3_T4_EUlimE_EEvlNS_15PhiloxCudaStateET1_SJ_) ;  /* 0xffffe77016007950 */ /* 0x000fec0003c3ffff */
        .weak           $__internal_119_$__cuda_sm20_rem_u64
        .type           $__internal_119_$__cuda_sm20_rem_u64,@function
        .size           $__internal_119_$__cuda_sm20_rem_u64,(.L_x_2071 - $__internal_119_$__cuda_sm20_rem_u64)
$__internal_119_$__cuda_sm20_rem_u64:
        /* <DEDUP_REMOVED lines=65> */
[----:B------:R-:W-:Y:S06]  /*1ca0*/  RET.REL.NODEC R28 `(_ZN2at6native60_GLOBAL__N__fdc43544_27_DistributionRandomKernel_cu_f88cee4443distribution_elementwise_grid_stride_kernelImLi2EZZZNS0_9templates4cuda21random_from_to_kernelIPNS_17CUDAGeneratorImplEEEvRNS_18TensorIteratorBaseEmlT_ENKUlvE_clEvENKUlvE4_clEvEUlP24curandStatePhilox4_32_10E_ZNS1_27distribution_nullary_kernelIdm10ulonglong2S7_SF_ZZZS5_IS7_EvS9_mlSA_ENKSB_clEvENKSC_clEvEUlmE_EEvS9_T2_RKT3_T4_EUlimE_EEvlNS_15PhiloxCudaStateET1_SJ_) ;  /* 0xffffe3501c007950 */ /* 0x000fec0003c3ffff */
.L_x_1420:
        /* <DEDUP_REMOVED lines=13> */
.L_x_2071:


//--------------------- .text._ZN2at6native60_GLOBAL__N__fdc43544_27_DistributionRandomKernel_cu_f88cee4443distribution_elementwise_grid_stride_kernelIjLi4EZZZNS0_9templates4cuda21random_from_to_kernelIPNS_17CUDAGeneratorImplEEEvRNS_18TensorIteratorBaseEmlT_ENKUlvE_clEvENKUlvE3_clEvEUlP24curandStatePhilox4_32_10E0_ZNS1_27distribution_nullary_kernelIsj5uint4S7_SF_ZZZS5_IS7_EvS9_mlSA_ENKSB_clEvENKSC_clEvEUljE_EEvS9_T2_RKT3_T4_EUlijE0_EEvlNS_15PhiloxCudaStateET1_SJ_ --------------------------
	.section	.text._ZN2at6native60_GLOBAL__N__fdc43544_27_DistributionRandomKernel_cu_f88cee4443distribution_elementwise_grid_stride_kernelIjLi4EZZZNS0_9templates4cuda21random_from_to_kernelIPNS_17CUDAGeneratorImplEEEvRNS_18TensorIteratorBaseEmlT_ENKUlvE_clEvENKUlvE3_clEvEUlP24curandStatePhilox4_32_10E0_ZNS1_27distribution_nullary_kernelIsj5uint4S7_SF_ZZZS5_IS7_EvS9_mlSA_ENKSB_clEvENKSC_clEvEUljE_EEvS9_T2_RKT3_T4_EUlijE0_EEvlNS_15PhiloxCudaStateET1_SJ_,"ax",@progbits
	.sectioninfo	@"SHI_REGISTERS=48"
	.align	128
.text._ZN2at6native60_GLOBAL__N__fdc43544_27_DistributionRandomKernel_cu_f88cee4443distribution_elementwise_grid_stride_kernelIjLi4EZZZNS0_9templates4cuda21random_from_to_kernelIPNS_17CUDAGeneratorImplEEEvRNS_18TensorIteratorBaseEmlT_ENKUlvE_clEvENKUlvE3_clEvEUlP24curandStatePhilox4_32_10E0_ZNS1_27distribution_nullary_kernelIsj5uint4S7_SF_ZZZS5_IS7_EvS9_mlSA_ENKSB_clEvENKSC_clEvEUljE_EEvS9_T2_RKT3_T4_EUlijE0_EEvlNS_15PhiloxCudaStateET1_SJ_:
        .type           _ZN2at6native60_GLOBAL__N__fdc43544_27_DistributionRandomKernel_cu_f88cee4443distribution_elementwise_grid_stride_kernelIjLi4EZZZNS0_9templates4cuda21random_from_to_kernelIPNS_17CUDAGeneratorImplEEEvRNS_18TensorIteratorBaseEmlT_ENKUlvE_clEvENKUlvE3_clEvEUlP24curandStatePhilox4_32_10E0_ZNS1_27distribution_nullary_kernelIsj5uint4S7_SF_ZZZS5_IS7_EvS9_mlSA_ENKSB_clEvENKSC_clEvEUljE_EEvS9_T2_RKT3_T4_EUlijE0_EEvlNS_15PhiloxCudaStateET1_SJ_,@function
        .size           _ZN2at6native60_GLOBAL__N__fdc43544_27_DistributionRandomKernel_cu_f88cee4443distribution_elementwise_grid_stride_kernelIjLi4EZZZNS0_9templates4cuda21random_from_to_kernelIPNS_17CUDAGeneratorImplEEEvRNS_18TensorIteratorBaseEmlT_ENKUlvE_clEvENKUlvE3_clEvEUlP24curandStatePhilox4_32_10E0_ZNS1_27distribution_nullary_kernelIsj5uint4S7_SF_ZZZS5_IS7_EvS9_mlSA_ENKSB_clEvENKSC_clEvEUljE_EEvS9_T2_RKT3_T4_EUlijE0_EEvlNS_15PhiloxCudaStateET1_SJ_,(.L_x_2074 - _ZN2at6native60_GLOBAL__N__fdc43544_27_DistributionRandomKernel_cu_f88cee4443distribution_elementwise_grid_stride_kernelIjLi4EZZZNS0_9templates4cuda21random_from_to_kernelIPNS_17CUDAGeneratorImplEEEvRNS_18TensorIteratorBaseEmlT_ENKUlvE_clEvENKUlvE3_clEvEUlP24curandStatePhilox4_32_10E0_ZNS1_27distribution_nullary_kernelIsj5uint4S7_SF_ZZZS5_IS7_EvS9_mlSA_ENKSB_clEvENKSC_clEvEUljE_EEvS9_T2_RKT3_T4_EUlijE0_EEvlNS_15PhiloxCudaStateET1_SJ_)
        .other          _ZN2at6native60_GLOBAL__N__fdc43544_27_DistributionRandomKernel_cu_f88cee4443distribution_elementwise_grid_stride_kernelIjLi4EZZZNS0_9templates4cuda21random_from_to_kernelIPNS_17CUDAGeneratorImplEEEvRNS_18TensorIteratorBaseEmlT_ENKUlvE_clEvENKUlvE3_clEvEUlP24curandStatePhilox4_32_10E0_ZNS1_27distribution_nullary_kernelIsj5uint4S7_SF_ZZZS5_IS7_EvS9_mlSA_ENKSB_clEvENKSC_clEvEUljE_EEvS9_T2_RKT3_T4_EUlijE0_EEvlNS_15PhiloxCudaStateET1_SJ_,@"STO_CUDA_ENTRY STV_DEFAULT"
_ZN2at6native60_GLOBAL__N__fdc43544_27_DistributionRandomKernel_cu_f88cee4443distribution_elementwise_grid_stride_kernelIjLi4EZZZNS0_9templates4cuda21random_from_to_kernelIPNS_17CUDAGeneratorImplEEEvRNS_18TensorIteratorBaseEmlT_ENKUlvE_clEvENKUlvE3_clEvEUlP24curandStatePhilox4_32_10E0_ZNS1_27distribution_nullary_kernelIsj5uint4S7_SF_ZZZS5_IS7_EvS9_mlSA_ENKSB_clEvENKSC_clEvEUljE_EEvS9_T2_RKT3_T4_EUlijE0_EEvlNS_15PhiloxCudaStateET1_SJ_:
        /* <DEDUP_REMOVED lines=92> */
[----:B------:R-:W-:Y:S05]  /*05c0*/  CALL.REL.NOINC `($__internal_120_$__cuda_sm20_div_s64) ;  /* 0x000049e000007944 */ /* 0x000fea0003c00000 */
[----:B------:R-:W-:Y:S05]  /*05d0*/  BRA `(.L_x_1422) ;  /* 0x0000016000007947 */ /* 0x000fea0003800000 */
.L_x_1421:
        /* <DEDUP_REMOVED lines=22> */
.L_x_1422:
        /* <DEDUP_REMOVED lines=16> */
.L_x_1447:
        /* <DEDUP_REMOVED lines=13> */
.L_x_1424:
[----:B------:R-:W-:Y:S05]  /*0910*/  BSYNC B0 ;  /* 0x0000000000007941 */ /* 0x000fea0003800000 */
.L_x_1423:
        /* <DEDUP_REMOVED lines=69> */
.L_x_1426:
[----:B------:R-:W-:Y:S01]  /*0d70*/  IMAD.MOV.U32 R4, RZ, RZ, R0 ;  /* 0x000000ffff047224 */ /* 0x000fe200078e0000 */
[----:B------:R-:W-:Y:S01]  /*0d80*/  MOV R39, R3 ;  /* 0x0000000300277202 */ /* 0x000fe20000000f00 */
[----:B------:R-:W-:Y:S01]  /*0d90*/  IMAD.MOV.U32 R37, RZ, RZ, R7 ;  /* 0x000000ffff257224 */ /* 0x000fe200078e0007 */
[----:B------:R-:W-:Y:S02]  /*0da0*/  MOV R6, R20 ;  /* 0x0000001400067202 */ /* 0x000fe40000000f00 */
.L_x_1425:
        /* <DEDUP_REMOVED lines=230> */
.L_x_1429:
        /* <DEDUP_REMOVED lines=8> */
[----:B------:R-:W-:Y:S05]  /*1c90*/  CALL.REL.NOINC `($__internal_121_$__cuda_sm20_rem_u64) ;  /* 0x000037b000007944 */ /* 0x000fea0003c00000 */
[----:B------:R-:W-:Y:S05]  /*1ca0*/  BRA `(.L_x_1431) ;  /* 0x0000011000007947 */ /* 0x000fea0003800000 */
.L_x_1430:
        /* <DEDUP_REMOVED lines=17> */
.L_x_1431:
[----:B------:R-:W-:-:S05]  /*1dc0*/  IADD3 R3, R0, c[0x0][0x330], RZ ;  /* 0x0000cc0000037a10 */ /* 0x000fca0007ffe0ff */
[----:B------:R0:W-:Y:S02]  /*1dd0*/  STG.E.U16 [R24.64], R3 ;  /* 0x0000000318007986 */ /* 0x0001e4000c101508 */
.L_x_1428:
[----:B------:R-:W-:Y:S05]  /*1de0*/  BSYNC B0 ;  /* 0x0000000000007941 */ /* 0x000fea0003800000 */
.L_x_1427:
        /* <DEDUP_REMOVED lines=232> */
.L_x_1434:
        /* <DEDUP_REMOVED lines=9> */
[----:B------:R-:W-:Y:S05]  /*2d00*/  CALL.REL.NOINC `($__internal_121_$__cuda_sm20_rem_u64) ;  /* 0x0000274000007944 */ /* 0x000fea0003c00000 */
[----:B------:R-:W-:Y:S05]  /*2d10*/  BRA `(.L_x_1436) ;  /* 0x0000011000007947 */ /* 0x000fea0003800000 */
.L_x_1435:
        /* <DEDUP_REMOVED lines=17> */
.L_x_1436:
[----:B------:R-:W-:-:S05]  /*2e30*/  IADD3 R3, R0, c[0x0][0x330], RZ ;  /* 0x0000cc0000037a10 */ /* 0x000fca0007ffe0ff */
[----:B------:R0:W-:Y:S02]  /*2e40*/  STG.E.U16 [R24.64], R3 ;  /* 0x0000000318007986 */ /* 0x0001e4000c101508 */
.L_x_1433:
[----:B------:R-:W-:Y:S05]  /*2e50*/  BSYNC B0 ;  /* 0x0000000000007941 */ /* 0x000fea0003800000 */
.L_x_1432:
        /* <DEDUP_REMOVED lines=230> */
.L_x_1439:
        /* <DEDUP_REMOVED lines=9> */
[----:B------:R-:W-:Y:S05]  /*3d50*/  CALL.REL.NOINC `($__internal_121_$__cuda_sm20_rem_u64) ;  /* 0x000016f000007944 */ /* 0x000fea0003c00000 */
[----:B------:R-:W-:Y:S05]  /*3d60*/  BRA `(.L_x_1441) ;  /* 0x0000011000007947 */ /* 0x000fea0003800000 */
.L_x_1440:
        /* <DEDUP_REMOVED lines=17> */
.L_x_1441:
[----:B------:R-:W-:-:S05]  /*3e80*/  IADD3 R3, R0, c[0x0][0x330], RZ ;  /* 0x0000cc0000037a10 */ /* 0x000fca0007ffe0ff */
[----:B------:R0:W-:Y:S02]  /*3e90*/  STG.E.U16 [R24.64], R3 ;  /* 0x0000000318007986 */ /* 0x0001e4000c101508 */
.L_x_1438:
[----:B------:R-:W-:Y:S05]  /*3ea0*/  BSYNC B0 ;  /* 0x0000000000007941 */ /* 0x000fea0003800000 */
.L_x_1437:
        /* <DEDUP_REMOVED lines=230> */
.L_x_1443:
        /* <DEDUP_REMOVED lines=11> */
.L_x_1444:
        /* <DEDUP_REMOVED lines=17> */
.L_x_1445:
[----:B------:R-:W-:-:S05]  /*4ed0*/  IADD3 R3, R0, c[0x0][0x330], RZ ;  /* 0x0000cc0000037a10 */ /* 0x000fca0007ffe0ff */
[----:B------:R0:W-:Y:S02]  /*4ee0*/  STG.E.U16 [R24.64], R3 ;  /* 0x0000000318007986 */ /* 0x0001e4000c101508 */
.L_x_1442:
        /* <DEDUP_REMOVED lines=11> */
.L_x_1446:
[----:B------:R-:W-:Y:S05]  /*4fa0*/  EXIT ;  /* 0x000000000000794d */ /* 0x000fea0003800000 */
        .weak           $__internal_120_$__cuda_sm20_div_s64
        .type           $__internal_120_$__cuda_sm20_div_s64,@function
        .size           $__internal_120_$__cuda_sm20_div_s64,($__internal_121_$__cuda_sm20_rem_u64 - $__internal_120_$__cuda_sm20_div_s64)
$__internal_120_$__cuda_sm20_div_s64:
        /* <DEDUP_REMOVED lines=73> */
[----:B------:R-:W-:Y:S06]  /*5440*/  RET.REL.NODEC R6 `(_ZN2at6native60_GLOBAL__N__fdc43544_27_DistributionRandomKernel_cu_f88cee4443distribution_elementwise_grid_stride_kernelIjLi4EZZZNS0_9templates4cuda21random_from_to_kernelIPNS_17CUDAGeneratorImplEEEvRNS_18TensorIteratorBaseEmlT_ENKUlvE_clEvENKUlvE3_clEvEUlP24curandStatePhilox4_32_10E0_ZNS1_27distribution_nullary_kernelIsj5uint4S7_SF_ZZZS5_IS7_EvS9_mlSA_ENKSB_clEvENKSC_clEvEUljE_EEvS9_T2_RKT3_T4_EUlijE0_EEvlNS_15PhiloxCudaStateET1_SJ_) ;  /* 0xffffabb006007950 */ /* 0x000fec0003c3ffff */
        .weak           $__internal_121_$__cuda_sm20_rem_u64
        .type           $__internal_121_$__cuda_sm20_rem_u64,@function
        .size           $__internal_121_$__cuda_sm20_rem_u64,(.L_x_2074 - $__internal_121_$__cuda_sm20_rem_u64)
$__internal_121_$__cuda_sm20_rem_u64:
        /* <DEDUP_REMOVED lines=59> */
[----:B------:R-:W-:Y:S06]  /*5800*/  RET.REL.NODEC R34 `(_ZN2at6native60_GLOBAL__N__fdc43544_27_DistributionRandomKernel_cu_f88cee4443distribution_elementwise_grid_stride_kernelIjLi4EZZZNS0_9templates4cuda21random_from_to_kernelIPNS_17CUDAGeneratorImplEEEvRNS_18TensorIteratorBaseEmlT_ENKUlvE_clEvENKUlvE3_clEvEUlP24curandStatePhilox4_32_10E0_ZNS1_27distribution_nullary_kernelIsj5uint4S7_SF_ZZZS5_IS7_EvS9_mlSA_ENKSB_clEvENKSC_clEvEUljE_EEvS9_T2_RKT3_T4_EUlijE0_EEvlNS_15PhiloxCudaStateET1_SJ_) ;  /* 0xffffa7f022007950 */ /* 0x000fec0003c3ffff */
.L_x_1448:
        /* <DEDUP_REMOVED lines=15> */
.L_x_2074:


//--------------------- .text._ZN2at6native60_GLOBAL__N__fdc43544_27_DistributionRandomKernel_cu_f88cee4443distribution_elementwise_grid_stride_kernelIjLi4EZZZNS0_9templates4cuda21random_from_to_kernelIPNS_17CUDAGeneratorImplEEEvRNS_18TensorIteratorBaseEmlT_ENKUlvE_clEvENKUlvE3_clEvEUlP24curandStatePhilox4_32_10E0_ZNS1_27distribution_nullary_kernelIsj5uint4S7_SF_ZZZS5_IS7_EvS9_mlSA_ENKSB_clEvENKSC_clEvEUljE_EEvS9_T2_RKT3_T4_EUlijE_EEvlNS_15PhiloxCudaStateET1_SJ_ --------------------------
	.section	.text._ZN2at6native60_GLOBAL__N__fdc43544_27_DistributionRandomKernel_cu_f88cee4443distribution_elementwise_grid_stride_kernelIjLi4EZZZNS0_9templates4cuda21random_from_to_kernelIPNS_17CUDAGeneratorImplEEEvRNS_18TensorIteratorBaseEmlT_ENKUlvE_clEvENKUlvE3_clEvEUlP24curandStatePhilox4_32_10E0_ZNS1_27distribution_nullary_kernelIsj5uint4S7_SF_ZZZS5_IS7_EvS9_mlSA_ENKSB_clEvENKSC_clEvEUljE_EEvS9_T2_RKT3_T4_EUlijE_EEvlNS_15PhiloxCudaStateET1_SJ_,"ax",@progbits
	.sectioninfo	@"SHI_REGISTERS=56"
	.align	128
.text._ZN2at6native60_GLOBAL__N__fdc43544_27_DistributionRandomKernel_cu_f88cee4443distribution_elementwise_grid_stride_kernelIjLi4EZZZNS0_9templates4cuda21random_from_to_kernelIPNS_17CUDAGeneratorImplEEEvRNS_18TensorIteratorBaseEmlT_ENKUlvE_clEvENKUlvE3_clEvEUlP24curandStatePhilox4_32_10E0_ZNS1_27distribution_nullary_kernelIsj5uint4S7_SF_ZZZS5_IS7_EvS9_mlSA_ENKSB_clEvENKSC_clEvEUljE_EEvS9_T2_RKT3_T4_EUlijE_EEvlNS_15PhiloxCudaStateET1_SJ_:
        .type           _ZN2at6native60_GLOBAL__N__fdc43544_27_DistributionRandomKernel_cu_f88cee4443distribution_elementwise_grid_stride_kernelIjLi4EZZZNS0_9templates4cuda21random_from_to_kernelIPNS_17CUDAGeneratorImplEEEvRNS_18TensorIteratorBaseEmlT_ENKUlvE_clEvENKUlvE3_clEvEUlP24curandStatePhilox4_32_10E0_ZNS1_27distribution_nullary_kernelIsj5uint4S7_SF_ZZZS5_IS7_EvS9_mlSA_ENKSB_clEvENKSC_clEvEUljE_EEvS9_T2_RKT3_T4_EUlijE_EEvlNS_15PhiloxCudaStateET1_SJ_,@function
        .size           _ZN2at6native60_GLOBAL__N__fdc43544_27_DistributionRandomKernel_cu_f88cee4443distribution_elementwise_grid_stride_kernelIjLi4EZZZNS0_9templates4cuda21random_from_to_kernelIPNS_17CUDAGeneratorImplEEEvRNS_18TensorIteratorBaseEmlT_ENKUlvE_clEvENKUlvE3_clEvEUlP24curandStatePhilox4_32_10E0_ZNS1_27distribution_nullary_kernelIsj5uint4S7_SF_ZZZS5_IS7_EvS9_mlSA_ENKSB_clEvENKSC_clEvEUljE_EEvS9_T2_RKT3_T4_EUlijE_EEvlNS_15PhiloxCudaStateET1_SJ_,(.L_x_2077 - _ZN2at6native60_GLOBAL__N__fdc43544_27_DistributionRandomKernel_cu_f88cee4443distribution_elementwise_grid_stride_kernelIjLi4EZZZNS0_9templates4cuda21random_from_to_kernelIPNS_17CUDAGeneratorImplEEEvRNS_18TensorIteratorBaseEmlT_ENKUlvE_clEvENKUlvE3_clEvEUlP24curandStatePhilox4_32_10E0_ZNS1_27distribution_nullary_kernelIsj5uint4S7_SF_ZZZS5_IS7_EvS9_mlSA_ENKSB_clEvENKSC_clEvEUljE_EEvS9_T2_RKT3_T4_EUlijE_EEvlNS_15PhiloxCudaStateET1_SJ_)
        .other          _ZN2at6native60_GLOBAL__N__fdc43544_27_DistributionRandomKernel_cu_f88cee4443distribution_elementwise_grid_stride_kernelIjLi4EZZZNS0_9templates4cuda21random_from_to_kernelIPNS_17CUDAGeneratorImplEEEvRNS_18TensorIteratorBaseEmlT_ENKUlvE_clEvENKUlvE3_clEvEUlP24curandStatePhilox4_32_10E0_ZNS1_27distribution_nullary_kernelIsj5uint4S7_SF_ZZZS5_IS7_EvS9_mlSA_ENKSB_clEvENKSC_clEvEUljE_EEvS9_T2_RKT3_T4_EUlijE_EEvlNS_15PhiloxCudaStateET1_SJ_,@"STO_CUDA_ENTRY STV_DEFAULT"
_ZN2at6native60_GLOBAL__N__fdc43544_27_DistributionRandomKernel_cu_f88cee4443distribution_elementwise_grid_stride_kernelIjLi4EZZZNS0_9templates4cuda21random_from_to_kernelIPNS_17CUDAGeneratorImplEEEvRNS_18TensorIteratorBaseEmlT_ENKUlvE_clEvENKUlvE3_clEvEUlP24curandStatePhilox4_32_10E0_ZNS1_27distribution_nullary_kernelIsj5uint4S7_SF_ZZZS5_IS7_EvS9_mlSA_ENKSB_clEvENKSC_clEvEUljE_EEvS9_T2_RKT3_T4_EUlijE_EEvlNS_15PhiloxCudaStateET1_SJ_:
        /* <DEDUP_REMOVED lines=86> */
[----:B------:R-:W-:Y:S05]  /*0560*/  CALL.REL.NOINC `($__internal_122_$__cuda_sm20_div_s64) ;  /* 0x0000124000007944 */ /* 0x000fea0003c00000 */
[----:B------:R-:W-:Y:S02]  /*0570*/  IMAD.MOV.U32 R22, RZ, RZ, R26 ;  /* 0x000000ffff167224 */ /* 0x000fe400078e001a */
[----:B------:R-:W-:Y:S01]  /*0580*/  IMAD.MOV.U32 R23, RZ, RZ, R27 ;  /* 0x000000ffff177224 */ /* 0x000fe200078e001b */
[----:B------:R-:W-:Y:S05]  /*0590*/  BRA `(.L_x_1450) ;  /* 0x0000016000007947 */ /* 0x000fea0003800000 */
.L_x_1449:
        /* <DEDUP_REMOVED lines=22> */
.L_x_1450:
        /* <DEDUP_REMOVED lines=27> */
.L_x_1471:
        /* <DEDUP_REMOVED lines=13> */
.L_x_1452:
[----:B------:R-:W-:Y:S05]  /*0980*/  BSYNC B0 ;  /* 0x0000000000007941 */ /* 0x000fea0003800000 */
.L_x_1451:
        /* <DEDUP_REMOVED lines=60> */
.L_x_1454:
[----:B------:R-:W-:Y:S01]  /*0d50*/  IMAD.MOV.U32 R46, RZ, RZ, R44 ;  /* 0x000000ffff2e7224 */ /* 0x000fe200078e002c */
[----:B------:R-:W-:Y:S01]  /*0d60*/  MOV R39, R31 ;  /* 0x0000001f00277202 */ /* 0x000fe20000000f00 */
[----:B------:R-:W-:Y:S02]  /*0d70*/  IMAD.MOV.U32 R40, RZ, RZ, R37 ;  /* 0x000000ffff287224 */ /* 0x000fe400078e0025 */
[----:B------:R-:W-:-:S02]  /*0d80*/  IMAD.MOV.U32 R41, RZ, RZ, R26 ;  /* 0x000000ffff297224 */ /* 0x000fc400078e001a */
.L_x_1453:
        /* <DEDUP_REMOVED lines=10> */
[----:B------:R-:W-:Y:S05]  /*0e30*/  CALL.REL.NOINC `($__internal_123_$__cuda_sm20_rem_u64) ;  /* 0x00000e2000007944 */ /* 0x000fea0003c00000 */
[----:B------:R-:W-:Y:S05]  /*0e40*/  BRA `(.L_x_1458) ;  /* 0x0000011000007947 */ /* 0x000fea0003800000 */
.L_x_1457:
        /* <DEDUP_REMOVED lines=17> */
.L_x_1458:
[----:B------:R-:W-:Y:S01]  /*0f60*/  IMAD R29, R16, c[0x0][0x190], RZ ;  /* 0x00006400101d7a24 */ /* 0x000fe200078e02ff */
[----:B------:R-:W-:-:S04]  /*0f70*/  IADD3 R31, R30, c[0x0][0x1a0], RZ ;  /* 0x000068001e1f7a10 */ /* 0x000fc80007ffe0ff */
[----:B------:R-:W-:-:S04]  /*0f80*/  IADD3 R28, P0, R29, c[0x0][0x188], RZ ;  /* 0x000062001d1c7a10 */ /* 0x000fc80007f1e0ff */
[----:B------:R-:W-:-:S05]  /*0f90*/  LEA.HI.X.SX32 R29, R29, c[0x0][0x18c], 0x1, P0 ;  /* 0x000063001d1d7a11 */ /* 0x000fca00000f0eff */
[----:B------:R0:W-:Y:S04]  /*0fa0*/  STG.E.U16 [R28.64], R31 ;  /* 0x0000001f1c007986 */ /* 0x0001e8000c101508 */
.L_x_1456:
[----:B------:R-:W-:Y:S05]  /*0fb0*/  BSYNC B0 ;  /* 0x0000000000007941 */ /* 0x000fea0003800000 */
.L_x_1455:
        /* <DEDUP_REMOVED lines=15> */
[----:B------:R-:W-:Y:S05]  /*10b0*/  CALL.REL.NOINC `($__internal_123_$__cuda_sm20_rem_u64) ;  /* 0x00000ba000007944 */ /* 0x000fea0003c00000 */
[----:B------:R-:W-:Y:S05]  /*10c0*/  BRA `(.L_x_1462) ;  /* 0x0000011000007947 */ /* 0x000fea0003800000 */
.L_x_1461:
        /* <DEDUP_REMOVED lines=17> */
.L_x_1462:
[----:B------:R-:W-:Y:S01]  /*11e0*/  IMAD R44, R44, c[0x0][0x190], RZ ;  /* 0x000064002c2c7a24 */ /* 0x000fe200078e02ff */
[----:B------:R-:W-:-:S04]  /*11f0*/  IADD3 R31, R30, c[0x0][0x1a0], RZ ;  /* 0x000068001e1f7a10 */ /* 0x000fc80007ffe0ff */
[----:B------:R-:W-:-:S04]  /*1200*/  IADD3 R28, P0, R44, c[0x0][0x188], RZ ;  /* 0x000062002c1c7a10 */ /* 0x000fc80007f1e0ff */
[----:B------:R-:W-:-:S05]  /*1210*/  LEA.HI.X.SX32 R29, R44, c[0x0][0x18c], 0x1, P0 ;  /* 0x000063002c1d7a11 */ /* 0x000fca00000f0eff */
[----:B------:R0:W-:Y:S04]  /*1220*/  STG.E.U16 [R28.64], R31 ;  /* 0x0000001f1c007986 */ /* 0x0001e8000c101508 */
.L_x_1460:
[----:B------:R-:W-:Y:S05]  /*1230*/  BSYNC B0 ;  /* 0x0000000000007941 */ /* 0x000fea0003800000 */
.L_x_1459:
        /* <DEDUP_REMOVED lines=15> */
.L_x_1465:
        /* <DEDUP_REMOVED lines=17> */
.L_x_1466:
[----:B------:R-:W-:Y:S01]  /*1440*/  IMAD R39, R39, c[0x0][0x190], RZ ;  /* 0x0000640027277a24 */ /* 0x000fe200078e02ff */
[----:B------:R-:W-:-:S04]  /*1450*/  IADD3 R31, R30, c[0x0][0x1a0], RZ ;  /* 0x000068001e1f7a10 */ /* 0x000fc80007ffe0ff */
[----:B------:R-:W-:-:S04]  /*1460*/  IADD3 R28, P0, R39, c[0x0][0x188], RZ ;  /* 0x00006200271c7a10 */ /* 0x000fc80007f1e0ff */
[----:B------:R-:W-:-:S05]  /*1470*/  LEA.HI.X.SX32 R29, R39, c[0x0][0x18c], 0x1, P0 ;  /* 0x00006300271d7a11 */ /* 0x000fca00000f0eff */
[----:B------:R0:W-:Y:S04]  /*1480*/  STG.E.U16 [R28.64], R31 ;  /* 0x0000001f1c007986 */ /* 0x0001e8000c101508 */
.L_x_1464:
[----:B------:R-:W-:Y:S05]  /*1490*/  BSYNC B0 ;  /* 0x0000000000007941 */ /* 0x000fea0003800000 */
.L_x_1463:
        /* <DEDUP_REMOVED lines=15> */
.L_x_1468:
        /* <DEDUP_REMOVED lines=17> */
.L_x_1469:
[----:B------:R-:W-:Y:S01]  /*16a0*/  IMAD R39, R39, c[0x0][0x190], RZ ;  /* 0x0000640027277a24 */ /* 0x000fe200078e02ff */
[----:B------:R-:W-:-:S04]  /*16b0*/  IADD3 R31, R30, c[0x0][0x1a0], RZ ;  /* 0x000068001e1f7a10 */ /* 0x000fc80007ffe0ff */
[----:B------:R-:W-:-:S04]  /*16c0*/  IADD3 R28, P0, R39, c[0x0][0x188], RZ ;  /* 0x00006200271c7a10 */ /* 0x000fc80007f1e0ff */
[----:B------:R-:W-:-:S05]  /*16d0*/  LEA.HI.X.SX32 R29, R39, c[0x0][0x18c], 0x1, P0 ;  /* 0x00006300271d7a11 */ /* 0x000fca00000f0eff */
[----:B------:R0:W-:Y:S04]  /*16e0*/  STG.E.U16 [R28.64], R31 ;  /* 0x0000001f1c007986 */ /* 0x0001e8000c101508 */
.L_x_1467:
        /* <DEDUP_REMOVED lines=11> */
.L_x_1470:
[----:B------:R-:W-:Y:S05]  /*17a0*/  EXIT ;  /* 0x000000000000794d */ /* 0x000fea0003800000 */
        .weak           $__internal_122_$__cuda_sm20_div_s64
        .type           $__internal_122_$__cuda_sm20_div_s64,@function
        .size           $__internal_122_$__cuda_sm20_div_s64,($__internal_123_$__cuda_sm20_rem_u64 - $__internal_122_$__cuda_sm20_div_s64)
$__internal_122_$__cuda_sm20_div_s64:
        /* <DEDUP_REMOVED lines=74> */
[----:B------:R-:W-:Y:S06]  /*1c50*/  RET.REL.NODEC R22 `(_ZN2at6native60_GLOBAL__N__fdc43544_27_DistributionRandomKernel_cu_f88cee4443distribution_elementwise_grid_stride_kernelIjLi4EZZZNS0_9templates4cuda21random_from_to_kernelIPNS_17CUDAGeneratorImplEEEvRNS_18TensorIteratorBaseEmlT_ENKUlvE_clEvENKUlvE3_clEvEUlP24curandStatePhilox4_32_10E0_ZNS1_27distribution_nullary_kernelIsj5uint4S7_SF_ZZZS5_IS7_EvS9_mlSA_ENKSB_clEvENKSC_clEvEUljE_EEvS9_T2_RKT3_T4_EUlijE_EEvlNS_15PhiloxCudaStateET1_SJ_) ;  /* 0xffffe3a016007950 */ /* 0x000fec0003c3ffff */
        .weak           $__internal_123_$__cuda_sm20_rem_u64
        .type           $__internal_123_$__cuda_sm20_rem_u64,@function
        .size           $__internal_123_$__cuda_sm20_rem_u64,(.L_x_2077 - $__internal_123_$__cuda_sm20_rem_u64)
$__internal_123_$__cuda_sm20_rem_u64:
        /* <DEDUP_REMOVED lines=62> */
[----:B------:R-:W-:Y:S06]  /*2040*/  RET.REL.NODEC R28 `(_ZN2at6native60_GLOBAL__N__fdc43544_27_DistributionRandomKernel_cu_f88cee4443distribution_elementwise_grid_stride_kernelIjLi4EZZZNS0_9templates4cuda21random_from_to_kernelIPNS_17CUDAGeneratorImplEEEvRNS_18TensorIteratorBaseEmlT_ENKUlvE_clEvENKUlvE3_clEvEUlP24curandStatePhilox4_32_10E0_ZNS1_27distribution_nullary_kernelIsj5uint4S7_SF_ZZZS5_IS7_EvS9_mlSA_ENKSB_clEvENKSC_clEvEUljE_EEvS9_T2_RKT3_T4_EUlijE_EEvlNS_15PhiloxCudaStateET1_SJ_) ;  /* 0xffffdfb01c007950 */ /* 0x000fec0003c3ffff */
.L_x_1472:
        /* <DEDUP_REMOVED lines=11> */
.L_x_2077:


//--------------------- .text._ZN2at6native60_GLOBAL__N__fdc43544_27_DistributionRandomKernel_cu_f88cee4443distribution_elementwise_grid_stride_kernelImLi2EZZZNS0_9templates4cuda21random_from_to_kernelIPNS_17CUDAGeneratorImplEEEvRNS_18TensorIteratorBaseEmlT_ENKUlvE_clEvENKUlvE3_clEvEUlP24curandStatePhilox4_32_10E_ZNS1_27distribution_nullary_kernelIsm10ulonglong2S7_SF_ZZZS5_IS7_EvS9_mlSA_ENKSB_clEvENKSC_clEvEUlmE_EEvS9_T2_RKT3_T4_EUlimE0_EEvlNS_15PhiloxCudaStateET1_SJ_ --------------------------
	.section	.text._ZN2at6native60_GLOBAL__N__fdc43544_27_DistributionRandomKernel_cu_f88cee4443distribution_elementwise_grid_stride_kernelImLi2EZZZNS0_9templates4cuda21random_from_to_kernelIPNS_17CUDAGeneratorImplEEEvRNS_18TensorIteratorBaseEmlT_ENKUlvE_clEvENKUlvE3_clEvEUlP24curandStatePhilox4_32_10E_ZNS1_27distribution_nullary_kernelIsm10ulonglong2S7_SF_ZZZS5_IS7_EvS9_mlSA_ENKSB_clEvENKSC_clEvEUlmE_EEvS9_T2_RKT3_T4_EUlimE0_EEvlNS_15PhiloxCudaStateET1_SJ_,"ax",@progbits
	.sectioninfo	@"SHI_REGISTERS=48"
	.align	128
.text._ZN2at6native60_GLOBAL__N__fdc43544_27_DistributionRandomKernel_cu_f88cee4443distribution_elementwise_grid_stride_kernelImLi2EZZZNS0_9templates4cuda21random_from_to_kernelIPNS_17CUDAGeneratorImplEEEvRNS_18TensorIteratorBaseEmlT_ENKUlvE_clEvENKUlvE3_clEvEUlP24curandStatePhilox4_32_10E_ZNS1_27distribution_nullary_kernelIsm10ulonglong2S7_SF_ZZZS5_IS7_EvS9_mlSA_ENKSB_clEvENKSC_clEvEUlmE_EEvS9_T2_RKT3_T4_EUlimE0_EEvlNS_15PhiloxCudaStateET1_SJ_:
        .type           _ZN2at6native60_GLOBAL__N__fdc43544_27_DistributionRandomKernel_cu_f88cee4443distribution_elementwise_grid_stride_kernelImLi2EZZZNS0_9templates4cuda21random_from_to_kernelIPNS_17CUDAGeneratorImplEEEvRNS_18TensorIteratorBaseEmlT_ENKUlvE_clEvENKUlvE3_clEvEUlP24curandStatePhilox4_32_10E_ZNS1_27distribution_nullary_kernelIsm10ulonglong2S7_SF_ZZZS5_IS7_EvS9_mlSA_ENKSB_clEvENKSC_clEvEUlmE_EEvS9_T2_RKT3_T4_EUlimE0_EEvlNS_15PhiloxCudaStateET1_SJ_,@function
        .size           _ZN2at6native60_GLOBAL__N__fdc43544_27_DistributionRandomKernel_cu_f88cee4443distribution_elementwise_grid_stride_kernelImLi2EZZZNS0_9templates4cuda21random_from_to_kernelIPNS_17CUDAGeneratorImplEEEvRNS_18TensorIteratorBaseEmlT_ENKUlvE_clEvENKUlvE3_clEvEUlP24curandStatePhilox4_32_10E_ZNS1_27distribution_nullary_kernelIsm10ulonglong2S7_SF_ZZZS5_IS7_EvS9_mlSA_ENKSB_clEvENKSC_clEvEUlmE_EEvS9_T2_RKT3_T4_EUlimE0_EEvlNS_15PhiloxCudaStateET1_SJ_,(.L_x_2080 - _ZN2at6native60_GLOBAL__N__fdc43544_27_DistributionRandomKernel_cu_f88cee4443distribution_elementwise_grid_stride_kernelImLi2EZZZNS0_9templates4cuda21random_from_to_kernelIPNS_17CUDAGeneratorImplEEEvRNS_18TensorIteratorBaseEmlT_ENKUlvE_clEvENKUlvE3_clEvEUlP24curandStatePhilox4_32_10E_ZNS1_27distribution_nullary_kernelIsm10ulonglong2S7_SF_ZZZS5_IS7_EvS9_mlSA_ENKSB_clEvENKSC_clEvEUlmE_EEvS9_T2_RKT3_T4_EUlimE0_EEvlNS_15PhiloxCudaStateET1_SJ_)
        .other          _ZN2at6native60_GLOBAL__N__fdc43544_27_DistributionRandomKernel_cu_f88cee4443distribution_elementwise_grid_stride_kernelImLi2EZZZNS0_9templates4cuda21random_from_to_kernelIPNS_17CUDAGeneratorImplEEEvRNS_18TensorIteratorBaseEmlT_ENKUlvE_clEvENKUlvE3_clEvEUlP24curandStatePhilox4_32_10E_ZNS1_27distribution_nullary_kernelIsm10ulonglong2S7_SF_ZZZS5_IS7_EvS9_mlSA_ENKSB_clEvENKSC_clEvEUlmE_EEvS9_T2_RKT3_T4_EUlimE0_EEvlNS_15PhiloxCudaStateET1_SJ_,@"STO_CUDA_ENTRY STV_DEFAULT"
_ZN2at6native60_GLOBAL__N__fdc43544_27_DistributionRandomKernel_cu_f88cee4443distribution_elementwise_grid_stride_kernelImLi2EZZZNS0_9templates4cuda21random_from_to_kernelIPNS_17CUDAGeneratorImplEEEvRNS_18TensorIteratorBaseEmlT_ENKUlvE_clEvENKUlvE3_clEvEUlP24curandStatePhilox4_32_10E_ZNS1_27distribution_nullary_kernelIsm10ulonglong2S7_SF_ZZZS5_IS7_EvS9_mlSA_ENKSB_clEvENKSC_clEvEUlmE_EEvS9_T2_RKT3_T4_EUlimE0_EEvlNS_15PhiloxCudaStateET1_SJ_:
        /* <DEDUP_REMOVED lines=92> */
[----:B------:R-:W-:Y:S05]  /*05c0*/  CALL.REL.NOINC `($__internal_124_$__cuda_sm20_div_s64) ;  /* 0x0000283000007944 */ /* 0x000fea0003c00000 */
[----:B------:R-:W-:Y:S05]  /*05d0*/  BRA `(.L_x_1474) ;  /* 0x0000016000007947 */ /* 0x000fea0003800000 */
.L_x_1473:
        /* <DEDUP_REMOVED lines=22> */
.L_x_1474:
        /* <DEDUP_REMOVED lines=16> */
.L_x_1491:
        /* <DEDUP_REMOVED lines=13> */
.L_x_1476:
[----:B------:R-:W-:Y:S05]  /*0910*/  BSYNC B0 ;  /* 0x0000000000007941 */ /* 0x000fea0003800000 */
.L_x_1475:
        /* <DEDUP_REMOVED lines=69> */
.L_x_1478:
[----:B------:R-:W-:Y:S01]  /*0d70*/  IMAD.MOV.U32 R38, RZ, RZ, R34 ;  /* 0x000000ffff267224 */ /* 0x000fe200078e0022 */
[----:B------:R-:W-:Y:S01]  /*0d80*/  MOV R36, R23 ;  /* 0x0000001700247202 */ /* 0x000fe20000000f00 */
[----:B------:R-:W-:Y:S02]  /*0d90*/  IMAD.MOV.U32 R32, RZ, RZ, R30 ;  /* 0x000000ffff207224 */ /* 0x000fe400078e001e */
[----:B------:R-:W-:Y:S02]  /*0da0*/  IMAD.MOV.U32 R33, RZ, RZ, R20 ;  /* 0x000000ffff217224 */ /* 0x000fe400078e0014 */
.L_x_1477:
        /* <DEDUP_REMOVED lines=219> */
.L_x_1481:
        /* <DEDUP_REMOVED lines=9> */
[----:B------:R-:W-:Y:S05]  /*1bf0*/  CALL.REL.NOINC `($__internal_125_$__cuda_sm20_rem_u64) ;  /* 0x000016a000007944 */ /* 0x000fea0003c00000 */
[----:B------:R-:W-:Y:S05]  /*1c00*/  BRA `(.L_x_1484) ;  /* 0x0000012000007947 */ /* 0x000fea0003800000 */
.L_x_1483:
        /* <DEDUP_REMOVED lines=18> */
.L_x_1484:
[----:B------:R-:W-:Y:S05]  /*1d30*/  BSYNC B1 ;  /* 0x0000000000017941 */ /* 0x000fea0003800000 */
.L_x_1482:
[----:B------:R-:W-:-:S05]  /*1d40*/  IADD3 R23, R22, c[0x0][0x330], RZ ;  /* 0x0000cc0016177a10 */ /* 0x000fca0007ffe0ff */
[----:B------:R0:W-:Y:S02]  /*1d50*/  STG.E.U16 [R24.64], R23 ;  /* 0x0000001718007986 */ /* 0x0001e4000c101508 */
.L_x_1480:
[----:B------:R-:W-:Y:S05]  /*1d60*/  BSYNC B0 ;  /* 0x0000000000007941 */ /* 0x000fea0003800000 */
.L_x_1479:
        /* <DEDUP_REMOVED lines=220> */
.L_x_1486:
        /* <DEDUP_REMOVED lines=11> */
[----:B------:R-:W-:Y:S05]  /*2be0*/  CALL.REL.NOINC `($__internal_125_$__cuda_sm20_rem_u64) ;  /* 0x000006b000007944 */ /* 0x000fea0003c00000 */
[----:B------:R-:W-:Y:S05]  /*2bf0*/  BRA `(.L_x_1489) ;  /* 0x0000011000007947 */ /* 0x000fea0003800000 */
.L_x_1488:
        /* <DEDUP_REMOVED lines=17> */
.L_x_1489:
[----:B------:R-:W-:Y:S05]  /*2d10*/  BSYNC B0 ;  /* 0x0000000000007941 */ /* 0x000fea0003800000 */
.L_x_1487:
[----:B------:R-:W-:-:S05]  /*2d20*/  IADD3 R23, R22, c[0x0][0x330], RZ ;  /* 0x0000cc0016177a10 */ /* 0x000fca0007ffe0ff */
[----:B------:R0:W-:Y:S02]  /*2d30*/  STG.E.U16 [R24.64], R23 ;  /* 0x0000001718007986 */ /* 0x0001e4000c101508 */
.L_x_1485:
        /* <DEDUP_REMOVED lines=11> */
.L_x_1490:
[----:B------:R-:W-:Y:S05]  /*2df0*/  EXIT ;  /* 0x000000000000794d */ /* 0x000fea0003800000 */
        .weak           $__internal_124_$__cuda_sm20_div_s64
        .type           $__internal_124_$__cuda_sm20_div_s64,@function
        .size           $__internal_124_$__cuda_sm20_div_s64,($__internal_125_$__cuda_sm20_rem_u64 - $__internal_124_$__cuda_sm20_div_s64)
$__internal_124_$__cuda_sm20_div_s64:
        /* <DEDUP_REMOVED lines=73> */
[----:B------:R-:W-:Y:S06]  /*3290*/  RET.REL.NODEC R26 `(_ZN2at6native60_GLOBAL__N__fdc43544_27_DistributionRandomKernel_cu_f88cee4443distribution_elementwise_grid_stride_kernelImLi2EZZZNS0_9templates4cuda21random_from_to_kernelIPNS_17CUDAGeneratorImplEEEvRNS_18TensorIteratorBaseEmlT_ENKUlvE_clEvENKUlvE3_clEvEUlP24curandStatePhilox4_32_10E_ZNS1_27distribution_nullary_kernelIsm10ulonglong2S7_SF_ZZZS5_IS7_EvS9_mlSA_ENKSB_clEvENKSC_clEvEUlmE_EEvS9_T2_RKT3_T4_EUlimE0_EEvlNS_15PhiloxCudaStateET1_SJ_) ;  /* 0xffffcd601a007950 */ /* 0x000fec0003c3ffff */
        .weak           $__internal_125_$__cuda_sm20_rem_u64
        .type           $__internal_125_$__cuda_sm20_rem_u64,@function
        .size           $__internal_125_$__cuda_sm20_rem_u64,(.L_x_2080 - $__internal_125_$__cuda_sm20_rem_u64)
$__internal_125_$__cuda_sm20_rem_u64:
        /* <DEDUP_REMOVED lines=61> */
[----:B------:R-:W-:Y:S06]  /*3670*/  RET.REL.NODEC R34 `(_ZN2at6native60_GLOBAL__N__fdc43544_27_DistributionRandomKernel_cu_f88cee4443distribution_elementwise_grid_stride_kernelImLi2EZZZNS0_9templates4cuda21random_from_to_kernelIPNS_17CUDAGeneratorImplEEEvRNS_18TensorIteratorBaseEmlT_ENKUlvE_clEvENKUlvE3_clEvEUlP24curandStatePhilox4_32_10E_ZNS1_27distribution_nullary_kernelIsm10ulonglong2S7_SF_ZZZS5_IS7_EvS9_mlSA_ENKSB_clEvENKSC_clEvEUlmE_EEvS9_T2_RKT3_T4_EUlimE0_EEvlNS_15PhiloxCudaStateET1_SJ_) ;  /* 0xffffc98022007950 */ /* 0x000fec0003c3ffff */
.L_x_1492:
        /* <DEDUP_REMOVED lines=16> */
.L_x_2080:


//--------------------- .text._ZN2at6native60_GLOBAL__N__fdc43544_27_DistributionRandomKernel_cu_f88cee4443distribution_elementwise_grid_stride_kernelImLi2EZZZNS0_9templates4cuda21random_from_to_kernelIPNS_17CUDAGeneratorImplEEEvRNS_18TensorIteratorBaseEmlT_ENKUlvE_clEvENKUlvE3_clEvEUlP24curandStatePhilox4_32_10E_ZNS1_27distribution_nullary_kernelIsm10ulonglong2S7_SF_ZZZS5_IS7_EvS9_mlSA_ENKSB_clEvENKSC_clEvEUlmE_EEvS9_T2_RKT3_T4_EUlimE_EEvlNS_15PhiloxCudaStateET1_SJ_ --------------------------
	.section	.text._ZN2at6native60_GLOBAL__N__fdc43544_27_DistributionRandomKernel_cu_f88cee4443distribution_elementwise_grid_stride_kernelImLi2EZZZNS0_9templates4cuda21random_from_to_kernelIPNS_17CUDAGeneratorImplEEEvRNS_18TensorIteratorBaseEmlT_ENKUlvE_clEvENKUlvE3_clEvEUlP24curandStatePhilox4_32_10E_ZNS1_27distribution_nullary_kernelIsm10ulonglong2S7_SF_ZZZS5_IS7_EvS9_mlSA_ENKSB_clEvENKSC_clEvEUlmE_EEvS9_T2_RKT3_T4_EUlimE_EEvlNS_15PhiloxCudaStateET1_SJ_,"ax",@progbits
	.sectioninfo	@"SHI_REGISTERS=56"
	.align	128
.text._ZN2at6native60_GLOBAL__N__fdc43544_27_DistributionRandomKernel_cu_f88cee4443distribution_elementwise_grid_stride_kernelImLi2EZZZNS0_9templates4cuda21random_from_to_kernelIPNS_17CUDAGeneratorImplEEEvRNS_18TensorIteratorBaseEmlT_ENKUlvE_clEvENKUlvE3_clEvEUlP24curandStatePhilox4_32_10E_ZNS1_27distribution_nullary_kernelIsm10ulonglong2S7_SF_ZZZS5_IS7_EvS9_mlSA_ENKSB_clEvENKSC_clEvEUlmE_EEvS9_T2_RKT3_T4_EUlimE_EEvlNS_15PhiloxCudaStateET1_SJ_:
        .type           _ZN2at6native60_GLOBAL__N__fdc43544_27_DistributionRandomKernel_cu_f88cee4443distribution_elementwise_grid_stride_kernelImLi2EZZZNS0_9templates4cuda21random_from_to_kernelIPNS_17CUDAGeneratorImplEEEvRNS_18TensorIteratorBaseEmlT_ENKUlvE_clEvENKUlvE3_clEvEUlP24curandStatePhilox4_32_10E_ZNS1_27distribution_nullary_kernelIsm10ulonglong2S7_SF_ZZZS5_IS7_EvS9_mlSA_ENKSB_clEvENKSC_clEvEUlmE_EEvS9_T2_RKT3_T4_EUlimE_EEvlNS_15PhiloxCudaStateET1_SJ_,@function
        .size           _ZN2at6native60_GLOBAL__N__fdc43544_27_DistributionRandomKernel_cu_f88cee4443distribution_elementwise_grid_stride_kernelImLi2EZZZNS0_9templates4cuda21random_from_to_kernelIPNS_17CUDAGeneratorImplEEEvRNS_18TensorIteratorBaseEmlT_ENKUlvE_clEvENKUlvE3_clEvEUlP24curandStatePhilox4_32_10E_ZNS1_27distribution_nullary_kernelIsm10ulonglong2S7_SF_ZZZS5_IS7_EvS9_mlSA_ENKSB_clEvENKSC_clEvEUlmE_EEvS9_T2_RKT3_T4_EUlimE_EEvlNS_15PhiloxCudaStateET1_SJ_,(.L_x_2083 - _ZN2at6native60_GLOBAL__N__fdc43544_27_DistributionRandomKernel_cu_f88cee4443distribution_elementwise_grid_stride_kernelImLi2EZZZNS0_9templates4cuda21random_from_to_kernelIPNS_17CUDAGeneratorImplEEEvRNS_18TensorIteratorBaseEmlT_ENKUlvE_clEvENKUlvE3_clEvEUlP24curandStatePhilox4_32_10E_ZNS1_27distribution_nullary_kernelIsm10ulonglong2S7_SF_ZZZS5_IS7_EvS9_mlSA_ENKSB_clEvENKSC_clEvEUlmE_EEvS9_T2_RKT3_T4_EUlimE_EEvlNS_15PhiloxCudaStateET1_SJ_)
        .other          _ZN2at6native60_GLOBAL__N__fdc43544_27_DistributionRandomKernel_cu_f88cee4443distribution_elementwise_grid_stride_kernelImLi2EZZZNS0_9templates4cuda21random_from_to_kernelIPNS_17CUDAGeneratorImplEEEvRNS_18TensorIteratorBaseEmlT_ENKUlvE_clEvENKUlvE3_clEvEUlP24curandStatePhilox4_32_10E_ZNS1_27distribution_nullary_kernelIsm10ulonglong2S7_SF_ZZZS5_IS7_EvS9_mlSA_ENKSB_clEvENKSC_clEvEUlmE_EEvS9_T2_RKT3_T4_EUlimE_EEvlNS_15PhiloxCudaStateET1_SJ_,@"STO_CUDA_ENTRY STV_DEFAULT"
_ZN2at6native60_GLOBAL__N__fdc43544_27_DistributionRandomKernel_cu_f88cee4443distribution_elementwise_grid_stride_kernelImLi2EZZZNS0_9templates4cuda21random_from_to_kernelIPNS_17CUDAGeneratorImplEEEvRNS_18TensorIteratorBaseEmlT_ENKUlvE_clEvENKUlvE3_clEvEUlP24curandStatePhilox4_32_10E_ZNS1_27distribution_nullary_kernelIsm10ulonglong2S7_SF_ZZZS5_IS7_EvS9_mlSA_ENKSB_clEvENKSC_clEvEUlmE_EEvS9_T2_RKT3_T4_EUlimE_EEvlNS_15PhiloxCudaStateET1_SJ_:
        /* <DEDUP_REMOVED lines=86> */
[----:B------:R-:W-:Y:S05]  /*0560*/  CALL.REL.NOINC `($__internal_126_$__cuda_sm20_div_s64) ;  /* 0x00000db000007944 */ /* 0x000fea0003c00000 */
[----:B------:R-:W-:Y:S02]  /*0570*/  IMAD.MOV.U32 R22, RZ, RZ, R26 ;  /* 0x000000ffff167224 */ /* 0x000fe400078e001a */
[----:B------:R-:W-:Y:S01]  /*0580*/  IMAD.MOV.U32 R23, RZ, RZ, R27 ;  /* 0x000000ffff177224 */ /* 0x000fe200078e001b */
[----:B------:R-:W-:Y:S05]  /*0590*/  BRA `(.L_x_1494) ;  /* 0x0000016000007947 */ /* 0x000fea0003800000 */
.L_x_1493:
        /* <DEDUP_REMOVED lines=22> */
.L_x_1494:
        /* <DEDUP_REMOVED lines=27> */
.L_x_1508:
        /* <DEDUP_REMOVED lines=13> */
.L_x_1496:
[----:B------:R-:W-:Y:S05]  /*0980*/  BSYNC B0 ;  /* 0x0000000000007941 */ /* 0x000fea0003800000 */
.L_x_1495:
        /* <DEDUP_REMOVED lines=60> */
.L_x_1498:
[----:B------:R-:W-:Y:S01]  /*0d50*/  IMAD.MOV.U32 R46, RZ, RZ, R43 ;  /* 0x000000ffff2e7224 */ /* 0x000fe200078e002b */
[----:B------:R-:W-:Y:S01]  /*0d60*/  MOV R40, R26 ;  /* 0x0000001a00287202 */ /* 0x000fe20000000f00 */
[----:B------:R-:W-:Y:S02]  /*0d70*/  IMAD.MOV.U32 R44, RZ, RZ, R31 ;  /* 0x000000ffff2c7224 */ /* 0x000fe400078e001f */
[----:B------:R-:W-:-:S02]  /*0d80*/  IMAD.MOV.U32 R39, RZ, RZ, R37 ;  /* 0x000000ffff277224 */ /* 0x000fc400078e0025 */
.L_x_1497:
        /* <DEDUP_REMOVED lines=11> */
[----:B------:R-:W-:Y:S05]  /*0e40*/  CALL.REL.NOINC `($__internal_127_$__cuda_sm20_rem_u64) ;  /* 0x0000098000007944 */ /* 0x000fea0003c00000 */
[----:B------:R-:W-:Y:S05]  /*0e50*/  BRA `(.L_x_1503) ;  /* 0x0000011000007947 */ /* 0x000fea0003800000 */
.L_x_1502:
        /* <DEDUP_REMOVED lines=17> */
.L_x_1503:
[----:B------:R-:W-:Y:S05]  /*0f70*/  BSYNC B1 ;  /* 0x0000000000017941 */ /* 0x000fea0003800000 */
.L_x_1501:
[----:B------:R-:W-:Y:S01]  /*0f80*/  IMAD R29, R16, c[0x0][0x190], RZ ;  /* 0x00006400101d7a24 */ /* 0x000fe200078e02ff */
[----:B------:R-:W-:-:S04]  /*0f90*/  IADD3 R31, R30, c[0x0][0x1a0], RZ ;  /* 0x000068001e1f7a10 */ /* 0x000fc80007ffe0ff */
[----:B------:R-:W-:-:S04]  /*0fa0*/  IADD3 R28, P0, R29, c[0x0][0x188], RZ ;  /* 0x000062001d1c7a10 */ /* 0x000fc80007f1e0ff */
[----:B------:R-:W-:-:S05]  /*0fb0*/  LEA.HI.X.SX32 R29, R29, c[0x0][0x18c], 0x1, P0 ;  /* 0x000063001d1d7a11 */ /* 0x000fca00000f0eff */
[----:B------:R0:W-:Y:S04]  /*0fc0*/  STG.E.U16 [R28.64], R31 ;  /* 0x0000001f1c007986 */ /* 0x0001e8000c101508 */
.L_x_1500:
[----:B------:R-:W-:Y:S05]  /*0fd0*/  BSYNC B0 ;  /* 0x0000000000007941 */ /* 0x000fea0003800000 */
.L_x_1499:
        /* <DEDUP_REMOVED lines=16> */
[----:B------:R-:W-:Y:S05]  /*10e0*/  CALL.REL.NOINC `($__internal_127_$__cuda_sm20_rem_u64) ;  /* 0x000006e000007944 */ /* 0x000fea0003c00000 */
[----:B------:R-:W-:Y:S05]  /*10f0*/  BRA `(.L_x_1507) ;  /* 0x0000011000007947 */ /* 0x000fea0003800000 */
.L_x_1506:
        /* <DEDUP_REMOVED lines=17> */
.L_x_1507:
[----:B------:R-:W-:Y:S05]  /*1210*/  BSYNC B0 ;  /* 0x0000000000007941 */ /* 0x000fea0003800000 */
.L_x_1505:
[----:B------:R-:W-:Y:S01]  /*1220*/  IMAD R43, R43, c[0x0][0x190], RZ ;  /* 0x000064002b2b7a24 */ /* 0x000fe200078e02ff */
[----:B------:R-:W-:-:S04]  /*1230*/  IADD3 R31, R30, c[0x0][0x1a0], RZ ;  /* 0x000068001e1f7a10 */ /* 0x000fc80007ffe0ff */
[----:B------:R-:W-:-:S04]  /*1240*/  IADD3 R28, P0, R43, c[0x0][0x188], RZ ;  /* 0x000062002b1c7a10 */ /* 0x000fc80007f1e0ff */
[----:B------:R-:W-:-:S05]  /*1250*/  LEA.HI.X.SX32 R29, R43, c[0x0][0x18c], 0x1, P0 ;  /* 0x000063002b1d7a11 */ /* 0x000fca00000f0eff */
[----:B------:R0:W-:Y:S04]  /*1260*/  STG.E.U16 [R28.64], R31 ;  /* 0x0000001f1c007986 */ /* 0x0001e8000c101508 */
.L_x_1504:
        /* <DEDUP_REMOVED lines=11> */
        .weak           $__internal_126_$__cuda_sm20_div_s64
        .type           $__internal_126_$__cuda_sm20_div_s64,@function
        .size           $__internal_126_$__cuda_sm20_div_s64,($__internal_127_$__cuda_sm20_rem_u64 - $__internal_126_$__cuda_sm20_div_s64)
$__internal_126_$__cuda_sm20_div_s64:
        /* <DEDUP_REMOVED lines=74> */
[----:B------:R-:W-:Y:S06]  /*17c0*/  RET.REL.NODEC R22 `(_ZN2at6native60_GLOBAL__N__fdc43544_27_DistributionRandomKernel_cu_f88cee4443distribution_elementwise_grid_stride_kernelImLi2EZZZNS0_9templates4cuda21random_from_to_kernelIPNS_17CUDAGeneratorImplEEEvRNS_18TensorIteratorBaseEmlT_ENKUlvE_clEvENKUlvE3_clEvEUlP24curandStatePhilox4_32_10E_ZNS1_27distribution_nullary_kernelIsm10ulonglong2S7_SF_ZZZS5_IS7_EvS9_mlSA_ENKSB_clEvENKSC_clEvEUlmE_EEvS9_T2_RKT3_T4_EUlimE_EEvlNS_15PhiloxCudaStateET1_SJ_) ;  /* 0xffffe83016007950 */ /* 0x000fec0003c3ffff */
        .weak           $__internal_127_$__cuda_sm20_rem_u64
        .type           $__internal_127_$__cuda_sm20_rem_u64,@function
        .size           $__internal_127_$__cuda_sm20_rem_u64,(.L_x_2083 - $__internal_127_$__cuda_sm20_rem_u64)
$__internal_127_$__cuda_sm20_rem_u64:
        /* <DEDUP_REMOVED lines=62> */
[----:B------:R-:W-:Y:S06]  /*1bb0*/  RET.REL.NODEC R28 `(_ZN2at6native60_GLOBAL__N__fdc43544_27_DistributionRandomKernel_cu_f88cee4443distribution_elementwise_grid_stride_kernelImLi2EZZZNS0_9templates4cuda21random_from_to_kernelIPNS_17CUDAGeneratorImplEEEvRNS_18TensorIteratorBaseEmlT_ENKUlvE_clEvENKUlvE3_clEvEUlP24curandStatePhilox4_32_10E_ZNS1_27distribution_nullary_kernelIsm10ulonglong2S7_SF_ZZZS5_IS7_EvS9_mlSA_ENKSB_clEvENKSC_clEvEUlmE_EEvS9_T2_RKT3_T4_EUlimE_EEvlNS_15PhiloxCudaStateET1_SJ_) ;  /* 0xffffe4401c007950 */ /* 0x000fec0003c3ffff */
.L_x_1509:
        /* <DEDUP_REMOVED lines=12> */
.L_x_2083:


//--------------------- .text._ZN2at6native60_GLOBAL__N__fdc43544_27_DistributionRandomKernel_cu_f88cee4443distribution_elementwise_grid_stride_kernelIjLi4EZZZNS0_9templates4cuda21random_from_to_kernelIPNS_17CUDAGeneratorImplEEEvRNS_18TensorIteratorBaseEmlT_ENKUlvE_clEvENKUlvE2_clEvEUlP24curandStatePhilox4_32_10E0_ZNS1_27distribution_nullary_kernelIlj5uint4S7_SF_ZZZS5_IS7_EvS9_mlSA_ENKSB_clEvENKSC_clEvEUljE_EEvS9_T2_RKT3_T4_EUlijE0_EEvlNS_15PhiloxCudaStateET1_SJ_ --------------------------
	.section	.text._ZN2at6native60_GLOBAL__N__fdc43544_27_DistributionRandomKernel_cu_f88cee4443distribution_elementwise_grid_stride_kernelIjLi4EZZZNS0_9templates4cuda21random_from_to_kernelIPNS_17CUDAGeneratorImplEEEvRNS_18TensorIteratorBaseEmlT_ENKUlvE_clEvENKUlvE2_clEvEUlP24curandStatePhilox4_32_10E0_ZNS1_27distribution_nullary_kernelIlj5uint4S7_SF_ZZZS5_IS7_EvS9_mlSA_ENKSB_clEvENKSC_clEvEUljE_EEvS9_T2_RKT3_T4_EUlijE0_EEvlNS_15PhiloxCudaStateET1_SJ_,"ax",@progbits
	.sectioninfo	@"SHI_REGISTERS=48"
	.align	128
.text._ZN2at6native60_GLOBAL__N__fdc43544_27_DistributionRandomKernel_cu_f88cee4443distribution_elementwise_grid_stride_kernelIjLi4EZZZNS0_9templates4cuda21random_from_to_kernelIPNS_17CUDAGeneratorImplEEEvRNS_18TensorIteratorBaseEmlT_ENKUlvE_clEvENKUlvE2_clEvEUlP24curandStatePhilox4_32_10E0_ZNS1_27distribution_nullary_kernelIlj5uint4S7_SF_ZZZS5_IS7_EvS9_mlSA_ENKSB_clEvENKSC_clEvEUljE_EEvS9_T2_RKT3_T4_EUlijE0_EEvlNS_15PhiloxCudaStateET1_SJ_:
        .type           _ZN2at6native60_GLOBAL__N__fdc43544_27_DistributionRandomKernel_cu_f88cee4443distribution_elementwise_grid_stride_kernelIjLi4EZZZNS0_9templates4cuda21random_from_to_kernelIPNS_17CUDAGeneratorImplEEEvRNS_18TensorIteratorBaseEmlT_ENKUlvE_clEvENKUlvE2_clEvEUlP24curandStatePhilox4_32_10E0_ZNS1_27distribution_nullary_kernelIlj5uint4S7_SF_ZZZS5_IS7_EvS9_mlSA_ENKSB_clEvENKSC_clEvEUljE_EEvS9_T2_RKT3_T4_EUlijE0_EEvlNS_15PhiloxCudaStateET1_SJ_,@function
        .size           _ZN2at6native60_GLOBAL__N__fdc43544_27_DistributionRandomKernel_cu_f88cee4443distribution_elementwise_grid_stride_kernelIjLi4EZZZNS0_9templates4cuda21random_from_to_kernelIPNS_17CUDAGeneratorImplEEEvRNS_18TensorIteratorBaseEmlT_ENKUlvE_clEvENKUlvE2_clEvEUlP24curandStatePhilox4_32_10E0_ZNS1_27distribution_nullary_kernelIlj5uint4S7_SF_ZZZS5_IS7_EvS9_mlSA_ENKSB_clEvENKSC_clEvEUljE_EEvS9_T2_RKT3_T4_EUlijE0_EEvlNS_15PhiloxCudaStateET1_SJ_,(.L_x_2086 - _ZN2at6native60_GLOBAL__N__fdc43544_27_DistributionRandomKernel_cu_f88cee4443distribution_elementwise_grid_stride_kernelIjLi4EZZZNS0_9templates4cuda21random_from_to_kernelIPNS_17CUDAGeneratorImplEEEvRNS_18TensorIteratorBaseEmlT_ENKUlvE_clEvENKUlvE2_clEvEUlP24curandStatePhilox4_32_10E0_ZNS1_27distribution_nullary_kernelIlj5uint4S7_SF_ZZZS5_IS7_EvS9_mlSA_ENKSB_clEvENKSC_clEvEUljE_EEvS9_T2_RKT3_T4_EUlijE0_EEvlNS_15PhiloxCudaStateET1_SJ_)
        .other          _ZN2at6native60_GLOBAL__N__fdc43544_27_DistributionRandomKernel_cu_f88cee4443distribution_elementwise_grid_stride_kernelIjLi4EZZZNS0_9templates4cuda21random_from_to_kernelIPNS_17CUDAGeneratorImplEEEvRNS_18TensorIteratorBaseEmlT_ENKUlvE_clEvENKUlvE2_clEvEUlP24curandStatePhilox4_32_10E0_ZNS1_27distribution_nullary_kernelIlj5uint4S7_SF_ZZZS5_IS7_EvS9_mlSA_ENKSB_clEvENKSC_clEvEUljE_EEvS9_T2_RKT3_T4_EUlijE0_EEvlNS_15PhiloxCudaStateET1_SJ_,@"STO_CUDA_ENTRY STV_DEFAULT"
_ZN2at6native60_GLOBAL__N__fdc43544_27_DistributionRandomKernel_cu_f88cee4443distribution_elementwise_grid_stride_kernelIjLi4EZZZNS0_9templates4cuda21random_from_to_kernelIPNS_17CUDAGeneratorImplEEEvRNS_18TensorIteratorBaseEmlT_ENKUlvE_clEvENKUlvE2_clEvEUlP24curandStatePhilox4_32_10E0_ZNS1_27distribution_nullary_kernelIlj5uint4S7_SF_ZZZS5_IS7_EvS9_mlSA_ENKSB_clEvENKSC_clEvEUljE_EEvS9_T2_RKT3_T4_EUlijE0_EEvlNS_15PhiloxCudaStateET1_SJ_:
        /* <DEDUP_REMOVED lines=92> */
[----:B------:R-:W-:Y:S05]  /*05c0*/  CALL.REL.NOINC `($__internal_128_$__cuda_sm20_div_s64) ;  /* 0x00004af000007944 */ /* 0x000fea0003c00000 */
[----:B------:R-:W-:Y:S05]  /*05d0*/  BRA `(.L_x_1511) ;  /* 0x0000016000007947 */ /* 0x000fea0003800000 */
.L_x_1510:
        /* <DEDUP_REMOVED lines=22> */
.L_x_1511:
        /* <DEDUP_REMOVED lines=16> */
.L_x_1536:
        /* <DEDUP_REMOVED lines=13> */
.L_x_1513:
[----:B------:R-:W-:Y:S05]  /*0910*/  BSYNC B0 ;  /* 0x0000000000007941 */ /* 0x000fea0003800000 */
.L_x_1512:
        /* <DEDUP_REMOVED lines=69> */
.L_x_1515:
[----:B------:R-:W-:Y:S01]  /*0d70*/  IMAD.MOV.U32 R4, RZ, RZ, R0 ;  /* 0x000000ffff047224 */ /* 0x000fe200078e0000 */
[----:B------:R-:W-:Y:S01]  /*0d80*/  MOV R39, R3 ;  /* 0x0000000300277202 */ /* 0x000fe20000000f00 */
[----:B------:R-:W-:Y:S01]  /*0d90*/  IMAD.MOV.U32 R37, RZ, RZ, R7 ;  /* 0x000000ffff257224 */ /* 0x000fe200078e0007 */
[----:B------:R-:W-:Y:S02]  /*0da0*/  MOV R6, R20 ;  /* 0x0000001400067202 */ /* 0x000fe40000000f00 */
.L_x_1514:
        /* <DEDUP_REMOVED lines=230> */
.L_x_1518:
        /* <DEDUP_REMOVED lines=8> */
[----:B------:R-:W-:Y:S05]  /*1c90*/  CALL.REL.NOINC `($__internal_129_$__cuda_sm20_rem_u64) ;  /* 0x000038c000007944 */ /* 0x000fea0003c00000 */
[----:B------:R-:W-:Y:S01]  /*1ca0*/  MOV R2, R0 ;  /* 0x0000000000027202 */ /* 0x000fe20000000f00 */
[----:B------:R-:W-:Y:S01]  /*1cb0*/  IMAD.MOV.U32 R3, RZ, RZ, R33 ;  /* 0x000000ffff037224 */ /* 0x000fe200078e0021 */
[----:B------:R-:W-:Y:S05]  /*1cc0*/  BRA `(.L_x_1520) ;  /* 0x0000013000007947 */ /* 0x000fea0003800000 */
.L_x_1519:
        /* <DEDUP_REMOVED lines=19> */
.L_x_1520:
[----:B------:R-:W-:-:S04]  /*1e00*/  IADD3 R2, P0, R2, c[0x0][0x330], RZ ;  /* 0x0000cc0002027a10 */ /* 0x000fc80007f1e0ff */
[----:B------:R-:W-:-:S05]  /*1e10*/  IADD3.X R3, R3, c[0x0][0x334], RZ, P0, !PT ;  /* 0x0000cd0003037a10 */ /* 0x000fca00007fe4ff */
[----:B------:R0:W-:Y:S04]  /*1e20*/  STG.E.64 [R24.64], R2 ;  /* 0x0000000218007986 */ /* 0x0001e8000c101b08 */
.L_x_1517:
[----:B------:R-:W-:Y:S05]  /*1e30*/  BSYNC B0 ;  /* 0x0000000000007941 */ /* 0x000fea0003800000 */
.L_x_1516:
        /* <DEDUP_REMOVED lines=232> */
.L_x_1523:
        /* <DEDUP_REMOVED lines=9> */
[----:B------:R-:W-:Y:S05]  /*2d50*/  CALL.REL.NOINC `($__internal_129_$__cuda_sm20_rem_u64) ;  /* 0x0000280000007944 */ /* 0x000fea0003c00000 */
[----:B------:R-:W-:Y:S01]  /*2d60*/  IMAD.MOV.U32 R2, RZ, RZ, R0 ;  /* 0x000000ffff027224 */ /* 0x000fe200078e0000 */
[----:B------:R-:W-:Y:S01]  /*2d70*/  MOV R3, R33 ;  /* 0x0000002100037202 */ /* 0x000fe20000000f00 */
[----:B------:R-:W-:Y:S05]  /*2d80*/  BRA `(.L_x_1525) ;  /* 0x0000012000007947 */ /* 0x000fea0003800000 */
.L_x_1524:
        /* <DEDUP_REMOVED lines=18> */
.L_x_1525:
[----:B------:R-:W-:-:S04]  /*2eb0*/  IADD3 R2, P0, R2, c[0x0][0x330], RZ ;  /* 0x0000cc0002027a10 */ /* 0x000fc80007f1e0ff */
[----:B------:R-:W-:-:S05]  /*2ec0*/  IADD3.X R3, R3, c[0x0][0x334], RZ, P0, !PT ;  /* 0x0000cd0003037a10 */ /* 0x000fca00007fe4ff */
[----:B------:R0:W-:Y:S04]  /*2ed0*/  STG.E.64 [R24.64], R2 ;  /* 0x0000000218007986 */ /* 0x0001e8000c101b08 */
.L_x_1522:
[----:B------:R-:W-:Y:S05]  /*2ee0*/  BSYNC B0 ;  /* 0x0000000000007941 */ /* 0x000fea0003800000 */
.L_x_1521:
        /* <DEDUP_REMOVED lines=230> */
.L_x_1528:
        /* <DEDUP_REMOVED lines=13> */
.L_x_1529:
        /* <DEDUP_REMOVED lines=18> */
.L_x_1530:
[----:B------:R-:W-:-:S04]  /*3f40*/  IADD3 R2, P0, R2, c[0x0][0x330], RZ ;  /* 0x0000cc0002027a10 */ /* 0x000fc80007f1e0ff */
[----:B------:R-:W-:-:S05]  /*3f50*/  IADD3.X R3, R3, c[0x0][0x334], RZ, P0, !PT ;  /* 0x0000cd0003037a10 */ /* 0x000fca00007fe4ff */
[----:B------:R0:W-:Y:S04]  /*3f60*/  STG.E.64 [R24.64], R2 ;  /* 0x0000000218007986 */ /* 0x0001e8000c101b08 */
.L_x_1527:
[----:B------:R-:W-:Y:S05]  /*3f70*/  BSYNC B0 ;  /* 0x0000000000007941 */ /* 0x000fea0003800000 */
.L_x_1526:
        /* <DEDUP_REMOVED lines=230> */
.L_x_1532:
        /* <DEDUP_REMOVED lines=9> */
[----:B------:R-:W-:Y:S05]  /*4e70*/  CALL.REL.NOINC `($__internal_129_$__cuda_sm20_rem_u64) ;  /* 0x000006e000007944 */ /* 0x000fea0003c00000 */
[----:B------:R-:W-:Y:S01]  /*4e80*/  IMAD.MOV.U32 R2, RZ, RZ, R0 ;  /* 0x000000ffff027224 */ /* 0x000fe200078e0000 */
[----:B------:R-:W-:Y:S01]  /*4e90*/  MOV R3, R33 ;  /* 0x0000002100037202 */ /* 0x000fe20000000f00 */
[----:B------:R-:W-:Y:S05]  /*4ea0*/  BRA `(.L_x_1534) ;  /* 0x0000012000007947 */ /* 0x000fea0003800000 */
.L_x_1533:
        /* <DEDUP_REMOVED lines=18> */
.L_x_1534:
[----:B------:R-:W-:-:S04]  /*4fd0*/  IADD3 R2, P0, R2, c[0x0][0x330], RZ ;  /* 0x0000cc0002027a10 */ /* 0x000fc80007f1e0ff */
[----:B------:R-:W-:-:S05]  /*4fe0*/  IADD3.X R3, R3, c[0x0][0x334], RZ, P0, !PT ;  /* 0x0000cd0003037a10 */ /* 0x000fca00007fe4ff */
[----:B------:R0:W-:Y:S04]  /*4ff0*/  STG.E.64 [R24.64], R2 ;  /* 0x0000000218007986 */ /* 0x0001e8000c101b08 */
.L_x_1531:
        /* <DEDUP_REMOVED lines=11> */
.L_x_1535:
[----:B------:R-:W-:Y:S05]  /*50b0*/  EXIT ;  /* 0x000000000000794d */ /* 0x000fea0003800000 */
        .weak           $__internal_128_$__cuda_sm20_div_s64
        .type           $__internal_128_$__cuda_sm20_div_s64,@function
        .size           $__internal_128_$__cuda_sm20_div_s64,($__internal_129_$__cuda_sm20_rem_u64 - $__internal_128_$__cuda_sm20_div_s64)
$__internal_128_$__cuda_sm20_div_s64:
        /* <DEDUP_REMOVED lines=73> */
[----:B------:R-:W-:Y:S06]  /*5550*/  RET.REL.NODEC R6 `(_ZN2at6native60_GLOBAL__N__fdc43544_27_DistributionRandomKernel_cu_f88cee4443distribution_elementwise_grid_stride_kernelIjLi4EZZZNS0_9templates4cuda21random_from_to_kernelIPNS_17CUDAGeneratorImplEEEvRNS_18TensorIteratorBaseEmlT_ENKUlvE_clEvENKUlvE2_clEvEUlP24curandStatePhilox4_32_10E0_ZNS1_27distribution_nullary_kernelIlj5uint4S7_SF_ZZZS5_IS7_EvS9_mlSA_ENKSB_clEvENKSC_clEvEUljE_EEvS9_T2_RKT3_T4_EUlijE0_EEvlNS_15PhiloxCudaStateET1_SJ_) ;  /* 0xffffaaa006007950 */ /* 0x000fec0003c3ffff */
        .weak           $__internal_129_$__cuda_sm20_rem_u64
        .type           $__internal_129_$__cuda_sm20_rem_u64,@function
        .size           $__internal_129_$__cuda_sm20_rem_u64,(.L_x_2086 - $__internal_129_$__cuda_sm20_rem_u64)
$__internal_129_$__cuda_sm20_rem_u64:
        /* <DEDUP_REMOVED lines=62> */
[----:B------:R-:W-:Y:S06]  /*5940*/  RET.REL.NODEC R34 `(_ZN2at6native60_GLOBAL__N__fdc43544_27_DistributionRandomKernel_cu_f88cee4443distribution_elementwise_grid_stride_kernelIjLi4EZZZNS0_9templates4cuda21random_from_to_kernelIPNS_17CUDAGeneratorImplEEEvRNS_18TensorIteratorBaseEmlT_ENKUlvE_clEvENKUlvE2_clEvEUlP24curandStatePhilox4_32_10E0_ZNS1_27distribution_nullary_kernelIlj5uint4S7_SF_ZZZS5_IS7_EvS9_mlSA_ENKSB_clEvENKSC_clEvEUljE_EEvS9_T2_RKT3_T4_EUlijE0_EEvlNS_15PhiloxCudaStateET1_SJ_) ;  /* 0xffffa6b022007950 */ /* 0x000fec0003c3ffff */
.L_x_1537:
        /* <DEDUP_REMOVED lines=11> */
.L_x_2086:


//--------------------- .text._ZN2at6native60_GLOBAL__N__fdc43544_27_DistributionRandomKernel_cu_f88cee4443distribution_elementwise_grid_stride_kernelIjLi4EZZZNS0_9templates4cuda21random_from_to_kernelIPNS_17CUDAGeneratorImplEEEvRNS_18TensorIteratorBaseEmlT_ENKUlvE_clEvENKUlvE2_clEvEUlP24curandStatePhilox4_32_10E0_ZNS1_27distribution_nullary_kernelIlj5uint4S7_SF_ZZZS5_IS7_EvS9_mlSA_ENKSB_clEvENKSC_clEvEUljE_EEvS9_T2_RKT3_T4_EUlijE_EEvlNS_15PhiloxCudaStateET1_SJ_ --------------------------
	.section	.text._ZN2at6native60_GLOBAL__N__fdc43544_27_DistributionRandomKernel_cu_f88cee4443distribution_elementwise_grid_stride_kernelIjLi4EZZZNS0_9templates4cuda21random_from_to_kernelIPNS_17CUDAGeneratorImplEEEvRNS_18TensorIteratorBaseEmlT_ENKUlvE_clEvENKUlvE2_clEvEUlP24curandStatePhilox4_32_10E0_ZNS1_27distribution_nullary_kernelIlj5uint4S7_SF_ZZZS5_IS7_EvS9_mlSA_ENKSB_clEvENKSC_clEvEUljE_EEvS9_T2_RKT3_T4_EUlijE_EEvlNS_15PhiloxCudaStateET1_SJ_,"ax",@progbits
	.sectioninfo	@"SHI_REGISTERS=54"
	.align	128
.text._ZN2at6native60_GLOBAL__N__fdc43544_27_DistributionRandomKernel_cu_f88cee4443distribution_elementwise_grid_stride_kernelIjLi4EZZZNS0_9templates4cuda21random_from_to_kernelIPNS_17CUDAGeneratorImplEEEvRNS_18TensorIteratorBaseEmlT_ENKUlvE_clEvENKUlvE2_clEvEUlP24curandStatePhilox4_32_10E0_ZNS1_27distribution_nullary_kernelIlj5uint4S7_SF_ZZZS5_IS7_EvS9_mlSA_ENKSB_clEvENKSC_clEvEUljE_EEvS9_T2_RKT3_T4_EUlijE_EEvlNS_15PhiloxCudaStateET1_SJ_:
        .type           _ZN2at6native60_GLOBAL__N__fdc43544_27_DistributionRandomKernel_cu_f88cee4443distribution_elementwise_grid_stride_kernelIjLi4EZZZNS0_9templates4cuda21random_from_to_kernelIPNS_17CUDAGeneratorImplEEEvRNS_18TensorIteratorBaseEmlT_ENKUlvE_clEvENKUlvE2_clEvEUlP24curandStatePhilox4_32_10E0_ZNS1_27distribution_nullary_kernelIlj5uint4S7_SF_ZZZS5_IS7_EvS9_mlSA_ENKSB_clEvENKSC_clEvEUljE_EEvS9_T2_RKT3_T4_EUlijE_EEvlNS_15PhiloxCudaStateET1_SJ_,@function
        .size           _ZN2at6native60_GLOBAL__N__fdc43544_27_DistributionRandomKernel_cu_f88cee4443distribution_elementwise_grid_stride_kernelIjLi4EZZZNS0_9templates4cuda21random_from_to_kernelIPNS_17CUDAGeneratorImplEEEvRNS_18TensorIteratorBaseEmlT_ENKUlvE_clEvENKUlvE2_clEvEUlP24curandStatePhilox4_32_10E0_ZNS1_27distribution_nullary_kernelIlj5uint4S7_SF_ZZZS5_IS7_EvS9_mlSA_ENKSB_clEvENKSC_clEvEUljE_EEvS9_T2_RKT3_T4_EUlijE_EEvlNS_15PhiloxCudaStateET1_SJ_,(.L_x_2089 - _ZN2at6native60_GLOBAL__N__fdc43544_27_DistributionRandomKernel_cu_f88cee4443distribution_elementwise_grid_stride_kernelIjLi4EZZZNS0_9templates4cuda21random_from_to_kernelIPNS_17CUDAGeneratorImplEEEvRNS_18TensorIteratorBaseEmlT_ENKUlvE_clEvENKUlvE2_clEvEUlP24curandStatePhilox4_32_10E0_ZNS1_27distribution_nullary_kernelIlj5uint4S7_SF_ZZZS5_IS7_EvS9_mlSA_ENKSB_clEvENKSC_clEvEUljE_EEvS9_T2_RKT3_T4_EUlijE_EEvlNS_15PhiloxCudaStateET1_SJ_)
        .other          _ZN2at6native60_GLOBAL__N__fdc43544_27_DistributionRandomKernel_cu_f88cee4443distribution_elementwise_grid_stride_kernelIjLi4EZZZNS0_9templates4cuda21random_from_to_kernelIPNS_17CUDAGeneratorImplEEEvRNS_18TensorIteratorBaseEmlT_ENKUlvE_clEvENKUlvE2_clEvEUlP24curandStatePhilox4_32_10E0_ZNS1_27distribution_nullary_kernelIlj5uint4S7_SF_ZZZS5_IS7_EvS9_mlSA_ENKSB_clEvENKSC_clEvEUljE_EEvS9_T2_RKT3_T4_EUlijE_EEvlNS_15PhiloxCudaStateET1_SJ_,@"STO_CUDA_ENTRY STV_DEFAULT"
_ZN2at6native60_GLOBAL__N__fdc43544_27_DistributionRandomKernel_cu_f88cee4443distribution_elementwise_grid_stride_kernelIjLi4EZZZNS0_9templates4cuda21random_from_to_kernelIPNS_17CUDAGeneratorImplEEEvRNS_18TensorIteratorBaseEmlT_ENKUlvE_clEvENKUlvE2_clEvEUlP24curandStatePhilox4_32_10E0_ZNS1_27distribution_nullary_kernelIlj5uint4S7_SF_ZZZS5_IS7_EvS9_mlSA_ENKSB_clEvENKSC_clEvEUljE_EEvS9_T2_RKT3_T4_EUlijE_EEvlNS_15PhiloxCudaStateET1_SJ_:
        /* <DEDUP_REMOVED lines=86> */
[----:B------:R-:W-:Y:S05]  /*0560*/  CALL.REL.NOINC `($__internal_130_$__cuda_sm20_div_s64) ;  /* 0x0000136000007944 */ /* 0x000fea0003c00000 */
[----:B------:R-:W-:Y:S02]  /*0570*/  IMAD.MOV.U32 R22, RZ, RZ, R26 ;  /* 0x000000ffff167224 */ /* 0x000fe400078e001a */
[----:B------:R-:W-:Y:S01]  /*0580*/  IMAD.MOV.U32 R23, RZ, RZ, R27 ;  /* 0x000000ffff177224 */ /* 0x000fe200078e001b */
[----:B------:R-:W-:Y:S05]  /*0590*/  BRA `(.L_x_1539) ;  /* 0x0000016000007947 */ /* 0x000fea0003800000 */
.L_x_1538:
        /* <DEDUP_REMOVED lines=22> */
.L_x_1539:
        /* <DEDUP_REMOVED lines=27> */
.L_x_1560:
        /* <DEDUP_REMOVED lines=13> */
.L_x_1541:
[----:B------:R-:W-:Y:S05]  /*0980*/  BSYNC B0 ;  /* 0x0000000000007941 */ /* 0x000fea0003800000 */
.L_x_1540:
        /* <DEDUP_REMOVED lines=60> */
.L_x_1543:
[----:B------:R-:W-:Y:S01]  /*0d50*/  IMAD.MOV.U32 R30, RZ, RZ, R44 ;  /* 0x000000ffff1e7224 */ /* 0x000fe200078e002c */
[----:B------:R-:W-:Y:S01]  /*0d60*/  MOV R39, R31 ;  /* 0x0000001f00277202 */ /* 0x000fe20000000f00 */
[----:B------:R-:W-:Y:S02]  /*0d70*/  IMAD.MOV.U32 R40, RZ, RZ, R37 ;  /* 0x000000ffff287224 */ /* 0x000fe400078e0025 */
[----:B------:R-:W-:-:S02]  /*0d80*/  IMAD.MOV.U32 R41, RZ, RZ, R26 ;  /* 0x000000ffff297224 */ /* 0x000fc400078e001a */
.L_x_1542:
        /* <DEDUP_REMOVED lines=11> */
[----:B------:R-:W-:Y:S05]  /*0e40*/  CALL.REL.NOINC `($__internal_131_$__cuda_sm20_rem_u64) ;  /* 0x00000f3000007944 */ /* 0x000fea0003c00000 */
[----:B------:R-:W-:Y:S01]  /*0e50*/  IMAD.MOV.U32 R28, RZ, RZ, R30 ;  /* 0x000000ffff1c7224 */ /* 0x000fe200078e001e */
[----:B------:R-:W-:Y:S01]  /*0e60*/  MOV R29, R31 ;  /* 0x0000001f001d7202 */ /* 0x000fe20000000f00 */
[----:B------:R-:W-:Y:S05]  /*0e70*/  BRA `(.L_x_1547) ;  /* 0x0000013000007947 */ /* 0x000fea0003800000 */
.L_x_1546:
        /* <DEDUP_REMOVED lines=19> */
.L_x_1547:
[----:B------:R-:W-:Y:S01]  /*0fb0*/  IMAD R42, R16, c[0x0][0x190], RZ ;  /* 0x00006400102a7a24 */ /* 0x000fe200078e02ff */
[----:B------:R-:W-:-:S04]  /*0fc0*/  IADD3 R30, P1, R28, c[0x0][0x1a0], RZ ;  /* 0x000068001c1e7a10 */ /* 0x000fc80007f3e0ff */
[C---:B------:R-:W-:Y:S02]  /*0fd0*/  IADD3 R28, P0, R42.reuse, c[0x0][0x188], RZ ;  /* 0x000062002a1c7a10 */ /* 0x040fe40007f1e0ff */
[----:B------:R-:W-:Y:S02]  /*0fe0*/  IADD3.X R31, R29, c[0x0][0x1a4], RZ, P1, !PT ;  /* 0x000069001d1f7a10 */ /* 0x000fe40000ffe4ff */
[----:B------:R-:W-:-:S05]  /*0ff0*/  LEA.HI.X.SX32 R29, R42, c[0x0][0x18c], 0x1, P0 ;  /* 0x000063002a1d7a11 */ /* 0x000fca00000f0eff */
[----:B------:R0:W-:Y:S04]  /*1000*/  STG.E.64 [R28.64], R30 ;  /* 0x0000001e1c007986 */ /* 0x0001e8000c101b08 */
.L_x_1545:
[----:B------:R-:W-:Y:S05]  /*1010*/  BSYNC B0 ;  /* 0x0000000000007941 */ /* 0x000fea0003800000 */
.L_x_1544:
        /* <DEDUP_REMOVED lines=15> */
[----:B------:R-:W-:Y:S05]  /*1110*/  CALL.REL.NOINC `($__internal_131_$__cuda_sm20_rem_u64) ;  /* 0x00000c6000007944 */ /* 0x000fea0003c00000 */
[----:B------:R-:W-:Y:S02]  /*1120*/  IMAD.MOV.U32 R28, RZ, RZ, R30 ;  /* 0x000000ffff1c7224 */ /* 0x000fe400078e001e */
[----:B------:R-:W-:Y:S01]  /*1130*/  IMAD.MOV.U32 R29, RZ, RZ, R31 ;  /* 0x000000ffff1d7224 */ /* 0x000fe200078e001f */
[----:B------:R-:W-:Y:S05]  /*1140*/  BRA `(.L_x_1551) ;  /* 0x0000012000007947 */ /* 0x000fea0003800000 */
.L_x_1550:
        /* <DEDUP_REMOVED lines=18> */
.L_x_1551:
[----:B------:R-:W-:Y:S01]  /*1270*/  IMAD R45, R45, c[0x0][0x190], RZ ;  /* 0x000064002d2d7a24 */ /* 0x000fe200078e02ff */
[----:B------:R-:W-:-:S04]  /*1280*/  IADD3 R30, P0, R28, c[0x0][0x1a0], RZ ;  /* 0x000068001c1e7a10 */ /* 0x000fc80007f1e0ff */
[----:B------:R-:W-:Y:S02]  /*1290*/  IADD3 R28, P1, R45, c[0x0][0x188], RZ ;  /* 0x000062002d1c7a10 */ /* 0x000fe40007f3e0ff */
[----:B------:R-:W-:Y:S02]  /*12a0*/  IADD3.X R31, R29, c[0x0][0x1a4], RZ, P0, !PT ;  /* 0x000069001d1f7a10 */ /* 0x000fe400007fe4ff */
[----:B------:R-:W-:-:S05]  /*12b0*/  LEA.HI.X.SX32 R29, R45, c[0x0][0x18c], 0x1, P1 ;  /* 0x000063002d1d7a11 */ /* 0x000fca00008f0eff */
[----:B------:R0:W-:Y:S04]  /*12c0*/  STG.E.64 [R28.64], R30 ;  /* 0x0000001e1c007986 */ /* 0x0001e8000c101b08 */
.L_x_1549:
[----:B------:R-:W-:Y:S05]  /*12d0*/  BSYNC B0 ;  /* 0x0000000000007941 */ /* 0x000fea0003800000 */
.L_x_1548:
        /* <DEDUP_REMOVED lines=17> */
.L_x_1554:
        /* <DEDUP_REMOVED lines=18> */
.L_x_1555:
[----:B------:R-:W-:Y:S01]  /*1510*/  IMAD R39, R39, c[0x0][0x190], RZ ;  /* 0x0000640027277a24 */ /* 0x000fe200078e02ff */
[----:B------:R-:W-:-:S04]  /*1520*/  IADD3 R30, P0, R28, c[0x0][0x1a0], RZ ;  /* 0x000068001c1e7a10 */ /* 0x000fc80007f1e0ff */
[----:B------:R-:W-:Y:S02]  /*1530*/  IADD3 R28, P1, R39, c[0x0][0x188], RZ ;  /* 0x00006200271c7a10 */ /* 0x000fe40007f3e0ff */
[----:B------:R-:W-:Y:S02]  /*1540*/  IADD3.X R31, R29, c[0x0][0x1a4], RZ, P0, !PT ;  /* 0x000069001d1f7a10 */ /* 0x000fe400007fe4ff */
[----:B------:R-:W-:-:S05]  /*1550*/  LEA.HI.X.SX32 R29, R39, c[0x0][0x18c], 0x1, P1 ;  /* 0x00006300271d7a11 */ /* 0x000fca00008f0eff */
[----:B------:R0:W-:Y:S04]  /*1560*/  STG.E.64 [R28.64], R30 ;  /* 0x0000001e1c007986 */ /* 0x0001e8000c101b08 */
.L_x_1553:
[----:B------:R-:W-:Y:S05]  /*1570*/  BSYNC B0 ;  /* 0x0000000000007941 */ /* 0x000fea0003800000 */
.L_x_1552:
        /* <DEDUP_REMOVED lines=13> */
[----:B------:R-:W-:Y:S05]  /*1650*/  CALL.REL.NOINC `($__internal_131_$__cuda_sm20_rem_u64) ;  /* 0x0000072000007944 */ /* 0x000fea0003c00000 */
[----:B------:R-:W-:Y:S02]  /*1660*/  IMAD.MOV.U32 R28, RZ, RZ, R30 ;  /* 0x000000ffff1c7224 */ /* 0x000fe400078e001e */
[----:B------:R-:W-:Y:S01]  /*1670*/  IMAD.MOV.U32 R29, RZ, RZ, R31 ;  /* 0x000000ffff1d7224 */ /* 0x000fe200078e001f */
[----:B------:R-:W-:Y:S05]  /*1680*/  BRA `(.L_x_1558) ;  /* 0x0000012000007947 */ /* 0x000fea0003800000 */
.L_x_1557:
        /* <DEDUP_REMOVED lines=18> */
.L_x_1558:
[----:B------:R-:W-:Y:S01]  /*17b0*/  IMAD R39, R39, c[0x0][0x190], RZ ;  /* 0x0000640027277a24 */ /* 0x000fe200078e02ff */
[----:B------:R-:W-:-:S04]  /*17c0*/  IADD3 R30, P0, R28, c[0x0][0x1a0], RZ ;  /* 0x000068001c1e7a10 */ /* 0x000fc80007f1e0ff */
[----:B------:R-:W-:Y:S02]  /*17d0*/  IADD3 R28, P1, R39, c[0x0][0x188], RZ ;  /* 0x00006200271c7a10 */ /* 0x000fe40007f3e0ff */
[----:B------:R-:W-:Y:S02]  /*17e0*/  IADD3.X R31, R29, c[0x0][0x1a4], RZ, P0, !PT ;  /* 0x000069001d1f7a10 */ /* 0x000fe400007fe4ff */
[----:B------:R-:W-:-:S05]  /*17f0*/  LEA.HI.X.SX32 R29, R39, c[0x0][0x18c], 0x1, P1 ;  /* 0x00006300271d7a11 */ /* 0x000fca00008f0eff */
[----:B------:R0:W-:Y:S04]  /*1800*/  STG.E.64 [R28.64], R30 ;  /* 0x0000001e1c007986 */ /* 0x0001e8000c101b08 */
.L_x_1556:
        /* <DEDUP_REMOVED lines=11> */
.L_x_1559:
[----:B------:R-:W-:Y:S05]  /*18c0*/  EXIT ;  /* 0x000000000000794d */ /* 0x000fea0003800000 */
        .weak           $__internal_130_$__cuda_sm20_div_s64
        .type           $__internal_130_$__cuda_sm20_div_s64,@function
        .size           $__internal_130_$__cuda_sm20_div_s64,($__internal_131_$__cuda_sm20_rem_u64 - $__internal_130_$__cuda_sm20_div_s64)
$__internal_130_$__cuda_sm20_div_s64:
        /* <DEDUP_REMOVED lines=74> */
[----:B------:R-:W-:Y:S06]  /*1d70*/  RET.REL.NODEC R22 `(_ZN2at6native60_GLOBAL__N__fdc43544_27_DistributionRandomKernel_cu_f88cee4443distribution_elementwise_grid_stride_kernelIjLi4EZZZNS0_9templates4cuda21random_from_to_kernelIPNS_17CUDAGeneratorImplEEEvRNS_18TensorIteratorBaseEmlT_ENKUlvE_clEvENKUlvE2_clEvEUlP24curandStatePhilox4_32_10E0_ZNS1_27distribution_nullary_kernelIlj5uint4S7_SF_ZZZS5_IS7_EvS9_mlSA_ENKSB_clEvENKSC_clEvEUljE_EEvS9_T2_RKT3_T4_EUlijE_EEvlNS_15PhiloxCudaStateET1_SJ_) ;  /* 0xffffe28016007950 */ /* 0x000fec0003c3ffff */
        .weak           $__internal_131_$__cuda_sm20_rem_u64
        .type           $__internal_131_$__cuda_sm20_rem_u64,@function
        .size           $__internal_131_$__cuda_sm20_rem_u64,(.L_x_2089 - $__internal_131_$__cuda_sm20_rem_u64)
$__internal_131_$__cuda_sm20_rem_u64:
        /* <DEDUP_REMOVED lines=63> */
[----:B------:R-:W-:Y:S06]  /*2170*/  RET.REL.NODEC R28 `(_ZN2at6native60_GLOBAL__N__fdc43544_27_DistributionRandomKernel_cu_f88cee4443distribution_elementwise_grid_stride_kernelIjLi4EZZZNS0_9templates4cuda21random_from_to_kernelIPNS_17CUDAGeneratorImplEEEvRNS_18TensorIteratorBaseEmlT_ENKUlvE_clEvENKUlvE2_clEvEUlP24curandStatePhilox4_32_10E0_ZNS1_27distribution_nullary_kernelIlj5uint4S7_SF_ZZZS5_IS7_EvS9_mlSA_ENKSB_clEvENKSC_clEvEUljE_EEvS9_T2_RKT3_T4_EUlijE_EEvlNS_15PhiloxCudaStateET1_SJ_) ;  /* 0xffffde801c007950 */ /* 0x000fec0003c3ffff */
.L_x_1561:
        /* <DEDUP_REMOVED lines=16> */
.L_x_2089:


//--------------------- .text._ZN2at6native60_GLOBAL__N__fdc43544_27_DistributionRandomKernel_cu_f88cee4443distribution_elementwise_grid_stride_kernelImLi2EZZZNS0_9templates4cuda21random_from_to_kernelIPNS_17CUDAGeneratorImplEEEvRNS_18TensorIteratorBaseEmlT_ENKUlvE_clEvENKUlvE2_clEvEUlP24curandStatePhilox4_32_10E_ZNS1_27distribution_nullary_kernelIlm10ulonglong2S7_SF_ZZZS5_IS7_EvS9_mlSA_ENKSB_clEvENKSC_clEvEUlmE_EEvS9_T2_RKT3_T4_EUlimE0_EEvlNS_15PhiloxCudaStateET1_SJ_ --------------------------
	.section	.text._ZN2at6native60_GLOBAL__N__fdc43544_27_DistributionRandomKernel_cu_f88cee4443distribution_elementwise_grid_stride_kernelImLi2EZZZNS0_9templates4cuda21random_from_to_kernelIPNS_17CUDAGeneratorImplEEEvRNS_18TensorIteratorBaseEmlT_ENKUlvE_clEvENKUlvE2_clEvEUlP24curandStatePhilox4_32_10E_ZNS1_27distribution_nullary_kernelIlm10ulonglong2S7_SF_ZZZS5_IS7_EvS9_mlSA_ENKSB_clEvENKSC_clEvEUlmE_EEvS9_T2_RKT3_T4_EUlimE0_EEvlNS_15PhiloxCudaStateET1_SJ_,"ax",@progbits
	.sectioninfo	@"SHI_REGISTERS=48"
	.align	128
.text._ZN2at6native60_GLOBAL__N__fdc43544_27_DistributionRandomKernel_cu_f88cee4443distribution_elementwise_grid_stride_kernelImLi2EZZZNS0_9templates4cuda21random_from_to_kernelIPNS_17CUDAGeneratorImplEEEvRNS_18TensorIteratorBaseEmlT_ENKUlvE_clEvENKUlvE2_clEvEUlP24curandStatePhilox4_32_10E_ZNS1_27distribution_nullary_kernelIlm10ulonglong2S7_SF_ZZZS5_IS7_EvS9_mlSA_ENKSB_clEvENKSC_clEvEUlmE_EEvS9_T2_RKT3_T4_EUlimE0_EEvlNS_15PhiloxCudaStateET1_SJ_:
        .type           _ZN2at6native60_GLOBAL__N__fdc43544_27_DistributionRandomKernel_cu_f88cee4443distribution_elementwise_grid_stride_kernelImLi2EZZZNS0_9templates4cuda21random_from_to_kernelIPNS_17CUDAGeneratorImplEEEvRNS_18TensorIteratorBaseEmlT_ENKUlvE_clEvENKUlvE2_clEvEUlP24curandStatePhilox4_32_10E_ZNS1_27distribution_nullary_kernelIlm10ulonglong2S7_SF_ZZZS5_IS7_EvS9_mlSA_ENKSB_clEvENKSC_clEvEUlmE_EEvS9_T2_RKT3_T4_EUlimE0_EEvlNS_15PhiloxCudaStateET1_SJ_,@function
        .size           _ZN2at6native60_GLOBAL__N__fdc43544_27_DistributionRandomKernel_cu_f88cee4443distribution_elementwise_grid_stride_kernelImLi2EZZZNS0_9templates4cuda21random_from_to_kernelIPNS_17CUDAGeneratorImplEEEvRNS_18TensorIteratorBaseEmlT_ENKUlvE_clEvENKUlvE2_clEvEUlP24curandStatePhilox4_32_10E_ZNS1_27distribution_nullary_kernelIlm10ulonglong2S7_SF_ZZZS5_IS7_EvS9_mlSA_ENKSB_clEvENKSC_clEvEUlmE_EEvS9_T2_RKT3_T4_EUlimE0_EEvlNS_15PhiloxCudaStateET1_SJ_,(.L_x_2092 - _ZN2at6native60_GLOBAL__N__fdc43544_27_DistributionRandomKernel_cu_f88cee4443distribution_elementwise_grid_stride_kernelImLi2EZZZNS0_9templates4cuda21random_from_to_kernelIPNS_17CUDAGeneratorImplEEEvRNS_18TensorIteratorBaseEmlT_ENKUlvE_clEvENKUlvE2_clEvEUlP24curandStatePhilox4_32_10E_ZNS1_27distribution_nullary_kernelIlm10ulonglong2S7_SF_ZZZS5_IS7_EvS9_mlSA_ENKSB_clEvENKSC_clEvEUlmE_EEvS9_T2_RKT3_T4_EUlimE0_EEvlNS_15PhiloxCudaStateET1_SJ_)
        .other          _ZN2at6native60_GLOBAL__N__fdc43544_27_DistributionRandomKernel_cu_f88cee4443distribution_elementwise_grid_stride_kernelImLi2EZZZNS0_9templates4cuda21random_from_to_kernelIPNS_17CUDAGeneratorImplEEEvRNS_18TensorIteratorBaseEmlT_ENKUlvE_clEvENKUlvE2_clEvEUlP24curandStatePhilox4_32_10E_ZNS1_27distribution_nullary_kernelIlm10ulonglong2S7_SF_ZZZS5_IS7_EvS9_mlSA_ENKSB_clEvENKSC_clEvEUlmE_EEvS9_T2_RKT3_T4_EUlimE0_EEvlNS_15PhiloxCudaStateET1_SJ_,@"STO_CUDA_ENTRY STV_DEFAULT"
_ZN2at6native60_GLOBAL__N__fdc43544_27_DistributionRandomKernel_cu_f88cee4443distribution_elementwise_grid_stride_kernelImLi2EZZZNS0_9templates4cuda21random_from_to_kernelIPNS_17CUDAGeneratorImplEEEvRNS_18TensorIteratorBaseEmlT_ENKUlvE_clEvENKUlvE2_clEvEUlP24curandStatePhilox4_32_10E_ZNS1_27distribution_nullary_kernelIlm10ulonglong2S7_SF_ZZZS5_IS7_EvS9_mlSA_ENKSB_clEvENKSC_clEvEUlmE_EEvS9_T2_RKT3_T4_EUlimE0_EEvlNS_15PhiloxCudaStateET1_SJ_:
        /* <DEDUP_REMOVED lines=92> */
[----:B------:R-:W-:Y:S05]  /*05c0*/  CALL.REL.NOINC `($__internal_132_$__cuda_sm20_div_s64) ;  /* 0x000028b000007944 */ /* 0x000fea0003c00000 */
[----:B------:R-:W-:Y:S05]  /*05d0*/  BRA `(.L_x_1563) ;  /* 0x0000016000007947 */ /* 0x000fea0003800000 */
.L_x_1562:
        /* <DEDUP_REMOVED lines=22> */
.L_x_1563:
        /* <DEDUP_REMOVED lines=16> */
.L_x_1580:
        /* <DEDUP_REMOVED lines=13> */
.L_x_1565:
[----:B------:R-:W-:Y:S05]  /*0910*/  BSYNC B0 ;  /* 0x0000000000007941 */ /* 0x000fea0003800000 */
.L_x_1564:
        /* <DEDUP_REMOVED lines=69> */
.L_x_1567:
[----:B------:R-:W-:Y:S01]  /*0d70*/  IMAD.MOV.U32 R38, RZ, RZ, R35 ;  /* 0x000000ffff267224 */ /* 0x000fe200078e0023 */
[----:B------:R-:W-:Y:S01]  /*0d80*/  MOV R34, R23 ;  /* 0x0000001700227202 */ /* 0x000fe20000000f00 */
[----:B------:R-:W-:Y:S02]  /*0d90*/  IMAD.MOV.U32 R32, RZ, RZ, R30 ;  /* 0x000000ffff207224 */ /* 0x000fe400078e001e */
[----:B------:R-:W-:Y:S02]  /*0da0*/  IMAD.MOV.U32 R33, RZ, RZ, R20 ;  /* 0x000000ffff217224 */ /* 0x000fe400078e0014 */
.L_x_1566:
        /* <DEDUP_REMOVED lines=219> */
.L_x_1570:
        /* <DEDUP_REMOVED lines=9> */
[----:B------:R-:W-:Y:S05]  /*1bf0*/  CALL.REL.NOINC `($__internal_133_$__cuda_sm20_rem_u64) ;  /* 0x0000172000007944 */ /* 0x000fea0003c00000 */
[----:B------:R-:W-:Y:S01]  /*1c00*/  IMAD.MOV.U32 R22, RZ, RZ, R26 ;  /* 0x000000ffff167224 */ /* 0x000fe200078e001a */
[----:B------:R-:W-:Y:S01]  /*1c10*/  MOV R23, R27 ;  /* 0x0000001b00177202 */ /* 0x000fe20000000f00 */
[----:B------:R-:W-:Y:S05]  /*1c20*/  BRA `(.L_x_1573) ;  /* 0x0000013000007947 */ /* 0x000fea0003800000 */
.L_x_1572:
        /* <DEDUP_REMOVED lines=19> */
.L_x_1573:
[----:B------:R-:W-:Y:S05]  /*1d60*/  BSYNC B1 ;  /* 0x0000000000017941 */ /* 0x000fea0003800000 */
.L_x_1571:
[----:B------:R-:W-:-:S04]  /*1d70*/  IADD3 R22, P0, R22, c[0x0][0x330], RZ ;  /* 0x0000cc0016167a10 */ /* 0x000fc80007f1e0ff */
[----:B------:R-:W-:-:S05]  /*1d80*/  IADD3.X R23, R23, c[0x0][0x334], RZ, P0, !PT ;  /* 0x0000cd0017177a10 */ /* 0x000fca00007fe4ff */
[----:B------:R0:W-:Y:S04]  /*1d90*/  STG.E.64 [R24.64], R22 ;  /* 0x0000001618007986 */ /* 0x0001e8000c101b08 */
.L_x_1569:
[----:B------:R-:W-:Y:S05]  /*1da0*/  BSYNC B0 ;  /* 0x0000000000007941 */ /* 0x000fea0003800000 */
.L_x_1568:
        /* <DEDUP_REMOVED lines=220> */
.L_x_1575:
        /* <DEDUP_REMOVED lines=11> */
[----:B------:R-:W-:Y:S05]  /*2c20*/  CALL.REL.NOINC `($__internal_133_$__cuda_sm20_rem_u64) ;  /* 0x000006f000007944 */ /* 0x000fea0003c00000 */
[----:B------:R-:W-:Y:S01]  /*2c30*/  IMAD.MOV.U32 R22, RZ, RZ, R26 ;  /* 0x000000ffff167224 */ /* 0x000fe200078e001a */
[----:B------:R-:W-:Y:S01]  /*2c40*/  MOV R23, R27 ;  /* 0x0000001b00177202 */ /* 0x000fe20000000f00 */
[----:B------:R-:W-:Y:S05]  /*2c50*/  BRA `(.L_x_1578) ;  /* 0x0000012000007947 */ /* 0x000fea0003800000 */
.L_x_1577:
        /* <DEDUP_REMOVED lines=18> */
.L_x_1578:
[----:B------:R-:W-:Y:S05]  /*2d80*/  BSYNC B0 ;  /* 0x0000000000007941 */ /* 0x000fea0003800000 */
.L_x_1576:
[----:B------:R-:W-:-:S04]  /*2d90*/  IADD3 R22, P0, R22, c[0x0][0x330], RZ ;  /* 0x0000cc0016167a10 */ /* 0x000fc80007f1e0ff */
[----:B------:R-:W-:-:S05]  /*2da0*/  IADD3.X R23, R23, c[0x0][0x334], RZ, P0, !PT ;  /* 0x0000cd0017177a10 */ /* 0x000fca00007fe4ff */
[----:B------:R0:W-:Y:S04]  /*2db0*/  STG.E.64 [R24.64], R22 ;  /* 0x0000001618007986 */ /* 0x0001e8000c101b08 */
.L_x_1574:
        /* <DEDUP_REMOVED lines=11> */
.L_x_1579:
[----:B------:R-:W-:Y:S05]  /*2e70*/  EXIT ;  /* 0x000000000000794d */ /* 0x000fea0003800000 */
        .weak           $__internal_132_$__cuda_sm20_div_s64
        .type           $__internal_132_$__cuda_sm20_div_s64,@function
        .size           $__internal_132_$__cuda_sm20_div_s64,($__internal_133_$__cuda_sm20_rem_u64 - $__internal_132_$__cuda_sm20_div_s64)
$__internal_132_$__cuda_sm20_div_s64:
        /* <DEDUP_REMOVED lines=73> */
[----:B------:R-:W-:Y:S06]  /*3310*/  RET.REL.NODEC R26 `(_ZN2at6native60_GLOBAL__N__fdc43544_27_DistributionRandomKernel_cu_f88cee4443distribution_elementwise_grid_stride_kernelImLi2EZZZNS0_9templates4cuda21random_from_to_kernelIPNS_17CUDAGeneratorImplEEEvRNS_18TensorIteratorBaseEmlT_ENKUlvE_clEvENKUlvE2_clEvEUlP24curandStatePhilox4_32_10E_ZNS1_27distribution_nullary_kernelIlm10ulonglong2S7_SF_ZZZS5_IS7_EvS9_mlSA_ENKSB_clEvENKSC_clEvEUlmE_EEvS9_T2_RKT3_T4_EUlimE0_EEvlNS_15PhiloxCudaStateET1_SJ_) ;  /* 0xffffcce01a007950 */ /* 0x000fec0003c3ffff */
        .weak           $__internal_133_$__cuda_sm20_rem_u64
        .type           $__internal_133_$__cuda_sm20_rem_u64,@function
        .size           $__internal_133_$__cuda_sm20_rem_u64,(.L_x_2092 - $__internal_133_$__cuda_sm20_rem_u64)
$__internal_133_$__cuda_sm20_rem_u64:
        /* <DEDUP_REMOVED lines=64> */
[----:B------:R-:W-:Y:S06]  /*3720*/  RET.REL.NODEC R36 `(_ZN2at6native60_GLOBAL__N__fdc43544_27_DistributionRandomKernel_cu_f88cee4443distribution_elementwise_grid_stride_kernelImLi2EZZZNS0_9templates4cuda21random_from_to_kernelIPNS_17CUDAGeneratorImplEEEvRNS_18TensorIteratorBaseEmlT_ENKUlvE_clEvENKUlvE2_clEvEUlP24curandStatePhilox4_32_10E_ZNS1_27distribution_nullary_kernelIlm10ulonglong2S7_SF_ZZZS5_IS7_EvS9_mlSA_ENKSB_clEvENKSC_clEvEUlmE_EEvS9_T2_RKT3_T4_EUlimE0_EEvlNS_15PhiloxCudaStateET1_SJ_) ;  /* 0xffffc8d024007950 */ /* 0x000fec0003c3ffff */
.L_x_1581:
        /* <DEDUP_REMOVED lines=13> */
.L_x_2092:


//--------------------- .text._ZN2at6native60_GLOBAL__N__fdc43544_27_DistributionRandomKernel_cu_f88cee4443distribution_elementwise_grid_stride_kernelImLi2EZZZNS0_9templates4cuda21random_from_to_kernelIPNS_17CUDAGeneratorImplEEEvRNS_18TensorIteratorBaseEmlT_ENKUlvE_clEvENKUlvE2_clEvEUlP24curandStatePhilox4_32_10E_ZNS1_27distribution_nullary_kernelIlm10ulonglong2S7_SF_ZZZS5_IS7_EvS9_mlSA_ENKSB_clEvENKSC_clEvEUlmE_EEvS9_T2_RKT3_T4_EUlimE_EEvlNS_15PhiloxCudaStateET1_SJ_ --------------------------
	.section	.text._ZN2at6native60_GLOBAL__N__fdc43544_27_DistributionRandomKernel_cu_f88cee4443distribution_elementwise_grid_stride_kernelImLi2EZZZNS0_9templates4cuda21random_from_to_kernelIPNS_17CUDAGeneratorImplEEEvRNS_18TensorIteratorBaseEmlT_ENKUlvE_clEvENKUlvE2_clEvEUlP24curandStatePhilox4_32_10E_ZNS1_27distribution_nullary_kernelIlm10ulonglong2S7_SF_ZZZS5_IS7_EvS9_mlSA_ENKSB_clEvENKSC_clEvEUlmE_EEvS9_T2_RKT3_T4_EUlimE_EEvlNS_15PhiloxCudaStateET1_SJ_,"ax",@progbits
	.sectioninfo	@"SHI_REGISTERS=56"
	.align	128
.text._ZN2at6native60_GLOBAL__N__fdc43544_27_DistributionRandomKernel_cu_f88cee4443distribution_elementwise_grid_stride_kernelImLi2EZZZNS0_9templates4cuda21random_from_to_kernelIPNS_17CUDAGeneratorImplEEEvRNS_18TensorIteratorBaseEmlT_ENKUlvE_clEvENKUlvE2_clEvEUlP24curandStatePhilox4_32_10E_ZNS1_27distribution_nullary_kernelIlm10ulonglong2S7_SF_ZZZS5_IS7_EvS9_mlSA_ENKSB_clEvENKSC_clEvEUlmE_EEvS9_T2_RKT3_T4_EUlimE_EEvlNS_15PhiloxCudaStateET1_SJ_:
        .type           _ZN2at6native60_GLOBAL__N__fdc43544_27_DistributionRandomKernel_cu_f88cee4443distribution_elementwise_grid_stride_kernelImLi2EZZZNS0_9templates4cuda21random_from_to_kernelIPNS_17CUDAGeneratorImplEEEvRNS_18TensorIteratorBaseEmlT_ENKUlvE_clEvENKUlvE2_clEvEUlP24curandStatePhilox4_32_10E_ZNS1_27distribution_nullary_kernelIlm10ulonglong2S7_SF_ZZZS5_IS7_EvS9_mlSA_ENKSB_clEvENKSC_clEvEUlmE_EEvS9_T2_RKT3_T4_EUlimE_EEvlNS_15PhiloxCudaStateET1_SJ_,@function
        .size           _ZN2at6native60_GLOBAL__N__fdc43544_27_DistributionRandomKernel_cu_f88cee4443distribution_elementwise_grid_stride_kernelImLi2EZZZNS0_9templates4cuda21random_from_to_kernelIPNS_17CUDAGeneratorImplEEEvRNS_18TensorIteratorBaseEmlT_ENKUlvE_clEvENKUlvE2_clEvEUlP24curandStatePhilox4_32_10E_ZNS1_27distribution_nullary_kernelIlm10ulonglong2S7_SF_ZZZS5_IS7_EvS9_mlSA_ENKSB_clEvENKSC_clEvEUlmE_EEvS9_T2_RKT3_T4_EUlimE_EEvlNS_15PhiloxCudaStateET1_SJ_,(.L_x_2095 - _ZN2at6native60_GLOBAL__N__fdc43544_27_DistributionRandomKernel_cu_f88cee4443distribution_elementwise_grid_stride_kernelImLi2EZZZNS0_9templates4cuda21random_from_to_kernelIPNS_17CUDAGeneratorImplEEEvRNS_18TensorIteratorBaseEmlT_ENKUlvE_clEvENKUlvE2_clEvEUlP24curandStatePhilox4_32_10E_ZNS1_27distribution_nullary_kernelIlm10ulonglong2S7_SF_ZZZS5_IS7_EvS9_mlSA_ENKSB_clEvENKSC_clEvEUlmE_EEvS9_T2_RKT3_T4_EUlimE_EEvlNS_15PhiloxCudaStateET1_SJ_)
        .other          _ZN2at6native60_GLOBAL__N__fdc43544_27_DistributionRandomKernel_cu_f88cee4443distribution_elementwise_grid_stride_kernelImLi2EZZZNS0_9templates4cuda21random_from_to_kernelIPNS_17CUDAGeneratorImplEEEvRNS_18TensorIteratorBaseEmlT_ENKUlvE_clEvENKUlvE2_clEvEUlP24curandStatePhilox4_32_10E_ZNS1_27distribution_nullary_kernelIlm10ulonglong2S7_SF_ZZZS5_IS7_EvS9_mlSA_ENKSB_clEvENKSC_clEvEUlmE_EEvS9_T2_RKT3_T4_EUlimE_EEvlNS_15PhiloxCudaStateET1_SJ_,@"STO_CUDA_ENTRY STV_DEFAULT"
_ZN2at6native60_GLOBAL__N__fdc43544_27_DistributionRandomKernel_cu_f88cee4443distribution_elementwise_grid_stride_kernelImLi2EZZZNS0_9templates4cuda21random_from_to_kernelIPNS_17CUDAGeneratorImplEEEvRNS_18TensorIteratorBaseEmlT_ENKUlvE_clEvENKUlvE2_clEvEUlP24curandStatePhilox4_32_10E_ZNS1_27distribution_nullary_kernelIlm10ulonglong2S7_SF_ZZZS5_IS7_EvS9_mlSA_ENKSB_clEvENKSC_clEvEUlmE_EEvS9_T2_RKT3_T4_EUlimE_EEvlNS_15PhiloxCudaStateET1_SJ_:
        /* <DEDUP_REMOVED lines=86> */
[----:B------:R-:W-:Y:S05]  /*0560*/  CALL.REL.NOINC `($__internal_134_$__cuda_sm20_div_s64) ;  /* 0x00000e5000007944 */ /* 0x000fea0003c00000 */
[----:B------:R-:W-:Y:S02]  /*0570*/  IMAD.MOV.U32 R22, RZ, RZ, R26 ;  /* 0x000000ffff167224 */ /* 0x000fe400078e001a */
[----:B------:R-:W-:Y:S01]  /*0580*/  IMAD.MOV.U32 R23, RZ, RZ, R27 ;  /* 0x000000ffff177224 */ /* 0x000fe200078e001b */
[----:B------:R-:W-:Y:S05]  /*0590*/  BRA `(.L_x_1583) ;  /* 0x0000016000007947 */ /* 0x000fea0003800000 */
.L_x_1582:
        /* <DEDUP_REMOVED lines=22> */
.L_x_1583:
        /* <DEDUP_REMOVED lines=27> */
.L_x_1597:
        /* <DEDUP_REMOVED lines=13> */
.L_x_1585:
[----:B------:R-:W-:Y:S05]  /*0980*/  BSYNC B0 ;  /* 0x0000000000007941 */ /* 0x000fea0003800000 */
.L_x_1584:
        /* <DEDUP_REMOVED lines=60> */
.L_x_1587:
[----:B------:R-:W-:Y:S01]  /*0d50*/  IMAD.MOV.U32 R46, RZ, RZ, R43 ;  /* 0x000000ffff2e7224 */ /* 0x000fe200078e002b */
[----:B------:R-:W-:Y:S01]  /*0d60*/  MOV R40, R26 ;  /* 0x0000001a00287202 */ /* 0x000fe20000000f00 */
[----:B------:R-:W-:Y:S02]  /*0d70*/  IMAD.MOV.U32 R30, RZ, RZ, R31 ;  /* 0x000000ffff1e7224 */ /* 0x000fe400078e001f */
[----:B------:R-:W-:-:S02]  /*0d80*/  IMAD.MOV.U32 R39, RZ, RZ, R37 ;  /* 0x000000ffff277224 */ /* 0x000fc400078e0025 */
.L_x_1586:
        /* <DEDUP_REMOVED lines=12> */
[----:B------:R-:W-:Y:S05]  /*0e50*/  CALL.REL.NOINC `($__internal_135_$__cuda_sm20_rem_u64) ;  /* 0x00000a1000007944 */ /* 0x000fea0003c00000 */
[----:B------:R-:W-:Y:S02]  /*0e60*/  IMAD.MOV.U32 R28, RZ, RZ, R30 ;  /* 0x000000ffff1c7224 */ /* 0x000fe400078e001e */
[----:B------:R-:W-:Y:S01]  /*0e70*/  IMAD.MOV.U32 R29, RZ, RZ, R31 ;  /* 0x000000ffff1d7224 */ /* 0x000fe200078e001f */
[----:B------:R-:W-:Y:S05]  /*0e80*/  BRA `(.L_x_1592) ;  /* 0x0000013000007947 */ /* 0x000fea0003800000 */
.L_x_1591:
        /* <DEDUP_REMOVED lines=19> */
.L_x_1592:
[----:B------:R-:W-:Y:S05]  /*0fc0*/  BSYNC B1 ;  /* 0x0000000000017941 */ /* 0x000fea0003800000 */
.L_x_1590:
[----:B------:R-:W-:Y:S01]  /*0fd0*/  IMAD R41, R16, c[0x0][0x190], RZ ;  /* 0x0000640010297a24 */ /* 0x000fe200078e02ff */
[----:B------:R-:W-:-:S04]  /*0fe0*/  IADD3 R30, P0, R28, c[0x0][0x1a0], RZ ;  /* 0x000068001c1e7a10 */ /* 0x000fc80007f1e0ff */
[----:B------:R-:W-:Y:S02]  /*0ff0*/  IADD3 R28, P1, R41, c[0x0][0x188], RZ ;  /* 0x00006200291c7a10 */ /* 0x000fe40007f3e0ff */
[----:B------:R-:W-:Y:S02]  /*1000*/  IADD3.X R31, R29, c[0x0][0x1a4], RZ, P0, !PT ;  /* 0x000069001d1f7a10 */ /* 0x000fe400007fe4ff */
[----:B------:R-:W-:-:S05]  /*1010*/  LEA.HI.X.SX32 R29, R41, c[0x0][0x18c], 0x1, P1 ;  /* 0x00006300291d7a11 */ /* 0x000fca00008f0eff */
[----:B------:R0:W-:Y:S04]  /*1020*/  STG.E.64 [R28.64], R30 ;  /* 0x0000001e1c007986 */ /* 0x0001e8000c101b08 */
.L_x_1589:
[----:B------:R-:W-:Y:S05]  /*1030*/  BSYNC B0 ;  /* 0x0000000000007941 */ /* 0x000fea0003800000 */
.L_x_1588:
        /* <DEDUP_REMOVED lines=16> */
[----:B------:R-:W-:Y:S05]  /*1140*/  CALL.REL.NOINC `($__internal_135_$__cuda_sm20_rem_u64) ;  /* 0x0000072000007944 */ /* 0x000fea0003c00000 */
[----:B------:R-:W-:Y:S02]  /*1150*/  IMAD.MOV.U32 R28, RZ, RZ, R30 ;  /* 0x000000ffff1c7224 */ /* 0x000fe400078e001e */
[----:B------:R-:W-:Y:S01]  /*1160*/  IMAD.MOV.U32 R29, RZ, RZ, R31 ;  /* 0x000000ffff1d7224 */ /* 0x000fe200078e001f */
[----:B------:R-:W-:Y:S05]  /*1170*/  BRA `(.L_x_1596) ;  /* 0x0000012000007947 */ /* 0x000fea0003800000 */
.L_x_1595:
        /* <DEDUP_REMOVED lines=18> */
.L_x_1596:
[----:B------:R-:W-:Y:S05]  /*12a0*/  BSYNC B0 ;  /* 0x0000000000007941 */ /* 0x000fea0003800000 */
.L_x_1594:
[----:B------:R-:W-:Y:S01]  /*12b0*/  IMAD R44, R44, c[0x0][0x190], RZ ;  /* 0x000064002c2c7a24 */ /* 0x000fe200078e02ff */
[----:B------:R-:W-:-:S04]  /*12c0*/  IADD3 R30, P0, R28, c[0x0][0x1a0], RZ ;  /* 0x000068001c1e7a10 */ /* 0x000fc80007f1e0ff */
[C---:B------:R-:W-:Y:S02]  /*12d0*/  IADD3 R28, P1, R44.reuse, c[0x0][0x188], RZ ;  /* 0x000062002c1c7a10 */ /* 0x040fe40007f3e0ff */
[----:B------:R-:W-:Y:S02]  /*12e0*/  IADD3.X R31, R29, c[0x0][0x1a4], RZ, P0, !PT ;  /* 0x000069001d1f7a10 */ /* 0x000fe400007fe4ff */
[----:B------:R-:W-:-:S05]  /*12f0*/  LEA.HI.X.SX32 R29, R44, c[0x0][0x18c], 0x1, P1 ;  /* 0x000063002c1d7a11 */ /* 0x000fca00008f0eff */
[----:B------:R0:W-:Y:S04]  /*1300*/  STG.E.64 [R28.64], R30 ;  /* 0x0000001e1c007986 */ /* 0x0001e8000c101b08 */
.L_x_1593:
        /* <DEDUP_REMOVED lines=11> */
        .weak           $__internal_134_$__cuda_sm20_div_s64
        .type           $__internal_134_$__cuda_sm20_div_s64,@function
        .size           $__internal_134_$__cuda_sm20_div_s64,($__internal_135_$__cuda_sm20_rem_u64 - $__internal_134_$__cuda_sm20_div_s64)
$__internal_134_$__cuda_sm20_div_s64:
        /* <DEDUP_REMOVED lines=74> */
[----:B------:R-:W-:Y:S06]  /*1860*/  RET.REL.NODEC R22 `(_ZN2at6native60_GLOBAL__N__fdc43544_27_DistributionRandomKernel_cu_f88cee4443distribution_elementwise_grid_stride_kernelImLi2EZZZNS0_9templates4cuda21random_from_to_kernelIPNS_17CUDAGeneratorImplEEEvRNS_18TensorIteratorBaseEmlT_ENKUlvE_clEvENKUlvE2_clEvEUlP24curandStatePhilox4_32_10E_ZNS1_27distribution_nullary_kernelIlm10ulonglong2S7_SF_ZZZS5_IS7_EvS9_mlSA_ENKSB_clEvENKSC_clEvEUlmE_EEvS9_T2_RKT3_T4_EUlimE_EEvlNS_15PhiloxCudaStateET1_SJ_) ;  /* 0xffffe79016007950 */ /* 0x000fec0003c3ffff */
        .weak           $__internal_135_$__cuda_sm20_rem_u64
        .type           $__internal_135_$__cuda_sm20_rem_u64,@function
        .size           $__internal_135_$__cuda_sm20_rem_u64,(.L_x_2095 - $__internal_135_$__cuda_sm20_rem_u64)
$__internal_135_$__cuda_sm20_rem_u64:
        /* <DEDUP_REMOVED lines=65> */
[----:B------:R-:W-:Y:S06]  /*1c80*/  RET.REL.NODEC R28 `(_ZN2at6native60_GLOBAL__N__fdc43544_27_DistributionRandomKernel_cu_f88cee4443distribution_elementwise_grid_stride_kernelImLi2EZZZNS0_9templates4cuda21random_from_to_kernelIPNS_17CUDAGeneratorImplEEEvRNS_18TensorIteratorBaseEmlT_ENKUlvE_clEvENKUlvE2_clEvEUlP24curandStatePhilox4_32_10E_ZNS1_27distribution_nullary_kernelIlm10ulonglong2S7_SF_ZZZS5_IS7_EvS9_mlSA_ENKSB_clEvENKSC_clEvEUlmE_EEvS9_T2_RKT3_T4_EUlimE_EEvlNS_15PhiloxCudaStateET1_SJ_) ;  /* 0xffffe3701c007950 */ /* 0x000fec0003c3ffff */
.L_x_1598:
        /* <DEDUP_REMOVED lines=15> */
.L_x_2095:


//--------------------- .text._ZN2at6native60_GLOBAL__N__fdc43544_27_DistributionRandomKernel_cu_f88cee4443distribution_elementwise_grid_stride_kernelIjLi4EZZZNS0_9templates4cuda21random_from_to_kernelIPNS_17CUDAGeneratorImplEEEvRNS_18TensorIteratorBaseEmlT_ENKUlvE_clEvENKUlvE1_clEvEUlP24curandStatePhilox4_32_10E0_ZNS1_27distribution_nullary_kernelIij5uint4S7_SF_ZZZS5_IS7_EvS9_mlSA_ENKSB_clEvENKSC_clEvEUljE_EEvS9_T2_RKT3_T4_EUlijE0_EEvlNS_15PhiloxCudaStateET1_SJ_ --------------------------
	.section	.text._ZN2at6native60_GLOBAL__N__fdc43544_27_DistributionRandomKernel_cu_f88cee4443distribution_elementwise_grid_stride_kernelIjLi4EZZZNS0_9templates4cuda21random_from_to_kernelIPNS_17CUDAGeneratorImplEEEvRNS_18TensorIteratorBaseEmlT_ENKUlvE_clEvENKUlvE1_clEvEUlP24curandStatePhilox4_32_10E0_ZNS1_27distribution_nullary_kernelIij5uint4S7_SF_ZZZS5_IS7_EvS9_mlSA_ENKSB_clEvENKSC_clEvEUljE_EEvS9_T2_RKT3_T4_EUlijE0_EEvlNS_15PhiloxCudaStateET1_SJ_,"ax",@progbits
	.sectioninfo	@"SHI_REGISTERS=48"
	.align	128
.text._ZN2at6native60_GLOBAL__N__fdc43544_27_DistributionRandomKernel_cu_f88cee4443distribution_elementwise_grid_stride_kernelIjLi4EZZZNS0_9templates4cuda21random_from_to_kernelIPNS_17CUDAGeneratorImplEEEvRNS_18TensorIteratorBaseEmlT_ENKUlvE_clEvENKUlvE1_clEvEUlP24curandStatePhilox4_32_10E0_ZNS1_27distribution_nullary_kernelIij5uint4S7_SF_ZZZS5_IS7_EvS9_mlSA_ENKSB_clEvENKSC_clEvEUljE_EEvS9_T2_RKT3_T4_EUlijE0_EEvlNS_15PhiloxCudaStateET1_SJ_:
        .type           _ZN2at6native60_GLOBAL__N__fdc43544_27_DistributionRandomKernel_cu_f88cee4443distribution_elementwise_grid_stride_kernelIjLi4EZZZNS0_9templates4cuda21random_from_to_kernelIPNS_17CUDAGeneratorImplEEEvRNS_18TensorIteratorBaseEmlT_ENKUlvE_clEvENKUlvE1_clEvEUlP24curandStatePhilox4_32_10E0_ZNS1_27distribution_nullary_kernelIij5uint4S7_SF_ZZZS5_IS7_EvS9_mlSA_ENKSB_clEvENKSC_clEvEUljE_EEvS9_T2_RKT3_T4_EUlijE0_EEvlNS_15PhiloxCudaStateET1_SJ_,@function
        .size           _ZN2at6native60_GLOBAL__N__fdc43544_27_DistributionRandomKernel_cu_f88cee4443distribution_elementwise_grid_stride_kernelIjLi4EZZZNS0_9templates4cuda21random_from_to_kernelIPNS_17CUDAGeneratorImplEEEvRNS_18TensorIteratorBaseEmlT_ENKUlvE_clEvENKUlvE1_clEvEUlP24curandStatePhilox4_32_10E0_ZNS1_27distribution_nullary_kernelIij5uint4S7_SF_ZZZS5_IS7_EvS9_mlSA_ENKSB_clEvENKSC_clEvEUljE_EEvS9_T2_RKT3_T4_EUlijE0_EEvlNS_15PhiloxCudaStateET1_SJ_,(.L_x_2098 - _ZN2at6native60_GLOBAL__N__fdc43544_27_DistributionRandomKernel_cu_f88cee4443distribution_elementwise_grid_stride_kernelIjLi4EZZZNS0_9templates4cuda21random_from_to_kernelIPNS_17CUDAGeneratorImplEEEvRNS_18TensorIteratorBaseEmlT_ENKUlvE_clEvENKUlvE1_clEvEUlP24curandStatePhilox4_32_10E0_ZNS1_27distribution_nullary_kernelIij5uint4S7_SF_ZZZS5_IS7_EvS9_mlSA_ENKSB_clEvENKSC_clEvEUljE_EEvS9_T2_RKT3_T4_EUlijE0_EEvlNS_15PhiloxCudaStateET1_SJ_)
        .other          _ZN2at6native60_GLOBAL__N__fdc43544_27_DistributionRandomKernel_cu_f88cee4443distribution_elementwise_grid_stride_kernelIjLi4EZZZNS0_9templates4cuda21random_from_to_kernelIPNS_17CUDAGeneratorImplEEEvRNS_18TensorIteratorBaseEmlT_ENKUlvE_clEvENKUlvE1_clEvEUlP24curandStatePhilox4_32_10E0_ZNS1_27distribution_nullary_kernelIij5uint4S7_SF_ZZZS5_IS7_EvS9_mlSA_ENKSB_clEvENKSC_clEvEUljE_EEvS9_T2_RKT3_T4_EUlijE0_EEvlNS_15PhiloxCudaStateET1_SJ_,@"STO_CUDA_ENTRY STV_DEFAULT"
_ZN2at6native60_GLOBAL__N__fdc43544_27_DistributionRandomKernel_cu_f88cee4443distribution_elementwise_grid_stride_kernelIjLi4EZZZNS0_9templates4cuda21random_from_to_kernelIPNS_17CUDAGeneratorImplEEEvRNS_18TensorIteratorBaseEmlT_ENKUlvE_clEvENKUlvE1_clEvEUlP24curandStatePhilox4_32_10E0_ZNS1_27distribution_nullary_kernelIij5uint4S7_SF_ZZZS5_IS7_EvS9_mlSA_ENKSB_clEvENKSC_clEvEUljE_EEvS9_T2_RKT3_T4_EUlijE0_EEvlNS_15PhiloxCudaStateET1_SJ_:
        /* <DEDUP_REMOVED lines=92> */
[----:B------:R-:W-:Y:S05]  /*05c0*/  CALL.REL.NOINC `($__internal_136_$__cuda_sm20_div_s64) ;  /* 0x000049e000007944 */ /* 0x000fea0003c00000 */
[----:B------:R-:W-:Y:S05]  /*05d0*/  BRA `(.L_x_1600) ;  /* 0x0000016000007947 */ /* 0x000fea0003800000 */
.L_x_1599:
        /* <DEDUP_REMOVED lines=22> */
.L_x_1600:
        /* <DEDUP_REMOVED lines=16> */
.L_x_1625:
        /* <DEDUP_REMOVED lines=13> */
.L_x_1602:
[----:B------:R-:W-:Y:S05]  /*0910*/  BSYNC B0 ;  /* 0x0000000000007941 */ /* 0x000fea0003800000 */
.L_x_1601:
        /* <DEDUP_REMOVED lines=69> */
.L_x_1604:
[----:B------:R-:W-:Y:S01]  /*0d70*/  IMAD.MOV.U32 R4, RZ, RZ, R0 ;  /* 0x000000ffff047224 */ /* 0x000fe200078e0000 */
[----:B------:R-:W-:Y:S01]  /*0d80*/  MOV R39, R3 ;  /* 0x0000000300277202 */ /* 0x000fe20000000f00 */
[----:B------:R-:W-:Y:S01]  /*0d90*/  IMAD.MOV.U32 R37, RZ, RZ, R7 ;  /* 0x000000ffff257224 */ /* 0x000fe200078e0007 */
[----:B------:R-:W-:Y:S02]  /*0da0*/  MOV R6, R20 ;  /* 0x0000001400067202 */ /* 0x000fe40000000f00 */
.L_x_1603:
        /* <DEDUP_REMOVED lines=230> */
.L_x_1607:
        /* <DEDUP_REMOVED lines=8> */
[----:B------:R-:W-:Y:S05]  /*1c90*/  CALL.REL.NOINC `($__internal_137_$__cuda_sm20_rem_u64) ;  /* 0x000037b000007944 */ /* 0x000fea0003c00000 */
[----:B------:R-:W-:Y:S05]  /*1ca0*/  BRA `(.L_x_1609) ;  /* 0x0000011000007947 */ /* 0x000fea0003800000 */
.L_x_1608:
        /* <DEDUP_REMOVED lines=17> */
.L_x_1609:
[----:B------:R-:W-:-:S05]  /*1dc0*/  IADD3 R3, R0, c[0x0][0x330], RZ ;  /* 0x0000cc0000037a10 */ /* 0x000fca0007ffe0ff */
[----:B------:R0:W-:Y:S02]  /*1dd0*/  STG.E [R24.64], R3 ;  /* 0x0000000318007986 */ /* 0x0001e4000c101908 */
.L_x_1606:
[----:B------:R-:W-:Y:S05]  /*1de0*/  BSYNC B0 ;  /* 0x0000000000007941 */ /* 0x000fea0003800000 */
.L_x_1605:
        /* <DEDUP_REMOVED lines=232> */
.L_x_1612:
        /* <DEDUP_REMOVED lines=9> */
[----:B------:R-:W-:Y:S05]  /*2d00*/  CALL.REL.NOINC `($__internal_137_$__cuda_sm20_rem_u64) ;  /* 0x0000274000007944 */ /* 0x000fea0003c00000 */
[----:B------:R-:W-:Y:S05]  /*2d10*/  BRA `(.L_x_1614) ;  /* 0x0000011000007947 */ /* 0x000fea0003800000 */
.L_x_1613:
        /* <DEDUP_REMOVED lines=17> */
.L_x_1614:
[----:B------:R-:W-:-:S05]  /*2e30*/  IADD3 R3, R0, c[0x0][0x330], RZ ;  /* 0x0000cc0000037a10 */ /* 0x000fca0007ffe0ff */
[----:B------:R0:W-:Y:S02]  /*2e40*/  STG.E [R24.64], R3 ;  /* 0x0000000318007986 */ /* 0x0001e4000c101908 */
.L_x_1611:
[----:B------:R-:W-:Y:S05]  /*2e50*/  BSYNC B0 ;  /* 0x0000000000007941 */ /* 0x000fea0003800000 */
.L_x_1610:
        /* <DEDUP_REMOVED lines=230> */
.L_x_1617:
        /* <DEDUP_REMOVED lines=9> */
[----:B------:R-:W-:Y:S05]  /*3d50*/  CALL.REL.NOINC `($__internal_137_$__cuda_sm20_rem_u64) ;  /* 0x000016f000007944 */ /* 0x000fea0003c00000 */
[----:B------:R-:W-:Y:S05]  /*3d60*/  BRA `(.L_x_1619) ;  /* 0x0000011000007947 */ /* 0x000fea0003800000 */
.L_x_1618:
        /* <DEDUP_REMOVED lines=17> */
.L_x_1619:
[----:B------:R-:W-:-:S05]  /*3e80*/  IADD3 R3, R0, c[0x0][0x330], RZ ;  /* 0x0000cc0000037a10 */ /* 0x000fca0007ffe0ff */
[----:B------:R0:W-:Y:S02]  /*3e90*/  STG.E [R24.64], R3 ;  /* 0x0000000318007986 */ /* 0x0001e4000c101908 */
.L_x_1616:
[----:B------:R-:W-:Y:S05]  /*3ea0*/  BSYNC B0 ;  /* 0x0000000000007941 */ /* 0x000fea0003800000 */
.L_x_1615:
        /* <DEDUP_REMOVED lines=230> */
.L_x_1621:
        /* <DEDUP_REMOVED lines=11> */
.L_x_1622:
        /* <DEDUP_REMOVED lines=17> */
.L_x_1623:
[----:B------:R-:W-:-:S05]  /*4ed0*/  IADD3 R3, R0, c[0x0][0x330], RZ ;  /* 0x0000cc0000037a10 */ /* 0x000fca0007ffe0ff */
[----:B------:R0:W-:Y:S02]  /*4ee0*/  STG.E [R24.64], R3 ;  /* 0x0000000318007986 */ /* 0x0001e4000c101908 */
.L_x_1620:
        /* <DEDUP_REMOVED lines=11> */
.L_x_1624:
[----:B------:R-:W-:Y:S05]  /*4fa0*/  EXIT ;  /* 0x000000000000794d */ /* 0x000fea0003800000 */
        .weak           $__internal_136_$__cuda_sm20_div_s64
        .type           $__internal_136_$__cuda_sm20_div_s64,@function
        .size           $__internal_136_$__cuda_sm20_div_s64,($__internal_137_$__cuda_sm20_rem_u64 - $__internal_136_$__cuda_sm20_div_s64)
$__internal_136_$__cuda_sm20_div_s64:
        /* <DEDUP_REMOVED lines=73> */
[----:B------:R-:W-:Y:S06]  /*5440*/  RET.REL.NODEC R6 `(_ZN2at6native60_GLOBAL__N__fdc43544_27_DistributionRandomKernel_cu_f88cee4443distribution_elementwise_grid_stride_kernelIjLi4EZZZNS0_9templates4cuda21random_from_to_kernelIPNS_17CUDAGeneratorImplEEEvRNS_18TensorIteratorBaseEmlT_ENKUlvE_clEvENKUlvE1_clEvEUlP24curandStatePhilox4_32_10E0_ZNS1_27distribution_nullary_kernelIij5uint4S7_SF_ZZZS5_IS7_EvS9_mlSA_ENKSB_clEvENKSC_clEvEUljE_EEvS9_T2_RKT3_T4_EUlijE0_EEvlNS_15PhiloxCudaStateET1_SJ_) ;  /* 0xffffabb006007950 */ /* 0x000fec0003c3ffff */
        .weak           $__internal_137_$__cuda_sm20_rem_u64
        .type           $__internal_137_$__cuda_sm20_rem_u64,@function
        .size           $__internal_137_$__cuda_sm20_rem_u64,(.L_x_2098 - $__internal_137_$__cuda_sm20_rem_u64)
$__internal_137_$__cuda_sm20_rem_u64:
        /* <DEDUP_REMOVED lines=59> */
[----:B------:R-:W-:Y:S06]  /*5800*/  RET.REL.NODEC R34 `(_ZN2at6native60_GLOBAL__N__fdc43544_27_DistributionRandomKernel_cu_f88cee4443distribution_elementwise_grid_stride_kernelIjLi4EZZZNS0_9templates4cuda21random_from_to_kernelIPNS_17CUDAGeneratorImplEEEvRNS_18TensorIteratorBaseEmlT_ENKUlvE_clEvENKUlvE1_clEvEUlP24curandStatePhilox4_32_10E0_ZNS1_27distribution_nullary_kernelIij5uint4S7_SF_ZZZS5_IS7_EvS9_mlSA_ENKSB_clEvENKSC_clEvEUljE_EEvS9_T2_RKT3_T4_EUlijE0_EEvlNS_15PhiloxCudaStateET1_SJ_) ;  /* 0xffffa7f022007950 */ /* 0x000fec0003c3ffff */
.L_x_1626:
        /* <DEDUP_REMOVED lines=15> */
.L_x_2098:


//--------------------- .text._ZN2at6native60_GLOBAL__N__fdc43544_27_DistributionRandomKernel_cu_f88cee4443distribution_elementwise_grid_stride_kernelIjLi4EZZZNS0_9templates4cuda21random_from_to_kernelIPNS_17CUDAGeneratorImplEEEvRNS_18TensorIteratorBaseEmlT_ENKUlvE_clEvENKUlvE1_clEvEUlP24curandStatePhilox4_32_10E0_ZNS1_27distribution_nullary_kernelIij5uint4S7_SF_ZZZS5_IS7_EvS9_mlSA_ENKSB_clEvENKSC_clEvEUljE_EEvS9_T2_RKT3_T4_EUlijE_EEvlNS_15PhiloxCudaStateET1_SJ_ --------------------------
	.section	.text._ZN2at6native60_GLOBAL__N__fdc43544_27_DistributionRandomKernel_cu_f88cee4443distribution_elementwise_grid_stride_kernelIjLi4EZZZNS0_9templates4cuda21random_from_to_kernelIPNS_17CUDAGeneratorImplEEEvRNS_18TensorIteratorBaseEmlT_ENKUlvE_clEvENKUlvE1_clEvEUlP24curandStatePhilox4_32_10E0_ZNS1_27distribution_nullary_kernelIij5uint4S7_SF_ZZZS5_IS7_EvS9_mlSA_ENKSB_clEvENKSC_clEvEUljE_EEvS9_T2_RKT3_T4_EUlijE_EEvlNS_15PhiloxCudaStateET1_SJ_,"ax",@progbits
	.sectioninfo	@"SHI_REGISTERS=56"
	.align	128
.text._ZN2at6native60_GLOBAL__N__fdc43544_27_DistributionRandomKernel_cu_f88cee4443distribution_elementwise_grid_stride_kernelIjLi4EZZZNS0_9templates4cuda21random_from_to_kernelIPNS_17CUDAGeneratorImplEEEvRNS_18TensorIteratorBaseEmlT_ENKUlvE_clEvENKUlvE1_clEvEUlP24curandStatePhilox4_32_10E0_ZNS1_27distribution_nullary_kernelIij5uint4S7_SF_ZZZS5_IS7_EvS9_mlSA_ENKSB_clEvENKSC_clEvEUljE_EEvS9_T2_RKT3_T4_EUlijE_EEvlNS_15PhiloxCudaStateET1_SJ_:
        .type           _ZN2at6native60_GLOBAL__N__fdc43544_27_DistributionRandomKernel_cu_f88cee4443distribution_elementwise_grid_stride_kernelIjLi4EZZZNS0_9templates4cuda21random_from_to_kernelIPNS_17CUDAGeneratorImplEEEvRNS_18TensorIteratorBaseEmlT_ENKUlvE_clEvENKUlvE1_clEvEUlP24curandStatePhilox4_32_10E0_ZNS1_27distribution_nullary_kernelIij5uint4S7_SF_ZZZS5_IS7_EvS9_mlSA_ENKSB_clEvENKSC_clEvEUljE_EEvS9_T2_RKT3_T4_EUlijE_EEvlNS_15PhiloxCudaStateET1_SJ_,@function
        .size           _ZN2at6native60_GLOBAL__N__fdc43544_27_DistributionRandomKernel_cu_f88cee4443distribution_elementwise_grid_stride_kernelIjLi4EZZZNS0_9templates4cuda21random_from_to_kernelIPNS_17CUDAGeneratorImplEEEvRNS_18TensorIteratorBaseEmlT_ENKUlvE_clEvENKUlvE1_clEvEUlP24curandStatePhilox4_32_10E0_ZNS1_27distribution_nullary_kernelIij5uint4S7_SF_ZZZS5_IS7_EvS9_mlSA_ENKSB_clEvENKSC_clEvEUljE_EEvS9_T2_RKT3_T4_EUlijE_EEvlNS_15PhiloxCudaStateET1_SJ_,(.L_x_2101 - _ZN2at6native60_GLOBAL__N__fdc43544_27_DistributionRandomKernel_cu_f88cee4443distribution_elementwise_grid_stride_kernelIjLi4EZZZNS0_9templates4cuda21random_from_to_kernelIPNS_17CUDAGeneratorImplEEEvRNS_18TensorIteratorBaseEmlT_ENKUlvE_clEvENKUlvE1_clEvEUlP24curandStatePhilox4_32_10E0_ZNS1_27distribution_nullary_kernelIij5uint4S7_SF_ZZZS5_IS7_EvS9_mlSA_ENKSB_clEvENKSC_clEvEUljE_EEvS9_T2_RKT3_T4_EUlijE_EEvlNS_15PhiloxCudaStateET1_SJ_)
        .other          _ZN2at6native60_GLOBAL__N__fdc43544_27_DistributionRandomKernel_cu_f88cee4443distribution_elementwise_grid_stride_kernelIjLi4EZZZNS0_9templates4cuda21random_from_to_kernelIPNS_17CUDAGeneratorImplEEEvRNS_18TensorIteratorBaseEmlT_ENKUlvE_clEvENKUlvE1_clEvEUlP24curandStatePhilox4_32_10E0_ZNS1_27distribution_nullary_kernelIij5uint4S7_SF_ZZZS5_IS7_EvS9_mlSA_ENKSB_clEvENKSC_clEvEUljE_EEvS9_T2_RKT3_T4_EUlijE_EEvlNS_15PhiloxCudaStateET1_SJ_,@"STO_CUDA_ENTRY STV_DEFAULT"
_ZN2at6native60_GLOBAL__N__fdc43544_27_DistributionRandomKernel_cu_f88cee4443distribution_elementwise_grid_stride_kernelIjLi4EZZZNS0_9templates4cuda21random_from_to_kernelIPNS_17CUDAGeneratorImplEEEvRNS_18TensorIteratorBaseEmlT_ENKUlvE_clEvENKUlvE1_clEvEUlP24curandStatePhilox4_32_10E0_ZNS1_27distribution_nullary_kernelIij5uint4S7_SF_ZZZS5_IS7_EvS9_mlSA_ENKSB_clEvENKSC_clEvEUljE_EEvS9_T2_RKT3_T4_EUlijE_EEvlNS_15PhiloxCudaStateET1_SJ_:
        /* <DEDUP_REMOVED lines=86> */
[----:B------:R-:W-:Y:S05]  /*0560*/  CALL.REL.NOINC `($__internal_138_$__cuda_sm20_div_s64) ;  /* 0x0000124000007944 */ /* 0x000fea0003c00000 */
[----:B------:R-:W-:Y:S02]  /*0570*/  IMAD.MOV.U32 R22, RZ, RZ, R26 ;  /* 0x000000ffff167224 */ /* 0x000fe400078e001a */
[----:B------:R-:W-:Y:S01]  /*0580*/  IMAD.MOV.U32 R23, RZ, RZ, R27 ;  /* 0x000000ffff177224 */ /* 0x000fe200078e001b */
[----:B------:R-:W-:Y:S05]  /*0590*/  BRA `(.L_x_1628) ;  /* 0x0000016000007947 */ /* 0x000fea0003800000 */
.L_x_1627:
        /* <DEDUP_REMOVED lines=22> */
.L_x_1628:
        /* <DEDUP_REMOVED lines=27> */
.L_x_1649:
        /* <DEDUP_REMOVED lines=13> */
.L_x_1630:
[----:B------:R-:W-:Y:S05]  /*0980*/  BSYNC B0 ;  /* 0x0000000000007941 */ /* 0x000fea0003800000 */
.L_x_1629:
        /* <DEDUP_REMOVED lines=60> */
.L_x_1632:
[----:B------:R-:W-:Y:S01]  /*0d50*/  IMAD.MOV.U32 R46, RZ, RZ, R44 ;  /* 0x000000ffff2e7224 */ /* 0x000fe200078e002c */
[----:B------:R-:W-:Y:S01]  /*0d60*/  MOV R39, R31 ;  /* 0x0000001f00277202 */ /* 0x000fe20000000f00 */
[----:B------:R-:W-:Y:S02]  /*0d70*/  IMAD.MOV.U32 R40, RZ, RZ, R37 ;  /* 0x000000ffff287224 */ /* 0x000fe400078e0025 */
[----:B------:R-:W-:-:S02]  /*0d80*/  IMAD.MOV.U32 R41, RZ, RZ, R26 ;  /* 0x000000ffff297224 */ /* 0x000fc400078e001a */
.L_x_1631:
        /* <DEDUP_REMOVED lines=10> */
[----:B------:R-:W-:Y:S05]  /*0e30*/  CALL.REL.NOINC `($__internal_139_$__cuda_sm20_rem_u64) ;  /* 0x00000e2000007944 */ /* 0x000fea0003c00000 */
[----:B------:R-:W-:Y:S05]  /*0e40*/  BRA `(.L_x_1636) ;  /* 0x0000011000007947 */ /* 0x000fea0003800000 */
.L_x_1635:
        /* <DEDUP_REMOVED lines=17> */
.L_x_1636:
[----:B------:R-:W-:Y:S01]  /*0f60*/  IMAD R29, R16, c[0x0][0x190], RZ ;  /* 0x00006400101d7a24 */ /* 0x000fe200078e02ff */
[----:B------:R-:W-:-:S04]  /*0f70*/  IADD3 R31, R30, c[0x0][0x1a0], RZ ;  /* 0x000068001e1f7a10 */ /* 0x000fc80007ffe0ff */
[----:B------:R-:W-:-:S04]  /*0f80*/  IADD3 R28, P0, R29, c[0x0][0x188], RZ ;  /* 0x000062001d1c7a10 */ /* 0x000fc80007f1e0ff */
[----:B------:R-:W-:-:S05]  /*0f90*/  LEA.HI.X.SX32 R29, R29, c[0x0][0x18c], 0x1, P0 ;  /* 0x000063001d1d7a11 */ /* 0x000fca00000f0eff */
[----:B------:R0:W-:Y:S04]  /*0fa0*/  STG.E [R28.64], R31 ;  /* 0x0000001f1c007986 */ /* 0x0001e8000c101908 */
.L_x_1634:
[----:B------:R-:W-:Y:S05]  /*0fb0*/  BSYNC B0 ;  /* 0x0000000000007941 */ /* 0x000fea0003800000 */
.L_x_1633:
        /* <DEDUP_REMOVED lines=15> */
[----:B------:R-:W-:Y:S05]  /*10b0*/  CALL.REL.NOINC `($__internal_139_$__cuda_sm20_rem_u64) ;  /* 0x00000ba000007944 */ /* 0x000fea0003c00000 */
[----:B------:R-:W-:Y:S05]  /*10c0*/  BRA `(.L_x_1640) ;  /* 0x0000011000007947 */ /* 0x000fea0003800000 */
.L_x_1639:
        /* <DEDUP_REMOVED lines=17> */
.L_x_1640:
[----:B------:R-:W-:Y:S01]  /*11e0*/  IMAD R44, R44, c[0x0][0x190], RZ ;  /* 0x000064002c2c7a24 */ /* 0x000fe200078e02ff */
[----:B------:R-:W-:-:S04]  /*11f0*/  IADD3 R31, R30, c[0x0][0x1a0], RZ ;  /* 0x000068001e1f7a10 */ /* 0x000fc80007ffe0ff */
[----:B------:R-:W-:-:S04]  /*1200*/  IADD3 R28, P0, R44, c[0x0][0x188], RZ ;  /* 0x000062002c1c7a10 */ /* 0x000fc80007f1e0ff */
[----:B------:R-:W-:-:S05]  /*1210*/  LEA.HI.X.SX32 R29, R44, c[0x0][0x18c], 0x1, P0 ;  /* 0x000063002c1d7a11 */ /* 0x000fca00000f0eff */
[----:B------:R0:W-:Y:S04]  /*1220*/  STG.E [R28.64], R31 ;  /* 0x0000001f1c007986 */ /* 0x0001e8000c101908 */
.L_x_1638:
[----:B------:R-:W-:Y:S05]  /*1230*/  BSYNC B0 ;  /* 0x0000000000007941 */ /* 0x000fea0003800000 */
.L_x_1637:
        /* <DEDUP_REMOVED lines=15> */
.L_x_1643:
        /* <DEDUP_REMOVED lines=17> */
.L_x_1644:
[----:B------:R-:W-:Y:S01]  /*1440*/  IMAD R39, R39, c[0x0][0x190], RZ ;  /* 0x0000640027277a24 */ /* 0x000fe200078e02ff */
[----:B------:R-:W-:-:S04]  /*1450*/  IADD3 R31, R30, c[0x0][0x1a0], RZ ;  /* 0x000068001e1f7a10 */ /* 0x000fc80007ffe0ff */
[----:B------:R-:W-:-:S04]  /*1460*/  IADD3 R28, P0, R39, c[0x0][0x188], RZ ;  /* 0x00006200271c7a10 */ /* 0x000fc80007f1e0ff */
[----:B------:R-:W-:-:S05]  /*1470*/  LEA.HI.X.SX32 R29, R39, c[0x0][0x18c], 0x1, P0 ;  /* 0x00006300271d7a11 */ /* 0x000fca00000f0eff */
[----:B------:R0:W-:Y:S04]  /*1480*/  STG.E [R28.64], R31 ;  /* 0x0000001f1c007986 */ /* 0x0001e8000c101908 */
.L_x_1642:
[----:B------:R-:W-:Y:S05]  /*1490*/  BSYNC B0 ;  /* 0x0000000000007941 */ /* 0x000fea0003800000 */
.L_x_1641:
        /* <DEDUP_REMOVED lines=15> */
.L_x_1646:
        /* <DEDUP_REMOVED lines=17> */
.L_x_1647:
[----:B------:R-:W-:Y:S01]  /*16a0*/  IMAD R39, R39, c[0x0][0x190], RZ ;  /* 0x0000640027277a24 */ /* 0x000fe200078e02ff */
[----:B------:R-:W-:-:S04]  /*16b0*/  IADD3 R31, R30, c[0x0][0x1a0], RZ ;  /* 0x000068001e1f7a10 */ /* 0x000fc80007ffe0ff */
[----:B------:R-:W-:-:S04]  /*16c0*/  IADD3 R28, P0, R39, c[0x0][0x188], RZ ;  /* 0x00006200271c7a10 */ /* 0x000fc80007f1e0ff */
[----:B------:R-:W-:-:S05]  /*16d0*/  LEA.HI.X.SX32 R29, R39, c[0x0][0x18c], 0x1, P0 ;  /* 0x00006300271d7a11 */ /* 0x000fca00000f0eff */
[----:B------:R0:W-:Y:S04]  /*16e0*/  STG.E [R28.64], R31 ;  /* 0x0000001f1c007986 */ /* 0x0001e8000c101908 */
.L_x_1645:
        /* <DEDUP_REMOVED lines=11> */
.L_x_1648:
[----:B------:R-:W-:Y:S05]  /*17a0*/  EXIT ;  /* 0x000000000000794d */ /* 0x000fea0003800000 */
        .weak           $__internal_138_$__cuda_sm20_div_s64
        .type           $__internal_138_$__cuda_sm20_div_s64,@function
        .size           $__internal_138_$__cuda_sm20_div_s64,($__internal_139_$__cuda_sm20_rem_u64 - $__internal_138_$__cuda_sm20_div_s64)
$__internal_138_$__cuda_sm20_div_s64:
        /* <DEDUP_REMOVED lines=74> */
[----:B------:R-:W-:Y:S06]  /*1c50*/  RET.REL.NODEC R22 `(_ZN2at6native60_GLOBAL__N__fdc43544_27_DistributionRandomKernel_cu_f88cee4443distribution_elementwise_grid_stride_kernelIjLi4EZZZNS0_9templates4cuda21random_from_to_kernelIPNS_17CUDAGeneratorImplEEEvRNS_18TensorIteratorBaseEmlT_ENKUlvE_clEvENKUlvE1_clEvEUlP24curandStatePhilox4_32_10E0_ZNS1_27distribution_nullary_kernelIij5uint4S7_SF_ZZZS5_IS7_EvS9_mlSA_ENKSB_clEvENKSC_clEvEUljE_EEvS9_T2_RKT3_T4_EUlijE_EEvlNS_15PhiloxCudaStateET1_SJ_) ;  /* 0xffffe3a016007950 */ /* 0x000fec0003c3ffff */
        .weak           $__internal_139_$__cuda_sm20_rem_u64
        .type           $__internal_139_$__cuda_sm20_rem_u64,@function
        .size           $__internal_139_$__cuda_sm20_rem_u64,(.L_x_2101 - $__internal_139_$__cuda_sm20_rem_u64)
$__internal_139_$__cuda_sm20_rem_u64:
        /* <DEDUP_REMOVED lines=62> */
[----:B------:R-:W-:Y:S06]  /*2040*/  RET.REL.NODEC R28 `(_ZN2at6native60_GLOBAL__N__fdc43544_27_DistributionRandomKernel_cu_f88cee4443distribution_elementwise_grid_stride_kernelIjLi4EZZZNS0_9templates4cuda21random_from_to_kernelIPNS_17CUDAGeneratorImplEEEvRNS_18TensorIteratorBaseEmlT_ENKUlvE_clEvENKUlvE1_clEvEUlP24curandStatePhilox4_32_10E0_ZNS1_27distribution_nullary_kernelIij5uint4S7_SF_ZZZS5_IS7_EvS9_mlSA_ENKSB_clEvENKSC_clEvEUljE_EEvS9_T2_RKT3_T4_EUlijE_EEvlNS_15PhiloxCudaStateET1_SJ_) ;  /* 0xffffdfb01c007950 */ /* 0x000fec0003c3ffff */
.L_x_1650:
        /* <DEDUP_REMOVED lines=11> */
.L_x_2101:


//--------------------- .text._ZN2at6native60_GLOBAL__N__fdc43544_27_DistributionRandomKernel_cu_f88cee4443distribution_elementwise_grid_stride_kernelImLi2EZZZNS0_9templates4cuda21random_from_to_kernelIPNS_17CUDAGeneratorImplEEEvRNS_18TensorIteratorBaseEmlT_ENKUlvE_clEvENKUlvE1_clEvEUlP24curandStatePhilox4_32_10E_ZNS1_27distribution_nullary_kernelIim10ulonglong2S7_SF_ZZZS5_IS7_EvS9_mlSA_ENKSB_clEvENKSC_clEvEUlmE_EEvS9_T2_RKT3_T4_EUlimE0_EEvlNS_15PhiloxCudaStateET1_SJ_ --------------------------
	.section	.text._ZN2at6native60_GLOBAL__N__fdc43544_27_DistributionRandomKernel_cu_f88cee4443distribution_elementwise_grid_stride_kernelImLi2EZZZNS0_9templates4cuda21random_from_to_kernelIPNS_17CUDAGeneratorImplEEEvRNS_18TensorIteratorBaseEmlT_ENKUlvE_clEvENKUlvE1_clEvEUlP24curandStatePhilox4_32_10E_ZNS1_27distribution_nullary_kernelIim10ulonglong2S7_SF_ZZZS5_IS7_EvS9_mlSA_ENKSB_clEvENKSC_clEvEUlmE_EEvS9_T2_RKT3_T4_EUlimE0_EEvlNS_15PhiloxCudaStateET1_SJ_,"ax",@progbits
	.sectioninfo	@"SHI_REGISTERS=48"
	.align	128
.text._ZN2at6native60_GLOBAL__N__fdc43544_27_DistributionRandomKernel_cu_f88cee4443distribution_elementwise_grid_stride_kernelImLi2EZZZNS0_9templates4cuda21random_from_to_kernelIPNS_17CUDAGeneratorImplEEEvRNS_18TensorIteratorBaseEmlT_ENKUlvE_clEvENKUlvE1_clEvEUlP24curandStatePhilox4_32_10E_ZNS1_27distribution_nullary_kernelIim10ulonglong2S7_SF_ZZZS5_IS7_EvS9_mlSA_ENKSB_clEvENKSC_clEvEUlmE_EEvS9_T2_RKT3_T4_EUlimE0_EEvlNS_15PhiloxCudaStateET1_SJ_:
        .type           _ZN2at6native60_GLOBAL__N__fdc43544_27_DistributionRandomKernel_cu_f88cee4443distribution_elementwise_grid_stride_kernelImLi2EZZZNS0_9templates4cuda21random_from_to_kernelIPNS_17CUDAGeneratorImplEEEvRNS_18TensorIteratorBaseEmlT_ENKUlvE_clEvENKUlvE1_clEvEUlP24curandStatePhilox4_32_10E_ZNS1_27distribution_nullary_kernelIim10ulonglong2S7_SF_ZZZS5_IS7_EvS9_mlSA_ENKSB_clEvENKSC_clEvEUlmE_EEvS9_T2_RKT3_T4_EUlimE0_EEvlNS_15PhiloxCudaStateET1_SJ_,@function
        .size           _ZN2at6native60_GLOBAL__N__fdc43544_27_DistributionRandomKernel_cu_f88cee4443distribution_elementwise_grid_stride_kernelImLi2EZZZNS0_9templates4cuda21random_from_to_kernelIPNS_17CUDAGeneratorImplEEEvRNS_18TensorIteratorBaseEmlT_ENKUlvE_clEvENKUlvE1_clEvEUlP24curandStatePhilox4_32_10E_ZNS1_27distribution_nullary_kernelIim10ulonglong2S7_SF_ZZZS5_IS7_EvS9_mlSA_ENKSB_clEvENKSC_clEvEUlmE_EEvS9_T2_RKT3_T4_EUlimE0_EEvlNS_15PhiloxCudaStateET1_SJ_,(.L_x_2104 - _ZN2at6native60_GLOBAL__N__fdc43544_27_DistributionRandomKernel_cu_f88cee4443distribution_elementwise_grid_stride_kernelImLi2EZZZNS0_9templates4cuda21random_from_to_kernelIPNS_17CUDAGeneratorImplEEEvRNS_18TensorIteratorBaseEmlT_ENKUlvE_clEvENKUlvE1_clEvEUlP24curandStatePhilox4_32_10E_ZNS1_27distribution_nullary_kernelIim10ulonglong2S7_SF_ZZZS5_IS7_EvS9_mlSA_ENKSB_clEvENKSC_clEvEUlmE_EEvS9_T2_RKT3_T4_EUlimE0_EEvlNS_15PhiloxCudaStateET1_SJ_)
        .other          _ZN2at6native60_GLOBAL__N__fdc43544_27_DistributionRandomKernel_cu_f88cee4443distribution_elementwise_grid_stride_kernelImLi2EZZZNS0_9templates4cuda21random_from_to_kernelIPNS_17CUDAGeneratorImplEEEvRNS_18TensorIteratorBaseEmlT_ENKUlvE_clEvENKUlvE1_clEvEUlP24curandStatePhilox4_32_10E_ZNS1_27distribution_nullary_kernelIim10ulonglong2S7_SF_ZZZS5_IS7_EvS9_mlSA_ENKSB_clEvENKSC_clEvEUlmE_EEvS9_T2_RKT3_T4_EUlimE0_EEvlNS_15PhiloxCudaStateET1_SJ_,@"STO_CUDA_ENTRY STV_DEFAULT"
_ZN2at6native60_GLOBAL__N__fdc43544_27_DistributionRandomKernel_cu_f88cee4443distribution_elementwise_grid_stride_kernelImLi2EZZZNS0_9templates4cuda21random_from_to_kernelIPNS_17CUDAGeneratorImplEEEvRNS_18TensorIteratorBaseEmlT_ENKUlvE_clEvENKUlvE1_clEvEUlP24curandStatePhilox4_32_10E_ZNS1_27distribution_nullary_kernelIim10ulonglong2S7_SF_ZZZS5_IS7_EvS9_mlSA_ENKSB_clEvENKSC_clEvEUlmE_EEvS9_T2_RKT3_T4_EUlimE0_EEvlNS_15PhiloxCudaStateET1_SJ_:
        /* <DEDUP_REMOVED lines=92> */
[----:B------:R-:W-:Y:S05]  /*05c0*/  CALL.REL.NOINC `($__internal_140_$__cuda_sm20_div_s64) ;  /* 0x0000283000007944 */ /* 0x000fea0003c00000 */
[----:B------:R-:W-:Y:S05]  /*05d0*/  BRA `(.L_x_1652) ;  /* 0x0000016000007947 */ /* 0x000fea0003800000 */
.L_x_1651:
        /* <DEDUP_REMOVED lines=22> */
.L_x_1652:
        /* <DEDUP_REMOVED lines=16> */
.L_x_1669:
        /* <DEDUP_REMOVED lines=13> */
.L_x_1654:
[----:B------:R-:W-:Y:S05]  /*0910*/  BSYNC B0 ;  /* 0x0000000000007941 */ /* 0x000fea0003800000 */
.L_x_1653:
        /* <DEDUP_REMOVED lines=69> */
.L_x_1656:
[----:B------:R-:W-:Y:S01]  /*0d70*/  IMAD.MOV.U32 R38, RZ, RZ, R34 ;  /* 0x000000ffff267224 */ /* 0x000fe200078e0022 */
[----:B------:R-:W-:Y:S01]  /*0d80*/  MOV R36, R23 ;  /* 0x0000001700247202 */ /* 0x000fe20000000f00 */
[----:B------:R-:W-:Y:S02]  /*0d90*/  IMAD.MOV.U32 R32, RZ, RZ, R30 ;  /* 0x000000ffff207224 */ /* 0x000fe400078e001e */
[----:B------:R-:W-:Y:S02]  /*0da0*/  IMAD.MOV.U32 R33, RZ, RZ, R20 ;  /* 0x000000ffff217224 */ /* 0x000fe400078e0014 */
.L_x_1655:
        /* <DEDUP_REMOVED lines=219> */
.L_x_1659:
        /* <DEDUP_REMOVED lines=9> */
[----:B------:R-:W-:Y:S05]  /*1bf0*/  CALL.REL.NOINC `($__internal_141_$__cuda_sm20_rem_u64) ;  /* 0x000016a000007944 */ /* 0x000fea0003c00000 */
[----:B------:R-:W-:Y:S05]  /*1c00*/  BRA `(.L_x_1662) ;  /* 0x0000012000007947 */ /* 0x000fea0003800000 */
.L_x_1661:
        /* <DEDUP_REMOVED lines=18> */
.L_x_1662:
[----:B------:R-:W-:Y:S05]  /*1d30*/  BSYNC B1 ;  /* 0x0000000000017941 */ /* 0x000fea0003800000 */
.L_x_1660:
[----:B------:R-:W-:-:S05]  /*1d40*/  IADD3 R23, R22, c[0x0][0x330], RZ ;  /* 0x0000cc0016177a10 */ /* 0x000fca0007ffe0ff */
[----:B------:R0:W-:Y:S02]  /*1d50*/  STG.E [R24.64], R23 ;  /* 0x0000001718007986 */ /* 0x0001e4000c101908 */
.L_x_1658:
[----:B------:R-:W-:Y:S05]  /*1d60*/  BSYNC B0 ;  /* 0x0000000000007941 */ /* 0x000fea0003800000 */
.L_x_1657:
        /* <DEDUP_REMOVED lines=220> */
.L_x_1664:
        /* <DEDUP_REMOVED lines=11> */
[----:B------:R-:W-:Y:S05]  /*2be0*/  CALL.REL.NOINC `($__internal_141_$__cuda_sm20_rem_u64) ;  /* 0x000006b000007944 */ /* 0x000fea0003c00000 */
[----:B------:R-:W-:Y:S05]  /*2bf0*/  BRA `(.L_x_1667) ;  /* 0x0000011000007947 */ /* 0x000fea0003800000 */
.L_x_1666:
        /* <DEDUP_REMOVED lines=17> */
.L_x_1667:
[----:B------:R-:W-:Y:S05]  /*2d10*/  BSYNC B0 ;  /* 0x0000000000007941 */ /* 0x000fea0003800000 */
.L_x_1665:
[----:B------:R-:W-:-:S05]  /*2d20*/  IADD3 R23, R22, c[0x0][0x330], RZ ;  /* 0x0000cc0016177a10 */ /* 0x000fca0007ffe0ff */
[----:B------:R0:W-:Y:S02]  /*2d30*/  STG.E [R24.64], R23 ;  /* 0x0000001718007986 */ /* 0x0001e4000c101908 */
.L_x_1663:
        /* <DEDUP_REMOVED lines=11> */
.L_x_1668:
[----:B------:R-:W-:Y:S05]  /*2df0*/  EXIT ;  /* 0x000000000000794d */ /* 0x000fea0003800000 */
        .weak           $__internal_140_$__cuda_sm20_div_s64
        .type           $__internal_140_$__cuda_sm20_div_s64,@function
        .size           $__internal_140_$__cuda_sm20_div_s64,($__internal_141_$__cuda_sm20_rem_u64 - $__internal_140_$__cuda_sm20_div_s64)
$__internal_140_$__cuda_sm20_div_s64:
        /* <DEDUP_REMOVED lines=73> */
[----:B------:R-:W-:Y:S06]  /*3290*/  RET.REL.NODEC R26 `(_ZN2at6native60_GLOBAL__N__fdc43544_27_DistributionRandomKernel_cu_f88cee4443distribution_elementwise_grid_stride_kernelImLi2EZZZNS0_9templates4cuda21random_from_to_kernelIPNS_17CUDAGeneratorImplEEEvRNS_18TensorIteratorBaseEmlT_ENKUlvE_clEvENKUlvE1_clEvEUlP24curandStatePhilox4_32_10E_ZNS1_27distribution_nullary_kernelIim10ulonglong2S7_SF_ZZZS5_IS7_EvS9_mlSA_ENKSB_clEvENKSC_clEvEUlmE_EEvS9_T2_RKT3_T4_EUlimE0_EEvlNS_15PhiloxCudaStateET1_SJ_) ;  /* 0xffffcd601a007950 */ /* 0x000fec0003c3ffff */
        .weak           $__internal_141_$__cuda_sm20_rem_u64
        .type           $__internal_141_$__cuda_sm20_rem_u64,@function
        .size           $__internal_141_$__cuda_sm20_rem_u64,(.L_x_2104 - $__internal_141_$__cuda_sm20_rem_u64)
$__internal_141_$__cuda_sm20_rem_u64:
        /* <DEDUP_REMOVED lines=61> */
[----:B------:R-:W-:Y:S06]  /*3670*/  RET.REL.NODEC R34 `(_ZN2at6native60_GLOBAL__N__fdc43544_27_DistributionRandomKernel_cu_f88cee4443distribution_elementwise_grid_stride_kernelImLi2EZZZNS0_9templates4cuda21random_from_to_kernelIPNS_17CUDAGeneratorImplEEEvRNS_18TensorIteratorBaseEmlT_ENKUlvE_clEvENKUlvE1_clEvEUlP24curandStatePhilox4_32_10E_ZNS1_27distribution_nullary_kernelIim10ulonglong2S7_SF_ZZZS5_IS7_EvS9_mlSA_ENKSB_clEvENKSC_clEvEUlmE_EEvS9_T2_RKT3_T4_EUlimE0_EEvlNS_15PhiloxCudaStateET1_SJ_) ;  /* 0xffffc98022007950 */ /* 0x000fec0003c3ffff */
.L_x_1670:
        /* <DEDUP_REMOVED lines=16> */
.L_x_2104:


//--------------------- .text._ZN2at6native60_GLOBAL__N__fdc43544_27_DistributionRandomKernel_cu_f88cee4443distribution_elementwise_grid_stride_kernelImLi2EZZZNS0_9templates4cuda21random_from_to_kernelIPNS_17CUDAGeneratorImplEEEvRNS_18TensorIteratorBaseEmlT_ENKUlvE_clEvENKUlvE1_clEvEUlP24curandStatePhilox4_32_10E_ZNS1_27distribution_nullary_kernelIim10ulonglong2S7_SF_ZZZS5_IS7_EvS9_mlSA_ENKSB_clEvENKSC_clEvEUlmE_EEvS9_T2_RKT3_T4_EUlimE_EEvlNS_15PhiloxCudaStateET1_SJ_ --------------------------
	.section	.text._ZN2at6native60_GLOBAL__N__fdc43544_27_DistributionRandomKernel_cu_f88cee4443distribution_elementwise_grid_stride_kernelImLi2EZZZNS0_9templates4cuda21random_from_to_kernelIPNS_17CUDAGeneratorImplEEEvRNS_18TensorIteratorBaseEmlT_ENKUlvE_clEvENKUlvE1_clEvEUlP24curandStatePhilox4_32_10E_ZNS1_27distribution_nullary_kernelIim10ulonglong2S7_SF_ZZZS5_IS7_EvS9_mlSA_ENKSB_clEvENKSC_clEvEUlmE_EEvS9_T2_RKT3_T4_EUlimE_EEvlNS_15PhiloxCudaStateET1_SJ_,"ax",@progbits
	.sectioninfo	@"SHI_REGISTERS=56"
	.align	128
.text._ZN2at6native60_GLOBAL__N__fdc43544_27_DistributionRandomKernel_cu_f88cee4443distribution_elementwise_grid_stride_kernelImLi2EZZZNS0_9templates4cuda21random_from_to_kernelIPNS_17CUDAGeneratorImplEEEvRNS_18TensorIteratorBaseEmlT_ENKUlvE_clEvENKUlvE1_clEvEUlP24curandStatePhilox4_32_10E_ZNS1_27distribution_nullary_kernelIim10ulonglong2S7_SF_ZZZS5_IS7_EvS9_mlSA_ENKSB_clEvENKSC_clEvEUlmE_EEvS9_T2_RKT3_T4_EUlimE_EEvlNS_15PhiloxCudaStateET1_SJ_:
        .type           _ZN2at6native60_GLOBAL__N__fdc43544_27_DistributionRandomKernel_cu_f88cee4443distribution_elementwise_grid_stride_kernelImLi2EZZZNS0_9templates4cuda21random_from_to_kernelIPNS_17CUDAGeneratorImplEEEvRNS_18TensorIteratorBaseEmlT_ENKUlvE_clEvENKUlvE1_clEvEUlP24curandStatePhilox4_32_10E_ZNS1_27distribution_nullary_kernelIim10ulonglong2S7_SF_ZZZS5_IS7_EvS9_mlSA_ENKSB_clEvENKSC_clEvEUlmE_EEvS9_T2_RKT3_T4_EUlimE_EEvlNS_15PhiloxCudaStateET1_SJ_,@function
        .size           _ZN2at6native60_GLOBAL__N__fdc43544_27_DistributionRandomKernel_cu_f88cee4443distribution_elementwise_grid_stride_kernelImLi2EZZZNS0_9templates4cuda21random_from_to_kernelIPNS_17CUDAGeneratorImplEEEvRNS_18TensorIteratorBaseEmlT_ENKUlvE_clEvENKUlvE1_clEvEUlP24curandStatePhilox4_32_10E_ZNS1_27distribution_nullary_kernelIim10ulonglong2S7_SF_ZZZS5_IS7_EvS9_mlSA_ENKSB_clEvENKSC_clEvEUlmE_EEvS9_T2_RKT3_T4_EUlimE_EEvlNS_15PhiloxCudaStateET1_SJ_,(.L_x_2107 - _ZN2at6native60_GLOBAL__N__fdc43544_27_DistributionRandomKernel_cu_f88cee4443distribution_elementwise_grid_stride_kernelImLi2EZZZNS0_9templates4cuda21random_from_to_kernelIPNS_17CUDAGeneratorImplEEEvRNS_18TensorIteratorBaseEmlT_ENKUlvE_clEvENKUlvE1_clEvEUlP24curandStatePhilox4_32_10E_ZNS1_27distribution_nullary_kernelIim10ulonglong2S7_SF_ZZZS5_IS7_EvS9_mlSA_ENKSB_clEvENKSC_clEvEUlmE_EEvS9_T2_RKT3_T4_EUlimE_EEvlNS_15PhiloxCudaStateET1_SJ_)
        .other          _ZN2at6native60_GLOBAL__N__fdc43544_27_DistributionRandomKernel_cu_f88cee4443distribution_elementwise_grid_stride_kernelImLi2EZZZNS0_9templates4cuda21random_from_to_kernelIPNS_17CUDAGeneratorImplEEEvRNS_18TensorIteratorBaseEmlT_ENKUlvE_clEvENKUlvE1_clEvEUlP24curandStatePhilox4_32_10E_ZNS1_27distribution_nullary_kernelIim10ulonglong2S7_SF_ZZZS5_IS7_EvS9_mlSA_ENKSB_clEvENKSC_clEvEUlmE_EEvS9_T2_RKT3_T4_EUlimE_EEvlNS_15PhiloxCudaStateET1_SJ_,@"STO_CUDA_ENTRY STV_DEFAULT"
_ZN2at6native60_GLOBAL__N__fdc43544_27_DistributionRandomKernel_cu_f88cee4443distribution_elementwise_grid_stride_kernelImLi2EZZZNS0_9templates4cuda21random_from_to_kernelIPNS_17CUDAGeneratorImplEEEvRNS_18TensorIteratorBaseEmlT_ENKUlvE_clEvENKUlvE1_clEvEUlP24curandStatePhilox4_32_10E_ZNS1_27distribution_nullary_kernelIim10ulonglong2S7_SF_ZZZS5_IS7_EvS9_mlSA_ENKSB_clEvENKSC_clEvEUlmE_EEvS9_T2_RKT3_T4_EUlimE_EEvlNS_15PhiloxCudaStateET1_SJ_:
        /* <DEDUP_REMOVED lines=86> */
[----:B------:R-:W-:Y:S05]  /*0560*/  CALL.REL.NOINC `($__internal_142_$__cuda_sm20_div_s64) ;  /* 0x00000db000007944 */ /* 0x000fea0003c00000 */
[----:B------:R-:W-:Y:S02]  /*0570*/  IMAD.MOV.U32 R22, RZ, RZ, R26 ;  /* 0x000000ffff167224 */ /* 0x000fe400078e001a */
[----:B------:R-:W-:Y:S01]  /*0580*/  IMAD.MOV.U32 R23, RZ, RZ, R27 ;  /* 0x000000ffff177224 */ /* 0x000fe200078e001b */
[----:B------:R-:W-:Y:S05]  /*0590*/  BRA `(.L_x_1672) ;  /* 0x0000016000007947 */ /* 0x000fea0003800000 */
.L_x_1671:
        /* <DEDUP_REMOVED lines=22> */
.L_x_1672:
        /* <DEDUP_REMOVED lines=27> */
.L_x_1686:
        /* <DEDUP_REMOVED lines=13> */
.L_x_1674:
[----:B------:R-:W-:Y:S05]  /*0980*/  BSYNC B0 ;  /* 0x0000000000007941 */ /* 0x000fea0003800000 */
.L_x_1673:
        /* <DEDUP_REMOVED lines=60> */
.L_x_1676:
[----:B------:R-:W-:Y:S01]  /*0d50*/  IMAD.MOV.U32 R46, RZ, RZ, R43 ;  /* 0x000000ffff2e7224 */ /* 0x000fe200078e002b */
[----:B------:R-:W-:Y:S01]  /*0d60*/  MOV R40, R26 ;  /* 0x0000001a00287202 */ /* 0x000fe20000000f00 */
[----:B------:R-:W-:Y:S02]  /*0d70*/  IMAD.MOV.U32 R44, RZ, RZ, R31 ;  /* 0x000000ffff2c7224 */ /* 0x000fe400078e001f */
[----:B------:R-:W-:-:S02]  /*0d80*/  IMAD.MOV.U32 R39, RZ, RZ, R37 ;  /* 0x000000ffff277224 */ /* 0x000fc400078e0025 */
.L_x_1675:
        /* <DEDUP_REMOVED lines=11> */
[----:B------:R-:W-:Y:S05]  /*0e40*/  CALL.REL.NOINC `($__internal_143_$__cuda_sm20_rem_u64) ;  /* 0x0000098000007944 */ /* 0x000fea0003c00000 */
[----:B------:R-:W-:Y:S05]  /*0e50*/  BRA `(.L_x_1681) ;  /* 0x0000011000007947 */ /* 0x000fea0003800000 */
.L_x_1680:
        /* <DEDUP_REMOVED lines=17> */
.L_x_1681:
[----:B------:R-:W-:Y:S05]  /*0f70*/  BSYNC B1 ;  /* 0x0000000000017941 */ /* 0x000fea0003800000 */
.L_x_1679:
[----:B------:R-:W-:Y:S01]  /*0f80*/  IMAD R29, R16, c[0x0][0x190], RZ ;  /* 0x00006400101d7a24 */ /* 0x000fe200078e02ff */
[----:B------:R-:W-:-:S04]  /*0f90*/  IADD3 R31, R30, c[0x0][0x1a0], RZ ;  /* 0x000068001e1f7a10 */ /* 0x000fc80007ffe0ff */
[----:B------:R-:W-:-:S04]  /*0fa0*/  IADD3 R28, P0, R29, c[0x0][0x188], RZ ;  /* 0x000062001d1c7a10 */ /* 0x000fc80007f1e0ff */
[----:B------:R-:W-:-:S05]  /*0fb0*/  LEA.HI.X.SX32 R29, R29, c[0x0][0x18c], 0x1, P0 ;  /* 0x000063001d1d7a11 */ /* 0x000fca00000f0eff */
[----:B------:R0:W-:Y:S04]  /*0fc0*/  STG.E [R28.64], R31 ;  /* 0x0000001f1c007986 */ /* 0x0001e8000c101908 */
.L_x_1678:
[----:B------:R-:W-:Y:S05]  /*0fd0*/  BSYNC B0 ;  /* 0x0000000000007941 */ /* 0x000fea0003800000 */
.L_x_1677:
        /* <DEDUP_REMOVED lines=16> */
[----:B------:R-:W-:Y:S05]  /*10e0*/  CALL.REL.NOINC `($__internal_143_$__cuda_sm20_rem_u64) ;  /* 0x000006e000007944 */ /* 0x000fea0003c00000 */
[----:B------:R-:W-:Y:S05]  /*10f0*/  BRA `(.L_x_1685) ;  /* 0x0000011000007947 */ /* 0x000fea0003800000 */
.L_x_1684:
        /* <DEDUP_REMOVED lines=17> */
.L_x_1685:
[----:B------:R-:W-:Y:S05]  /*1210*/  BSYNC B0 ;  /* 0x0000000000007941 */ /* 0x000fea0003800000 */
.L_x_1683:
[----:B------:R-:W-:Y:S01]  /*1220*/  IMAD R43, R43, c[0x0][0x190], RZ ;  /* 0x000064002b2b7a24 */ /* 0x000fe200078e02ff */
[----:B------:R-:W-:-:S04]  /*1230*/  IADD3 R31, R30, c[0x0][0x1a0], RZ ;  /* 0x000068001e1f7a10 */ /* 0x000fc80007ffe0ff */
[----:B------:R-:W-:-:S04]  /*1240*/  IADD3 R28, P0, R43, c[0x0][0x188], RZ ;  /* 0x000062002b1c7a10 */ /* 0x000fc80007f1e0ff */
[----:B------:R-:W-:-:S05]  /*1250*/  LEA.HI.X.SX32 R29, R43, c[0x0][0x18c], 0x1, P0 ;  /* 0x000063002b1d7a11 */ /* 0x000fca00000f0eff */
[----:B------:R0:W-:Y:S04]  /*1260*/  STG.E [R28.64], R31 ;  /* 0x0000001f1c007986 */ /* 0x0001e8000c101908 */
.L_x_1682:
        /* <DEDUP_REMOVED lines=11> */
        .weak           $__internal_142_$__cuda_sm20_div_s64
        .type           $__internal_142_$__cuda_sm20_div_s64,@function
        .size           $__internal_142_$__cuda_sm20_div_s64,($__internal_143_$__cuda_sm20_rem_u64 - $__internal_142_$__cuda_sm20_div_s64)
$__internal_142_$__cuda_sm20_div_s64:
        /* <DEDUP_REMOVED lines=74> */
[----:B------:R-:W-:Y:S06]  /*17c0*/  RET.REL.NODEC R22 `(_ZN2at6native60_GLOBAL__N__fdc43544_27_DistributionRandomKernel_cu_f88cee4443distribution_elementwise_grid_stride_kernelImLi2EZZZNS0_9templates4cuda21random_from_to_kernelIPNS_17CUDAGeneratorImplEEEvRNS_18TensorIteratorBaseEmlT_ENKUlvE_clEvENKUlvE1_clEvEUlP24curandStatePhilox4_32_10E_ZNS1_27distribution_nullary_kernelIim10ulonglong2S7_SF_ZZZS5_IS7_EvS9_mlSA_ENKSB_clEvENKSC_clEvEUlmE_EEvS9_T2_RKT3_T4_EUlimE_EEvlNS_15PhiloxCudaStateET1_SJ_) ;  /* 0xffffe83016007950 */ /* 0x000fec0003c3ffff */
        .weak           $__internal_143_$__cuda_sm20_rem_u64
        .type           $__internal_143_$__cuda_sm20_rem_u64,@function
        .size           $__internal_143_$__cuda_sm20_rem_u64,(.L_x_2107 - $__internal_143_$__cuda_sm20_rem_u64)
$__internal_143_$__cuda_sm20_rem_u64:
        /* <DEDUP_REMOVED lines=62> */
[----:B------:R-:W-:Y:S06]  /*1bb0*/  RET.REL.NODEC R28 `(_ZN2at6native60_GLOBAL__N__fdc43544_27_DistributionRandomKernel_cu_f88cee4443distribution_elementwise_grid_stride_kernelImLi2EZZZNS0_9templates4cuda21random_from_to_kernelIPNS_17CUDAGeneratorImplEEEvRNS_18TensorIteratorBaseEmlT_ENKUlvE_clEvENKUlvE1_clEvEUlP24curandStatePhilox4_32_10E_ZNS1_27distribution_nullary_kernelIim10ulonglong2S7_SF_ZZZS5_IS7_EvS9_mlSA_ENKSB_clEvENKSC_clEvEUlmE_EEvS9_T2_RKT3_T4_EUlimE_EEvlNS_15PhiloxCudaStateET1_SJ_) ;  /* 0xffffe4401c007950 */ /* 0x000fec0003c3ffff */
.L_x_1687:
        /* <DEDUP_REMOVED lines=12> */
.L_x_2107:


//--------------------- .text._ZN2at6native60_GLOBAL__N__fdc43544_27_DistributionRandomKernel_cu_f88cee4443distribution_elementwise_grid_stride_kernelIjLi4EZZZNS0_9templates4cuda21random_from_to_kernelIPNS_17CUDAGeneratorImplEEEvRNS_18TensorIteratorBaseEmlT_ENKUlvE_clEvENKUlvE0_clEvEUlP24curandStatePhilox4_32_10E0_ZNS1_27distribution_nullary_kernelIaj5uint4S7_SF_ZZZS5_IS7_EvS9_mlSA_ENKSB_clEvENKSC_clEvEUljE_EEvS9_T2_RKT3_T4_EUlijE0_EEvlNS_15PhiloxCudaStateET1_SJ_ --------------------------
	.section	.text._ZN2at6native60_GLOBAL__N__fdc43544_27_DistributionRandomKernel_cu_f88cee4443distribution_elementwise_grid_stride_kernelIjLi4EZZZNS0_9templates4cuda21random_from_to_kernelIPNS_17CUDAGeneratorImplEEEvRNS_18TensorIteratorBaseEmlT_ENKUlvE_clEvENKUlvE0_clEvEUlP24curandStatePhilox4_32_10E0_ZNS1_27distribution_nullary_kernelIaj5uint4S7_SF_ZZZS5_IS7_EvS9_mlSA_ENKSB_clEvENKSC_clEvEUljE_EEvS9_T2_RKT3_T4_EUlijE0_EEvlNS_15PhiloxCudaStateET1_SJ_,"ax",@progbits
	.sectioninfo	@"SHI_REGISTERS=48"
	.align	128
.text._ZN2at6native60_GLOBAL__N__fdc43544_27_DistributionRandomKernel_cu_f88cee4443distribution_elementwise_grid_stride_kernelIjLi4EZZZNS0_9templates4cuda21random_from_to_kernelIPNS_17CUDAGeneratorImplEEEvRNS_18TensorIteratorBaseEmlT_ENKUlvE_clEvENKUlvE0_clEvEUlP24curandStatePhilox4_32_10E0_ZNS1_27distribution_nullary_kernelIaj5uint4S7_SF_ZZZS5_IS7_EvS9_mlSA_ENKSB_clEvENKSC_clEvEUljE_EEvS9_T2_RKT3_T4_EUlijE0_EEvlNS_15PhiloxCudaStateET1_SJ_:
        .type           _ZN2at6native60_GLOBAL__N__fdc43544_27_DistributionRandomKernel_cu_f88cee4443distribution_elementwise_grid_stride_kernelIjLi4EZZZNS0_9templates4cuda21random_from_to_kernelIPNS_17CUDAGeneratorImplEEEvRNS_18TensorIteratorBaseEmlT_ENKUlvE_clEvENKUlvE0_clEvEUlP24curandStatePhilox4_32_10E0_ZNS1_27distribution_nullary_kernelIaj5uint4S7_SF_ZZZS5_IS7_EvS9_mlSA_ENKSB_clEvENKSC_clEvEUljE_EEvS9_T2_RKT3_T4_EUlijE0_EEvlNS_15PhiloxCudaStateET1_SJ_,@function
        .size           _ZN2at6native60_GLOBAL__N__fdc43544_27_DistributionRandomKernel_cu_f88cee4443distribution_elementwise_grid_stride_kernelIjLi4EZZZNS0_9templates4cuda21random_from_to_kernelIPNS_17CUDAGeneratorImplEEEvRNS_18TensorIteratorBaseEmlT_ENKUlvE_clEvENKUlvE0_clEvEUlP24curandStatePhilox4_32_10E0_ZNS1_27distribution_nullary_kernelIaj5uint4S7_SF_ZZZS5_IS7_EvS9_mlSA_ENKSB_clEvENKSC_clEvEUljE_EEvS9_T2_RKT3_T4_EUlijE0_EEvlNS_15PhiloxCudaStateET1_SJ_,(.L_x_2110 - _ZN2at6native60_GLOBAL__N__fdc43544_27_DistributionRandomKernel_cu_f88cee4443distribution_elementwise_grid_stride_kernelIjLi4EZZZNS0_9templates4cuda21random_from_to_kernelIPNS_17CUDAGeneratorImplEEEvRNS_18TensorIteratorBaseEmlT_ENKUlvE_clEvENKUlvE0_clEvEUlP24curandStatePhilox4_32_10E0_ZNS1_27distribution_nullary_kernelIaj5uint4S7_SF_ZZZS5_IS7_EvS9_mlSA_ENKSB_clEvENKSC_clEvEUljE_EEvS9_T2_RKT3_T4_EUlijE0_EEvlNS_15PhiloxCudaStateET1_SJ_)
        .other          _ZN2at6native60_GLOBAL__N__fdc43544_27_DistributionRandomKernel_cu_f88cee4443distribution_elementwise_grid_stride_kernelIjLi4EZZZNS0_9templates4cuda21random_from_to_kernelIPNS_17CUDAGeneratorImplEEEvRNS_18TensorIteratorBaseEmlT_ENKUlvE_clEvENKUlvE0_clEvEUlP24curandStatePhilox4_32_10E0_ZNS1_27distribution_nullary_kernelIaj5uint4S7_SF_ZZZS5_IS7_EvS9_mlSA_ENKSB_clEvENKSC_clEvEUljE_EEvS9_T2_RKT3_T4_EUlijE0_EEvlNS_15PhiloxCudaStateET1_SJ_,@"STO_CUDA_ENTRY STV_DEFAULT"
_ZN2at6native60_GLOBAL__N__fdc43544_27_DistributionRandomKernel_cu_f88cee4443distribution_elementwise_grid_stride_kernelIjLi4EZZZNS0_9templates4cuda21random_from_to_kernelIPNS_17CUDAGeneratorImplEEEvRNS_18TensorIteratorBaseEmlT_ENKUlvE_clEvENKUlvE0_clEvEUlP24curandStatePhilox4_32_10E0_ZNS1_27distribution_nullary_kernelIaj5uint4S7_SF_ZZZS5_IS7_EvS9_mlSA_ENKSB_clEvENKSC_clEvEUljE_EEvS9_T2_RKT3_T4_EUlijE0_EEvlNS_15PhiloxCudaStateET1_SJ_:
        /* <DEDUP_REMOVED lines=92> */
[----:B------:R-:W-:Y:S05]  /*05c0*/  CALL.REL.NOINC `($__internal_144_$__cuda_sm20_div_s64) ;  /* 0x000049e000007944 */ /* 0x000fea0003c00000 */
[----:B------:R-:W-:Y:S05]  /*05d0*/  BRA `(.L_x_1689) ;  /* 0x0000016000007947 */ /* 0x000fea0003800000 */
.L_x_1688:
        /* <DEDUP_REMOVED lines=22> */
.L_x_1689:
        /* <DEDUP_REMOVED lines=16> */
.L_x_1714:
        /* <DEDUP_REMOVED lines=13> */
.L_x_1691:
[----:B------:R-:W-:Y:S05]  /*0910*/  BSYNC B0 ;  /* 0x0000000000007941 */ /* 0x000fea0003800000 */
.L_x_1690:
        /* <DEDUP_REMOVED lines=69> */
.L_x_1693:
[----:B------:R-:W-:Y:S01]  /*0d70*/  IMAD.MOV.U32 R4, RZ, RZ, R0 ;  /* 0x000000ffff047224 */ /* 0x000fe200078e0000 */
[----:B------:R-:W-:Y:S01]  /*0d80*/  MOV R39, R3 ;  /* 0x0000000300277202 */ /* 0x000fe20000000f00 */
[----:B------:R-:W-:Y:S01]  /*0d90*/  IMAD.MOV.U32 R37, RZ, RZ, R7 ;  /* 0x000000ffff257224 */ /* 0x000fe200078e0007 */
[----:B------:R-:W-:Y:S02]  /*0da0*/  MOV R6, R20 ;  /* 0x0000001400067202 */ /* 0x000fe40000000f00 */
.L_x_1692:
        /* <DEDUP_REMOVED lines=230> */
.L_x_1696:
        /* <DEDUP_REMOVED lines=8> */
[----:B------:R-:W-:Y:S05]  /*1c90*/  CALL.REL.NOINC `($__internal_145_$__cuda_sm20_rem_u64) ;  /* 0x000037b000007944 */ /* 0x000fea0003c00000 */
[----:B------:R-:W-:Y:S05]  /*1ca0*/  BRA `(.L_x_1698) ;  /* 0x0000011000007947 */ /* 0x000fea0003800000 */
.L_x_1697:
        /* <DEDUP_REMOVED lines=17> */
.L_x_1698:
[----:B------:R-:W-:-:S05]  /*1dc0*/  IADD3 R3, R0, c[0x0][0x330], RZ ;  /* 0x0000cc0000037a10 */ /* 0x000fca0007ffe0ff */
[----:B------:R0:W-:Y:S02]  /*1dd0*/  STG.E.U8 [R24.64], R3 ;  /* 0x0000000318007986 */ /* 0x0001e4000c101108 */
.L_x_1695:
[----:B------:R-:W-:Y:S05]  /*1de0*/  BSYNC B0 ;  /* 0x0000000000007941 */ /* 0x000fea0003800000 */
.L_x_1694:
        /* <DEDUP_REMOVED lines=232> */
.L_x_1701:
        /* <DEDUP_REMOVED lines=9> */
[----:B------:R-:W-:Y:S05]  /*2d00*/  CALL.REL.NOINC `($__internal_145_$__cuda_sm20_rem_u64) ;  /* 0x0000274000007944 */ /* 0x000fea0003c00000 */
[----:B------:R-:W-:Y:S05]  /*2d10*/  BRA `(.L_x_1703) ;  /* 0x0000011000007947 */ /* 0x000fea0003800000 */
.L_x_1702:
        /* <DEDUP_REMOVED lines=17> */
.L_x_1703:
[----:B------:R-:W-:-:S05]  /*2e30*/  IADD3 R3, R0, c[0x0][0x330], RZ ;  /* 0x0000cc0000037a10 */ /* 0x000fca0007ffe0ff */
[----:B------:R0:W-:Y:S02]  /*2e40*/  STG.E.U8 [R24.64], R3 ;  /* 0x0000000318007986 */ /* 0x0001e4000c101108 */
.L_x_1700:
[----:B------:R-:W-:Y:S05]  /*2e50*/  BSYNC B0 ;  /* 0x0000000000007941 */ /* 0x000fea0003800000 */
.L_x_1699:
        /* <DEDUP_REMOVED lines=230> */
.L_x_1706:
        /* <DEDUP_REMOVED lines=9> */
[----:B------:R-:W-:Y:S05]  /*3d50*/  CALL.REL.NOINC `($__internal_145_$__cuda_sm20_rem_u64) ;  /* 0x000016f000007944 */ /* 0x000fea0003c00000 */
[----:B------:R-:W-:Y:S05]  /*3d60*/  BRA `(.L_x_1708) ;  /* 0x0000011000007947 */ /* 0x000fea0003800000 */
.L_x_1707:
        /* <DEDUP_REMOVED lines=17> */
.L_x_1708:
[----:B------:R-:W-:-:S05]  /*3e80*/  IADD3 R3, R0, c[0x0][0x330], RZ ;  /* 0x0000cc0000037a10 */ /* 0x000fca0007ffe0ff */
[----:B------:R0:W-:Y:S02]  /*3e90*/  STG.E.U8 [R24.64], R3 ;  /* 0x0000000318007986 */ /* 0x0001e4000c101108 */
.L_x_1705:
[----:B------:R-:W-:Y:S05]  /*3ea0*/  BSYNC B0 ;  /* 0x0000000000007941 */ /* 0x000fea0003800000 */
.L_x_1704:
        /* <DEDUP_REMOVED lines=230> */
.L_x_1710:
        /* <DEDUP_REMOVED lines=11> */
.L_x_1711:
        /* <DEDUP_REMOVED lines=17> */
.L_x_1712:
[----:B------:R-:W-:-:S05]  /*4ed0*/  IADD3 R3, R0, c[0x0][0x330], RZ ;  /* 0x0000cc0000037a10 */ /* 0x000fca0007ffe0ff */
[----:B------:R0:W-:Y:S02]  /*4ee0*/  STG.E.U8 [R24.64], R3 ;  /* 0x0000000318007986 */ /* 0x0001e4000c101108 */
.L_x_1709:
        /* <DEDUP_REMOVED lines=11> */
.L_x_1713:
[----:B------:R-:W-:Y:S05]  /*4fa0*/  EXIT ;  /* 0x000000000000794d */ /* 0x000fea0003800000 */
        .weak           $__internal_144_$__cuda_sm20_div_s64
        .type           $__internal_144_$__cuda_sm20_div_s64,@function
        .size           $__internal_144_$__cuda_sm20_div_s64,($__internal_145_$__cuda_sm20_rem_u64 - $__internal_144_$__cuda_sm20_div_s64)
$__internal_144_$__cuda_sm20_div_s64:
        /* <DEDUP_REMOVED lines=73> */
[----:B------:R-:W-:Y:S06]  /*5440*/  RET.REL.NODEC R6 `(_ZN2at6native60_GLOBAL__N__fdc43544_27_DistributionRandomKernel_cu_f88cee4443distribution_elementwise_grid_stride_kernelIjLi4EZZZNS0_9templates4cuda21random_from_to_kernelIPNS_17CUDAGeneratorImplEEEvRNS_18TensorIteratorBaseEmlT_ENKUlvE_clEvENKUlvE0_clEvEUlP24curandStatePhilox4_32_10E0_ZNS1_27distribution_nullary_kernelIaj5uint4S7_SF_ZZZS5_IS7_EvS9_mlSA_ENKSB_clEvENKSC_clEvEUljE_EEvS9_T2_RKT3_T4_EUlijE0_EEvlNS_15PhiloxCudaStateET1_SJ_) ;  /* 0xffffabb006007950 */ /* 0x000fec0003c3ffff */
        .weak           $__internal_145_$__cuda_sm20_rem_u64
        .type           $__internal_145_$__cuda_sm20_rem_u64,@function
        .size           $__internal_145_$__cuda_sm20_rem_u64,(.L_x_2110 - $__internal_145_$__cuda_sm20_rem_u64)
$__internal_145_$__cuda_sm20_rem_u64:
        /* <DEDUP_REMOVED lines=59> */
[----:B------:R-:W-:Y:S06]  /*5800*/  RET.REL.NODEC R34 `(_ZN2at6native60_GLOBAL__N__fdc43544_27_DistributionRandomKernel_cu_f88cee4443distribution_elementwise_grid_stride_kernelIjLi4EZZZNS0_9templates4cuda21random_from_to_kernelIPNS_17CUDAGeneratorImplEEEvRNS_18TensorIteratorBaseEmlT_ENKUlvE_clEvENKUlvE0_clEvEUlP24curandStatePhilox4_32_10E0_ZNS1_27distribution_nullary_kernelIaj5uint4S7_SF_ZZZS5_IS7_EvS9_mlSA_ENKSB_clEvENKSC_clEvEUljE_EEvS9_T2_RKT3_T4_EUlijE0_EEvlNS_15PhiloxCudaStateET1_SJ_) ;  /* 0xffffa7f022007950 */ /* 0x000fec0003c3ffff */
.L_x_1715:
        /* <DEDUP_REMOVED lines=15> */
.L_x_2110:


//--------------------- .text._ZN2at6native60_GLOBAL__N__fdc43544_27_DistributionRandomKernel_cu_f88cee4443distribution_elementwise_grid_stride_kernelIjLi4EZZZNS0_9templates4cuda21random_from_to_kernelIPNS_17CUDAGeneratorImplEEEvRNS_18TensorIteratorBaseEmlT_ENKUlvE_clEvENKUlvE0_clEvEUlP24curandStatePhilox4_32_10E0_ZNS1_27distribution_nullary_kernelIaj5uint4S7_SF_ZZZS5_IS7_EvS9_mlSA_ENKSB_clEvENKSC_clEvEUljE_EEvS9_T2_RKT3_T4_EUlijE_EEvlNS_15PhiloxCudaStateET1_SJ_ --------------------------
	.section	.text._ZN2at6native60_GLOBAL__N__fdc43544_27_DistributionRandomKernel_cu_f88cee4443distribution_elementwise_grid_stride_kernelIjLi4EZZZNS0_9templates4cuda21random_from_to_kernelIPNS_17CUDAGeneratorImplEEEvRNS_18TensorIteratorBaseEmlT_ENKUlvE_clEvENKUlvE0_clEvEUlP24curandStatePhilox4_32_10E0_ZNS1_27distribution_nullary_kernelIaj5uint4S7_SF_ZZZS5_IS7_EvS9_mlSA_ENKSB_clEvENKSC_clEvEUljE_EEvS9_T2_RKT3_T4_EUlijE_EEvlNS_15PhiloxCudaStateET1_SJ_,"ax",@progbits
	.sectioninfo	@"SHI_REGISTERS=56"
	.align	128
.text._ZN2at6native60_GLOBAL__N__fdc43544_27_DistributionRandomKernel_cu_f88cee4443distribution_elementwise_grid_stride_kernelIjLi4EZZZNS0_9templates4cuda21random_from_to_kernelIPNS_17CUDAGeneratorImplEEEvRNS_18TensorIteratorBaseEmlT_ENKUlvE_clEvENKUlvE0_clEvEUlP24curandStatePhilox4_32_10E0_ZNS1_27distribution_nullary_kernelIaj5uint4S7_SF_ZZZS5_IS7_EvS9_mlSA_ENKSB_clEvENKSC_clEvEUljE_EEvS9_T2_RKT3_T4_EUlijE_EEvlNS_15PhiloxCudaStateET1_SJ_:
        .type           _ZN2at6native60_GLOBAL__N__fdc43544_27_DistributionRandomKernel_cu_f88cee4443distribution_elementwise_grid_stride_kernelIjLi4EZZZNS0_9templates4cuda21random_from_to_kernelIPNS_17CUDAGeneratorImplEEEvRNS_18TensorIteratorBaseEmlT_ENKUlvE_clEvENKUlvE0_clEvEUlP24curandStatePhilox4_32_10E0_ZNS1_27distribution_nullary_kernelIaj5uint4S7_SF_ZZZS5_IS7_EvS9_mlSA_ENKSB_clEvENKSC_clEvEUljE_EEvS9_T2_RKT3_T4_EUlijE_EEvlNS_15PhiloxCudaStateET1_SJ_,@function
        .size           _ZN2at6native60_GLOBAL__N__fdc43544_27_DistributionRandomKernel_cu_f88cee4443distribution_elementwise_grid_stride_kernelIjLi4EZZZNS0_9templates4cuda21random_from_to_kernelIPNS_17CUDAGeneratorImplEEEvRNS_18TensorIteratorBaseEmlT_ENKUlvE_clEvENKUlvE0_clEvEUlP24curandStatePhilox4_32_10E0_ZNS1_27distribution_nullary_kernelIaj5uint4S7_SF_ZZZS5_IS7_EvS9_mlSA_ENKSB_clEvENKSC_clEvEUljE_EEvS9_T2_RKT3_T4_EUlijE_EEvlNS_15PhiloxCudaStateET1_SJ_,(.L_x_2113 - _ZN2at6native60_GLOBAL__N__fdc43544_27_DistributionRandomKernel_cu_f88cee4443distribution_elementwise_grid_stride_kernelIjLi4EZZZNS0_9templates4cuda21random_from_to_kernelIPNS_17CUDAGeneratorImplEEEvRNS_18TensorIteratorBaseEmlT_ENKUlvE_clEvENKUlvE0_clEvEUlP24curandStatePhilox4_32_10E0_ZNS1_27distribution_nullary_kernelIaj5uint4S7_SF_ZZZS5_IS7_EvS9_mlSA_ENKSB_clEvENKSC_clEvEUljE_EEvS9_T2_RKT3_T4_EUlijE_EEvlNS_15PhiloxCudaStateET1_SJ_)
        .other          _ZN2at6native60_GLOBAL__N__fdc43544_27_DistributionRandomKernel_cu_f88cee4443distribution_elementwise_grid_stride_kernelIjLi4EZZZNS0_9templates4cuda21random_from_to_kernelIPNS_17CUDAGeneratorImplEEEvRNS_18TensorIteratorBaseEmlT_ENKUlvE_clEvENKUlvE0_clEvEUlP24curandStatePhilox4_32_10E0_ZNS1_27distribution_nullary_kernelIaj5uint4S7_SF_ZZZS5_IS7_EvS9_mlSA_ENKSB_clEvENKSC_clEvEUljE_EEvS9_T2_RKT3_T4_EUlijE_EEvlNS_15PhiloxCudaStateET1_SJ_,@"STO_CUDA_ENTRY STV_DEFAULT"
_ZN2at6native60_GLOBAL__N__fdc43544_27_DistributionRandomKernel_cu_f88cee4443distribution_elementwise_grid_stride_kernelIjLi4EZZZNS0_9templates4cuda21random_from_to_kernelIPNS_17CUDAGeneratorImplEEEvRNS_18TensorIteratorBaseEmlT_ENKUlvE_clEvENKUlvE0_clEvEUlP24curandStatePhilox4_32_10E0_ZNS1_27distribution_nullary_kernelIaj5uint4S7_SF_ZZZS5_IS7_EvS9_mlSA_ENKSB_clEvENKSC_clEvEUljE_EEvS9_T2_RKT3_T4_EUlijE_EEvlNS_15PhiloxCudaStateET1_SJ_:
        /* <DEDUP_REMOVED lines=86> */
[----:B------:R-:W-:Y:S05]  /*0560*/  CALL.REL.NOINC `($__internal_146_$__cuda_sm20_div_s64) ;  /* 0x0000124000007944 */ /* 0x000fea0003c00000 */
[----:B------:R-:W-:Y:S02]  /*0570*/  IMAD.MOV.U32 R22, RZ, RZ, R26 ;  /* 0x000000ffff167224 */ /* 0x000fe400078e001a */
[----:B------:R-:W-:Y:S01]  /*0580*/  IMAD.MOV.U32 R23, RZ, RZ, R27 ;  /* 0x000000ffff177224 */ /* 0x000fe200078e001b */
[----:B------:R-:W-:Y:S05]  /*0590*/  BRA `(.L_x_1717) ;  /* 0x0000016000007947 */ /* 0x000fea0003800000 */
.L_x_1716:
        /* <DEDUP_REMOVED lines=22> */
.L_x_1717:
        /* <DEDUP_REMOVED lines=27> */
.L_x_1738:
        /* <DEDUP_REMOVED lines=13> */
.L_x_1719:
[----:B------:R-:W-:Y:S05]  /*0980*/  BSYNC B0 ;  /* 0x0000000000007941 */ /* 0x000fea0003800000 */
.L_x_1718:
        /* <DEDUP_REMOVED lines=60> */
.L_x_1721:
[----:B------:R-:W-:Y:S01]  /*0d50*/  IMAD.MOV.U32 R46, RZ, RZ, R44 ;  /* 0x000000ffff2e7224 */ /* 0x000fe200078e002c */
[----:B------:R-:W-:Y:S01]  /*0d60*/  MOV R39, R31 ;  /* 0x0000001f00277202 */ /* 0x000fe20000000f00 */
[----:B------:R-:W-:Y:S02]  /*0d70*/  IMAD.MOV.U32 R40, RZ, RZ, R37 ;  /* 0x000000ffff287224 */ /* 0x000fe400078e0025 */
[----:B------:R-:W-:-:S02]  /*0d80*/  IMAD.MOV.U32 R41, RZ, RZ, R26 ;  /* 0x000000ffff297224 */ /* 0x000fc400078e001a */
.L_x_1720:
        /* <DEDUP_REMOVED lines=10> */
[----:B------:R-:W-:Y:S05]  /*0e30*/  CALL.REL.NOINC `($__internal_147_$__cuda_sm20_rem_u64) ;  /* 0x00000e2000007944 */ /* 0x000fea0003c00000 */
[----:B------:R-:W-:Y:S05]  /*0e40*/  BRA `(.L_x_1725) ;  /* 0x0000011000007947 */ /* 0x000fea0003800000 */
.L_x_1724:
        /* <DEDUP_REMOVED lines=17> */
.L_x_1725:
[----:B------:R-:W-:Y:S01]  /*0f60*/  IMAD R29, R16, c[0x0][0x190], RZ ;  /* 0x00006400101d7a24 */ /* 0x000fe200078e02ff */
[----:B------:R-:W-:-:S04]  /*0f70*/  IADD3 R31, R30, c[0x0][0x1a0], RZ ;  /* 0x000068001e1f7a10 */ /* 0x000fc80007ffe0ff */
[----:B------:R-:W-:-:S04]  /*0f80*/  IADD3 R28, P0, R29, c[0x0][0x188], RZ ;  /* 0x000062001d1c7a10 */ /* 0x000fc80007f1e0ff */
[----:B------:R-:W-:-:S05]  /*0f90*/  LEA.HI.X.SX32 R29, R29, c[0x0][0x18c], 0x1, P0 ;  /* 0x000063001d1d7a11 */ /* 0x000fca00000f0eff */
[----:B------:R0:W-:Y:S04]  /*0fa0*/  STG.E.U8 [R28.64], R31 ;  /* 0x0000001f1c007986 */ /* 0x0001e8000c101108 */
.L_x_1723:
[----:B------:R-:W-:Y:S05]  /*0fb0*/  BSYNC B0 ;  /* 0x0000000000007941 */ /* 0x000fea0003800000 */
.L_x_1722:
        /* <DEDUP_REMOVED lines=15> */
[----:B------:R-:W-:Y:S05]  /*10b0*/  CALL.REL.NOINC `($__internal_147_$__cuda_sm20_rem_u64) ;  /* 0x00000ba000007944 */ /* 0x000fea0003c00000 */
[----:B------:R-:W-:Y:S05]  /*10c0*/  BRA `(.L_x_1729) ;  /* 0x0000011000007947 */ /* 0x000fea0003800000 */
.L_x_1728:
        /* <DEDUP_REMOVED lines=17> */
.L_x_1729:
[----:B------:R-:W-:Y:S01]  /*11e0*/  IMAD R44, R44, c[0x0][0x190], RZ ;  /* 0x000064002c2c7a24 */ /* 0x000fe200078e02ff */
[----:B------:R-:W-:-:S04]  /*11f0*/  IADD3 R31, R30, c[0x0][0x1a0], RZ ;  /* 0x000068001e1f7a10 */ /* 0x000fc80007ffe0ff */
[----:B------:R-:W-:-:S04]  /*1200*/  IADD3 R28, P0, R44, c[0x0][0x188], RZ ;  /* 0x000062002c1c7a10 */ /* 0x000fc80007f1e0ff */
[----:B------:R-:W-:-:S05]  /*1210*/  LEA.HI.X.SX32 R29, R44, c[0x0][0x18c], 0x1, P0 ;  /* 0x000063002c1d7a11 */ /* 0x000fca00000f0eff */
[----:B------:R0:W-:Y:S04]  /*1220*/  STG.E.U8 [R28.64], R31 ;  /* 0x0000001f1c007986 */ /* 0x0001e8000c101108 */
.L_x_1727:
[----:B------:R-:W-:Y:S05]  /*1230*/  BSYNC B0 ;  /* 0x0000000000007941 */ /* 0x000fea0003800000 */
.L_x_1726:
        /* <DEDUP_REMOVED lines=15> */
.L_x_1732:
        /* <DEDUP_REMOVED lines=17> */
.L_x_1733:
[----:B------:R-:W-:Y:S01]  /*1440*/  IMAD R39, R39, c[0x0][0x190], RZ ;  /* 0x0000640027277a24 */ /* 0x000fe200078e02ff */
[----:B------:R-:W-:-:S04]  /*1450*/  IADD3 R31, R30, c[0x0][0x1a0], RZ ;  /* 0x000068001e1f7a10 */ /* 0x000fc80007ffe0ff */
[----:B------:R-:W-:-:S04]  /*1460*/  IADD3 R28, P0, R39, c[0x0][0x188], RZ ;  /* 0x00006200271c7a10 */ /* 0x000fc80007f1e0ff */
[----:B------:R-:W-:-:S05]  /*1470*/  LEA.HI.X.SX32 R29, R39, c[0x0][0x18c], 0x1, P0 ;  /* 0x00006300271d7a11 */ /* 0x000fca00000f0eff */
[----:B------:R0:W-:Y:S04]  /*1480*/  STG.E.U8 [R28.64], R31 ;  /* 0x0000001f1c007986 */ /* 0x0001e8000c101108 */
.L_x_1731:
[----:B------:R-:W-:Y:S05]  /*1490*/  BSYNC B0 ;  /* 0x0000000000007941 */ /* 0x000fea0003800000 */
.L_x_1730:
        /* <DEDUP_REMOVED lines=15> */
.L_x_1735:
        /* <DEDUP_REMOVED lines=17> */
.L_x_1736:
[----:B------:R-:W-:Y:S01]  /*16a0*/  IMAD R39, R39, c[0x0][0x190], RZ ;  /* 0x0000640027277a24 */ /* 0x000fe200078e02ff */
[----:B------:R-:W-:-:S04]  /*16b0*/  IADD3 R31, R30, c[0x0][0x1a0], RZ ;  /* 0x000068001e1f7a10 */ /* 0x000fc80007ffe0ff */
[----:B------:R-:W-:-:S04]  /*16c0*/  IADD3 R28, P0, R39, c[0x0][0x188], RZ ;  /* 0x00006200271c7a10 */ /* 0x000fc80007f1e0ff */
[----:B------:R-:W-:-:S05]  /*16d0*/  LEA.HI.X.SX32 R29, R39, c[0x0][0x18c], 0x1, P0 ;  /* 0x00006300271d7a11 */ /* 0x000fca00000f0eff */
[----:B------:R0:W-:Y:S04]  /*16e0*/  STG.E.U8 [R28.64], R31 ;  /* 0x0000001f1c007986 */ /* 0x0001e8000c101108 */
.L_x_1734:
        /* <DEDUP_REMOVED lines=11> */
.L_x_1737:
[----:B------:R-:W-:Y:S05]  /*17a0*/  EXIT ;  /* 0x000000000000794d */ /* 0x000fea0003800000 */
        .weak           $__internal_146_$__cuda_sm20_div_s64
        .type           $__internal_146_$__cuda_sm20_div_s64,@function
        .size           $__internal_146_$__cuda_sm20_div_s64,($__internal_147_$__cuda_sm20_rem_u64 - $__internal_146_$__cuda_sm20_div_s64)
$__internal_146_$__cuda_sm20_div_s64:
        /* <DEDUP_REMOVED lines=74> */
[----:B------:R-:W-:Y:S06]  /*1c50*/  RET.REL.NODEC R22 `(_ZN2at6native60_GLOBAL__N__fdc43544_27_DistributionRandomKernel_cu_f88cee4443distribution_elementwise_grid_stride_kernelIjLi4EZZZNS0_9templates4cuda21random_from_to_kernelIPNS_17CUDAGeneratorImplEEEvRNS_18TensorIteratorBaseEmlT_ENKUlvE_clEvENKUlvE0_clEvEUlP24curandStatePhilox4_32_10E0_ZNS1_27distribution_nullary_kernelIaj5uint4S7_SF_ZZZS5_IS7_EvS9_mlSA_ENKSB_clEvENKSC_clEvEUljE_EEvS9_T2_RKT3_T4_EUlijE_EEvlNS_15PhiloxCudaStateET1_SJ_) ;  /* 0xffffe3a016007950 */ /* 0x000fec0003c3ffff */
        .weak           $__internal_147_$__cuda_sm20_rem_u64
        .type           $__internal_147_$__cuda_sm20_rem_u64,@function
        .size           $__internal_147_$__cuda_sm20_rem_u64,(.L_x_2113 - $__internal_147_$__cuda_sm20_rem_u64)
$__internal_147_$__cuda_sm20_rem_u64:
        /* <DEDUP_REMOVED lines=62> */
[----:B------:R-:W-:Y:S06]  /*2040*/  RET.REL.NODEC R28 `(_ZN2at6native60_GLOBAL__N__fdc43544_27_DistributionRandomKernel_cu_f88cee4443distribution_elementwise_grid_stride_kernelIjLi4EZZZNS0_9templates4cuda21random_from_to_kernelIPNS_17CUDAGeneratorImplEEEvRNS_18TensorIteratorBaseEmlT_ENKUlvE_clEvENKUlvE0_clEvEUlP24curandStatePhilox4_32_10E0_ZNS1_27distribution_nullary_kernelIaj5uint4S7_SF_ZZZS5_IS7_EvS9_mlSA_ENKSB_clEvENKSC_clEvEUljE_EEvS9_T2_RKT3_T4_EUlijE_EEvlNS_15PhiloxCudaStateET1_SJ_) ;  /* 0xffffdfb01c007950 */ /* 0x000fec0003c3ffff */
.L_x_1739:
        /* <DEDUP_REMOVED lines=11> */
.L_x_2113:


//--------------------- .text._ZN2at6native60_GLOBAL__N__fdc43544_27_DistributionRandomKernel_cu_f88cee4443distribution_elementwise_grid_stride_kernelImLi2EZZZNS0_9templates4cuda21random_from_to_kernelIPNS_17CUDAGeneratorImplEEEvRNS_18TensorIteratorBaseEmlT_ENKUlvE_clEvENKUlvE0_clEvEUlP24curandStatePhilox4_32_10E_ZNS1_27distribution_nullary_kernelIam10ulonglong2S7_SF_ZZZS5_IS7_EvS9_mlSA_ENKSB_clEvENKSC_clEvEUlmE_EEvS9_T2_RKT3_T4_EUlimE0_EEvlNS_15PhiloxCudaStateET1_SJ_ --------------------------
	.section	.text._ZN2at6native60_GLOBAL__N__fdc43544_27_DistributionRandomKernel_cu_f88cee4443distribution_elementwise_grid_stride_kernelImLi2EZZZNS0_9templates4cuda21random_from_to_kernelIPNS_17CUDAGeneratorImplEEEvRNS_18TensorIteratorBaseEmlT_ENKUlvE_clEvENKUlvE0_clEvEUlP24curandStatePhilox4_32_10E_ZNS1_27distribution_nullary_kernelIam10ulonglong2S7_SF_ZZZS5_IS7_EvS9_mlSA_ENKSB_clEvENKSC_clEvEUlmE_EEvS9_T2_RKT3_T4_EUlimE0_EEvlNS_15PhiloxCudaStateET1_SJ_,"ax",@progbits
	.sectioninfo	@"SHI_REGISTERS=48"
	.align	128
.text._ZN2at6native60_GLOBAL__N__fdc43544_27_DistributionRandomKernel_cu_f88cee4443distribution_elementwise_grid_stride_kernelImLi2EZZZNS0_9templates4cuda21random_from_to_kernelIPNS_17CUDAGeneratorImplEEEvRNS_18TensorIteratorBaseEmlT_ENKUlvE_clEvENKUlvE0_clEvEUlP24curandStatePhilox4_32_10E_ZNS1_27distribution_nullary_kernelIam10ulonglong2S7_SF_ZZZS5_IS7_EvS9_mlSA_ENKSB_clEvENKSC_clEvEUlmE_EEvS9_T2_RKT3_T4_EUlimE0_EEvlNS_15PhiloxCudaStateET1_SJ_:
        .type           _ZN2at6native60_GLOBAL__N__fdc43544_27_DistributionRandomKernel_cu_f88cee4443distribution_elementwise_grid_stride_kernelImLi2EZZZNS0_9templates4cuda21random_from_to_kernelIPNS_17CUDAGeneratorImplEEEvRNS_18TensorIteratorBaseEmlT_ENKUlvE_clEvENKUlvE0_clEvEUlP24curandStatePhilox4_32_10E_ZNS1_27distribution_nullary_kernelIam10ulonglong2S7_SF_ZZZS5_IS7_EvS9_mlSA_ENKSB_clEvENKSC_clEvEUlmE_EEvS9_T2_RKT3_T4_EUlimE0_EEvlNS_15PhiloxCudaStateET1_SJ_,@function
        .size           _ZN2at6native60_GLOBAL__N__fdc43544_27_DistributionRandomKernel_cu_f88cee4443distribution_elementwise_grid_stride_kernelImLi2EZZZNS0_9templates4cuda21random_from_to_kernelIPNS_17CUDAGeneratorImplEEEvRNS_18TensorIteratorBaseEmlT_ENKUlvE_clEvENKUlvE0_clEvEUlP24curandStatePhilox4_32_10E_ZNS1_27distribution_nullary_kernelIam10ulonglong2S7_SF_ZZZS5_IS7_EvS9_mlSA_ENKSB_clEvENKSC_clEvEUlmE_EEvS9_T2_RKT3_T4_EUlimE0_EEvlNS_15PhiloxCudaStateET1_SJ_,(.L_x_2116 - _ZN2at6native60_GLOBAL__N__fdc43544_27_DistributionRandomKernel_cu_f88cee4443distribution_elementwise_grid_stride_kernelImLi2EZZZNS0_9templates4cuda21random_from_to_kernelIPNS_17CUDAGeneratorImplEEEvRNS_18TensorIteratorBaseEmlT_ENKUlvE_clEvENKUlvE0_clEvEUlP24curandStatePhilox4_32_10E_ZNS1_27distribution_nullary_kernelIam10ulonglong2S7_SF_ZZZS5_IS7_EvS9_mlSA_ENKSB_clEvENKSC_clEvEUlmE_EEvS9_T2_RKT3_T4_EUlimE0_EEvlNS_15PhiloxCudaStateET1_SJ_)
        .other          _ZN2at6native60_GLOBAL__N__fdc43544_27_DistributionRandomKernel_cu_f88cee4443distribution_elementwise_grid_stride_kernelImLi2EZZZNS0_9templates4cuda21random_from_to_kernelIPNS_17CUDAGeneratorImplEEEvRNS_18TensorIteratorBaseEmlT_ENKUlvE_clEvENKUlvE0_clEvEUlP24curandStatePhilox4_32_10E_ZNS1_27distribution_nullary_kernelIam10ulonglong2S7_SF_ZZZS5_IS7_EvS9_mlSA_ENKSB_clEvENKSC_clEvEUlmE_EEvS9_T2_RKT3_T4_EUlimE0_EEvlNS_15PhiloxCudaStateET1_SJ_,@"STO_CUDA_ENTRY STV_DEFAULT"
_ZN2at6native60_GLOBAL__N__fdc43544_27_DistributionRandomKernel_cu_f88cee4443distribution_elementwise_grid_stride_kernelImLi2EZZZNS0_9templates4cuda21random_from_to_kernelIPNS_17CUDAGeneratorImplEEEvRNS_18TensorIteratorBaseEmlT_ENKUlvE_clEvENKUlvE0_clEvEUlP24curandStatePhilox4_32_10E_ZNS1_27distribution_nullary_kernelIam10ulonglong2S7_SF_ZZZS5_IS7_EvS9_mlSA_ENKSB_clEvENKSC_clEvEUlmE_EEvS9_T2_RKT3_T4_EUlimE0_EEvlNS_15PhiloxCudaStateET1_SJ_:
        /* <DEDUP_REMOVED lines=92> */
[----:B------:R-:W-:Y:S05]  /*05c0*/  CALL.REL.NOINC `($__internal_148_$__cuda_sm20_div_s64) ;  /* 0x0000283000007944 */ /* 0x000fea0003c00000 */
[----:B------:R-:W-:Y:S05]  /*05d0*/  BRA `(.L_x_1741) ;  /* 0x0000016000007947 */ /* 0x000fea0003800000 */
.L_x_1740:
        /* <DEDUP_REMOVED lines=22> */
.L_x_1741:
        /* <DEDUP_REMOVED lines=16> */
.L_x_1758:
        /* <DEDUP_REMOVED lines=13> */
.L_x_1743:
[----:B------:R-:W-:Y:S05]  /*0910*/  BSYNC B0 ;  /* 0x0000000000007941 */ /* 0x000fea0003800000 */
.L_x_1742:
        /* <DEDUP_REMOVED lines=69> */
.L_x_1745:
[----:B------:R-:W-:Y:S01]  /*0d70*/  IMAD.MOV.U32 R38, RZ, RZ, R34 ;  /* 0x000000ffff267224 */ /* 0x000fe200078e0022 */
[----:B------:R-:W-:Y:S01]  /*0d80*/  MOV R36, R23 ;  /* 0x0000001700247202 */ /* 0x000fe20000000f00 */
[----:B------:R-:W-:Y:S02]  /*0d90*/  IMAD.MOV.U32 R32, RZ, RZ, R30 ;  /* 0x000000ffff207224 */ /* 0x000fe400078e001e */
[----:B------:R-:W-:Y:S02]  /*0da0*/  IMAD.MOV.U32 R33, RZ, RZ, R20 ;  /* 0x000000ffff217224 */ /* 0x000fe400078e0014 */
.L_x_1744:
        /* <DEDUP_REMOVED lines=219> */
.L_x_1748:
        /* <DEDUP_REMOVED lines=9> */
[----:B------:R-:W-:Y:S05]  /*1bf0*/  CALL.REL.NOINC `($__internal_149_$__cuda_sm20_rem_u64) ;  /* 0x000016a000007944 */ /* 0x000fea0003c00000 */
[----:B------:R-:W-:Y:S05]  /*1c00*/  BRA `(.L_x_1751) ;  /* 0x0000012000007947 */ /* 0x000fea0003800000 */
.L_x_1750:
        /* <DEDUP_REMOVED lines=18> */
.L_x_1751:
[----:B------:R-:W-:Y:S05]  /*1d30*/  BSYNC B1 ;  /* 0x0000000000017941 */ /* 0x000fea0003800000 */
.L_x_1749:
[----:B------:R-:W-:-:S05]  /*1d40*/  IADD3 R23, R22, c[0x0][0x330], RZ ;  /* 0x0000cc0016177a10 */ /* 0x000fca0007ffe0ff */
[----:B------:R0:W-:Y:S02]  /*1d50*/  STG.E.U8 [R24.64], R23 ;  /* 0x0000001718007986 */ /* 0x0001e4000c101108 */
.L_x_1747:
[----:B------:R-:W-:Y:S05]  /*1d60*/  BSYNC B0 ;  /* 0x0000000000007941 */ /* 0x000fea0003800000 */
.L_x_1746:
        /* <DEDUP_REMOVED lines=220> */
.L_x_1753:
        /* <DEDUP_REMOVED lines=11> */
[----:B------:R-:W-:Y:S05]  /*2be0*/  CALL.REL.NOINC `($__internal_149_$__cuda_sm20_rem_u64) ;  /* 0x000006b000007944 */ /* 0x000fea0003c00000 */
[----:B------:R-:W-:Y:S05]  /*2bf0*/  BRA `(.L_x_1756) ;  /* 0x0000011000007947 */ /* 0x000fea0003800000 */
.L_x_1755:
        /* <DEDUP_REMOVED lines=17> */
.L_x_1756:
[----:B------:R-:W-:Y:S05]  /*2d10*/  BSYNC B0 ;  /* 0x0000000000007941 */ /* 0x000fea0003800000 */
.L_x_1754:
[----:B------:R-:W-:-:S05]  /*2d20*/  IADD3 R23, R22, c[0x0][0x330], RZ ;  /* 0x0000cc0016177a10 */ /* 0x000fca0007ffe0ff */
[----:B------:R0:W-:Y:S02]  /*2d30*/  STG.E.U8 [R24.64], R23 ;  /* 0x0000001718007986 */ /* 0x0001e4000c101108 */
.L_x_1752:
        /* <DEDUP_REMOVED lines=11> */
.L_x_1757:
[----:B------:R-:W-:Y:S05]  /*2df0*/  EXIT ;  /* 0x000000000000794d */ /* 0x000fea0003800000 */
        .weak           $__internal_148_$__cuda_sm20_div_s64
        .type           $__internal_148_$__cuda_sm20_div_s64,@function
        .size           $__internal_148_$__cuda_sm20_div_s64,($__internal_149_$__cuda_sm20_rem_u64 - $__internal_148_$__cuda_sm20_div_s64)
$__internal_148_$__cuda_sm20_div_s64:
        /* <DEDUP_REMOVED lines=73> */
[----:B------:R-:W-:Y:S06]  /*3290*/  RET.REL.NODEC R26 `(_ZN2at6native60_GLOBAL__N__fdc43544_27_DistributionRandomKernel_cu_f88cee4443distribution_elementwise_grid_stride_kernelImLi2EZZZNS0_9templates4cuda21random_from_to_kernelIPNS_17CUDAGeneratorImplEEEvRNS_18TensorIteratorBaseEmlT_ENKUlvE_clEvENKUlvE0_clEvEUlP24curandStatePhilox4_32_10E_ZNS1_27distribution_nullary_kernelIam10ulonglong2S7_SF_ZZZS5_IS7_EvS9_mlSA_ENKSB_clEvENKSC_clEvEUlmE_EEvS9_T2_RKT3_T4_EUlimE0_EEvlNS_15PhiloxCudaStateET1_SJ_) ;  /* 0xffffcd601a007950 */ /* 0x000fec0003c3ffff */
        .weak           $__internal_149_$__cuda_sm20_rem_u64
        .type           $__internal_149_$__cuda_sm20_rem_u64,@function
        .size           $__internal_149_$__cuda_sm20_rem_u64,(.L_x_2116 - $__internal_149_$__cuda_sm20_rem_u64)
$__internal_149_$__cuda_sm20_rem_u64:
        /* <DEDUP_REMOVED lines=61> */
[----:B------:R-:W-:Y:S06]  /*3670*/  RET.REL.NODEC R34 `(_ZN2at6native60_GLOBAL__N__fdc43544_27_DistributionRandomKernel_cu_f88cee4443distribution_elementwise_grid_stride_kernelImLi2EZZZNS0_9templates4cuda21random_from_to_kernelIPNS_17CUDAGeneratorImplEEEvRNS_18TensorIteratorBaseEmlT_ENKUlvE_clEvENKUlvE0_clEvEUlP24curandStatePhilox4_32_10E_ZNS1_27distribution_nullary_kernelIam10ulonglong2S7_SF_ZZZS5_IS7_EvS9_mlSA_ENKSB_clEvENKSC_clEvEUlmE_EEvS9_T2_RKT3_T4_EUlimE0_EEvlNS_15PhiloxCudaStateET1_SJ_) ;  /* 0xffffc98022007950 */ /* 0x000fec0003c3ffff */
.L_x_1759:
        /* <DEDUP_REMOVED lines=16> */
.L_x_2116:


//--------------------- .text._ZN2at6native60_GLOBAL__N__fdc43544_27_DistributionRandomKernel_cu_f88cee4443distribution_elementwise_grid_stride_kernelImLi2EZZZNS0_9templates4cuda21random_from_to_kernelIPNS_17CUDAGeneratorImplEEEvRNS_18TensorIteratorBaseEmlT_ENKUlvE_clEvENKUlvE0_clEvEUlP24curandStatePhilox4_32_10E_ZNS1_27distribution_nullary_kernelIam10ulonglong2S7_SF_ZZZS5_IS7_EvS9_mlSA_ENKSB_clEvENKSC_clEvEUlmE_EEvS9_T2_RKT3_T4_EUlimE_EEvlNS_15PhiloxCudaStateET1_SJ_ --------------------------
	.section	.text._ZN2at6native60_GLOBAL__N__fdc43544_27_DistributionRandomKernel_cu_f88cee4443distribution_elementwise_grid_stride_kernelImLi2EZZZNS0_9templates4cuda21random_from_to_kernelIPNS_17CUDAGeneratorImplEEEvRNS_18TensorIteratorBaseEmlT_ENKUlvE_clEvENKUlvE0_clEvEUlP24curandStatePhilox4_32_10E_ZNS1_27distribution_nullary_kernelIam10ulonglong2S7_SF_ZZZS5_IS7_EvS9_mlSA_ENKSB_clEvENKSC_clEvEUlmE_EEvS9_T2_RKT3_T4_EUlimE_EEvlNS_15PhiloxCudaStateET1_SJ_,"ax",@progbits
	.sectioninfo	@"SHI_REGISTERS=56"
	.align	128
.text._ZN2at6native60_GLOBAL__N__fdc43544_27_DistributionRandomKernel_cu_f88cee4443distribution_elementwise_grid_stride_kernelImLi2EZZZNS0_9templates4cuda21random_from_to_kernelIPNS_17CUDAGeneratorImplEEEvRNS_18TensorIteratorBaseEmlT_ENKUlvE_clEvENKUlvE0_clEvEUlP24curandStatePhilox4_32_10E_ZNS1_27distribution_nullary_kernelIam10ulonglong2S7_SF_ZZZS5_IS7_EvS9_mlSA_ENKSB_clEvENKSC_clEvEUlmE_EEvS9_T2_RKT3_T4_EUlimE_EEvlNS_15PhiloxCudaStateET1_SJ_:
        .type           _ZN2at6native60_GLOBAL__N__fdc43544_27_DistributionRandomKernel_cu_f88cee4443distribution_elementwise_grid_stride_kernelImLi2EZZZNS0_9templates4cuda21random_from_to_kernelIPNS_17CUDAGeneratorImplEEEvRNS_18TensorIteratorBaseEmlT_ENKUlvE_clEvENKUlvE0_clEvEUlP24curandStatePhilox4_32_10E_ZNS1_27distribution_nullary_kernelIam10ulonglong2S7_SF_ZZZS5_IS7_EvS9_mlSA_ENKSB_clEvENKSC_clEvEUlmE_EEvS9_T2_RKT3_T4_EUlimE_EEvlNS_15PhiloxCudaStateET1_SJ_,@function
        .size           _ZN2at6native60_GLOBAL__N__fdc43544_27_DistributionRandomKernel_cu_f88cee4443distribution_elementwise_grid_stride_kernelImLi2EZZZNS0_9templates4cuda21random_from_to_kernelIPNS_17CUDAGeneratorImplEEEvRNS_18TensorIteratorBaseEmlT_ENKUlvE_clEvENKUlvE0_clEvEUlP24curandStatePhilox4_32_10E_ZNS1_27distribution_nullary_kernelIam10ulonglong2S7_SF_ZZZS5_IS7_EvS9_mlSA_ENKSB_clEvENKSC_clEvEUlmE_EEvS9_T2_RKT3_T4_EUlimE_EEvlNS_15PhiloxCudaStateET1_SJ_,(.L_x_2119 - _ZN2at6native60_GLOBAL__N__fdc43544_27_DistributionRandomKernel_cu_f88cee4443distribution_elementwise_grid_stride_kernelImLi2EZZZNS0_9templates4cuda21random_from_to_kernelIPNS_17CUDAGeneratorImplEEEvRNS_18TensorIteratorBaseEmlT_ENKUlvE_clEvENKUlvE0_clEvEUlP24curandStatePhilox4_32_10E_ZNS1_27distribution_nullary_kernelIam10ulonglong2S7_SF_ZZZS5_IS7_EvS9_mlSA_ENKSB_clEvENKSC_clEvEUlmE_EEvS9_T2_RKT3_T4_EUlimE_EEvlNS_15PhiloxCudaStateET1_SJ_)
        .other          _ZN2at6native60_GLOBAL__N__fdc43544_27_DistributionRandomKernel_cu_f88cee4443distribution_elementwise_grid_stride_kernelImLi2EZZZNS0_9templates4cuda21random_from_to_kernelIPNS_17CUDAGeneratorImplEEEvRNS_18TensorIteratorBaseEmlT_ENKUlvE_clEvENKUlvE0_clEvEUlP24curandStatePhilox4_32_10E_ZNS1_27distribution_nullary_kernelIam10ulonglong2S7_SF_ZZZS5_IS7_EvS9_mlSA_ENKSB_clEvENKSC_clEvEUlmE_EEvS9_T2_RKT3_T4_EUlimE_EEvlNS_15PhiloxCudaStateET1_SJ_,@"STO_CUDA_ENTRY STV_DEFAULT"
_ZN2at6native60_GLOBAL__N__fdc43544_27_DistributionRandomKernel_cu_f88cee4443distribution_elementwise_grid_stride_kernelImLi2EZZZNS0_9templates4cuda21random_from_to_kernelIPNS_17CUDAGeneratorImplEEEvRNS_18TensorIteratorBaseEmlT_ENKUlvE_clEvENKUlvE0_clEvEUlP24curandStatePhilox4_32_10E_ZNS1_27distribution_nullary_kernelIam10ulonglong2S7_SF_ZZZS5_IS7_EvS9_mlSA_ENKSB_clEvENKSC_clEvEUlmE_EEvS9_T2_RKT3_T4_EUlimE_EEvlNS_15PhiloxCudaStateET1_SJ_:
        /* <DEDUP_REMOVED lines=86> */
[----:B------:R-:W-:Y:S05]  /*0560*/  CALL.REL.NOINC `($__internal_150_$__cuda_sm20_div_s64) ;  /* 0x00000db000007944 */ /* 0x000fea0003c00000 */
[----:B------:R-:W-:Y:S02]  /*0570*/  IMAD.MOV.U32 R22, RZ, RZ, R26 ;  /* 0x000000ffff167224 */ /* 0x000fe400078e001a */
[----:B------:R-:W-:Y:S01]  /*0580*/  IMAD.MOV.U32 R23, RZ, RZ, R27 ;  /* 0x000000ffff177224 */ /* 0x000fe200078e001b */
[----:B------:R-:W-:Y:S05]  /*0590*/  BRA `(.L_x_1761) ;  /* 0x0000016000007947 */ /* 0x000fea0003800000 */
.L_x_1760:
        /* <DEDUP_REMOVED lines=22> */
.L_x_1761:
        /* <DEDUP_REMOVED lines=27> */
.L_x_1775:
        /* <DEDUP_REMOVED lines=13> */
.L_x_1763:
[----:B------:R-:W-:Y:S05]  /*0980*/  BSYNC B0 ;  /* 0x0000000000007941 */ /* 0x000fea0003800000 */
.L_x_1762:
        /* <DEDUP_REMOVED lines=60> */
.L_x_1765:
[----:B------:R-:W-:Y:S01]  /*0d50*/  IMAD.MOV.U32 R46, RZ, RZ, R43 ;  /* 0x000000ffff2e7224 */ /* 0x000fe200078e002b */
[----:B------:R-:W-:Y:S01]  /*0d60*/  MOV R40, R26 ;  /* 0x0000001a00287202 */ /* 0x000fe20000000f00 */
[----:B------:R-:W-:Y:S02]  /*0d70*/  IMAD.MOV.U32 R44, RZ, RZ, R31 ;  /* 0x000000ffff2c7224 */ /* 0x000fe400078e001f */
[----:B------:R-:W-:-:S02]  /*0d80*/  IMAD.MOV.U32 R39, RZ, RZ, R37 ;  /* 0x000000ffff277224 */ /* 0x000fc400078e0025 */
.L_x_1764:
        /* <DEDUP_REMOVED lines=11> */
[----:B------:R-:W-:Y:S05]  /*0e40*/  CALL.REL.NOINC `($__internal_151_$__cuda_sm20_rem_u64) ;  /* 0x0000098000007944 */ /* 0x000fea0003c00000 */
[----:B------:R-:W-:Y:S05]  /*0e50*/  BRA `(.L_x_1770) ;  /* 0x0000011000007947 */ /* 0x000fea0003800000 */
.L_x_1769:
        /* <DEDUP_REMOVED lines=17> */
.L_x_1770:
[----:B------:R-:W-:Y:S05]  /*0f70*/  BSYNC B1 ;  /* 0x0000000000017941 */ /* 0x000fea0003800000 */
.L_x_1768:
[----:B------:R-:W-:Y:S01]  /*0f80*/  IMAD R29, R16, c[0x0][0x190], RZ ;  /* 0x00006400101d7a24 */ /* 0x000fe200078e02ff */
[----:B------:R-:W-:-:S04]  /*0f90*/  IADD3 R31, R30, c[0x0][0x1a0], RZ ;  /* 0x000068001e1f7a10 */ /* 0x000fc80007ffe0ff */
[----:B------:R-:W-:-:S04]  /*0fa0*/  IADD3 R28, P0, R29, c[0x0][0x188], RZ ;  /* 0x000062001d1c7a10 */ /* 0x000fc80007f1e0ff */
[----:B------:R-:W-:-:S05]  /*0fb0*/  LEA.HI.X.SX32 R29, R29, c[0x0][0x18c], 0x1, P0 ;  /* 0x000063001d1d7a11 */ /* 0x000fca00000f0eff */
[----:B------:R0:W-:Y:S04]  /*0fc0*/  STG.E.U8 [R28.64], R31 ;  /* 0x0000001f1c007986 */ /* 0x0001e8000c101108 */
.L_x_1767:
[----:B------:R-:W-:Y:S05]  /*0fd0*/  BSYNC B0 ;  /* 0x0000000000007941 */ /* 0x000fea0003800000 */
.L_x_1766:
        /* <DEDUP_REMOVED lines=16> */
[----:B------:R-:W-:Y:S05]  /*10e0*/  CALL.REL.NOINC `($__internal_151_$__cuda_sm20_rem_u64) ;  /* 0x000006e000007944 */ /* 0x000fea0003c00000 */
[----:B------:R-:W-:Y:S05]  /*10f0*/  BRA `(.L_x_1774) ;  /* 0x0000011000007947 */ /* 0x000fea0003800000 */
.L_x_1773:
        /* <DEDUP_REMOVED lines=17> */
.L_x_1774:
[----:B------:R-:W-:Y:S05]  /*1210*/  BSYNC B0 ;  /* 0x0000000000007941 */ /* 0x000fea0003800000 */
.L_x_1772:
[----:B------:R-:W-:Y:S01]  /*1220*/  IMAD R43, R43, c[0x0][0x190], RZ ;  /* 0x000064002b2b7a24 */ /* 0x000fe200078e02ff */
[----:B------:R-:W-:-:S04]  /*1230*/  IADD3 R31, R30, c[0x0][0x1a0], RZ ;  /* 0x000068001e1f7a10 */ /* 0x000fc80007ffe0ff */
[----:B------:R-:W-:-:S04]  /*1240*/  IADD3 R28, P0, R43, c[0x0][0x188], RZ ;  /* 0x000062002b1c7a10 */ /* 0x000fc80007f1e0ff */
[----:B------:R-:W-:-:S05]  /*1250*/  LEA.HI.X.SX32 R29, R43, c[0x0][0x18c], 0x1, P0 ;  /* 0x000063002b1d7a11 */ /* 0x000fca00000f0eff */
[----:B------:R0:W-:Y:S04]  /*1260*/  STG.E.U8 [R28.64], R31 ;  /* 0x0000001f1c007986 */ /* 0x0001e8000c101108 */
.L_x_1771:
        /* <DEDUP_REMOVED lines=11> */
        .weak           $__internal_150_$__cuda_sm20_div_s64
        .type           $__internal_150_$__cuda_sm20_div_s64,@function
        .size           $__internal_150_$__cuda_sm20_div_s64,($__internal_151_$__cuda_sm20_rem_u64 - $__internal_150_$__cuda_sm20_div_s64)
$__internal_150_$__cuda_sm20_div_s64:
        /* <DEDUP_REMOVED lines=74> */
[----:B------:R-:W-:Y:S06]  /*17c0*/  RET.REL.NODEC R22 `(_ZN2at6native60_GLOBAL__N__fdc43544_27_DistributionRandomKernel_cu_f88cee4443distribution_elementwise_grid_stride_kernelImLi2EZZZNS0_9templates4cuda21random_from_to_kernelIPNS_17CUDAGeneratorImplEEEvRNS_18TensorIteratorBaseEmlT_ENKUlvE_clEvENKUlvE0_clEvEUlP24curandStatePhilox4_32_10E_ZNS1_27distribution_nullary_kernelIam10ulonglong2S7_SF_ZZZS5_IS7_EvS9_mlSA_ENKSB_clEvENKSC_clEvEUlmE_EEvS9_T2_RKT3_T4_EUlimE_EEvlNS_15PhiloxCudaStateET1_SJ_) ;  /* 0xffffe83016007950 */ /* 0x000fec0003c3ffff */
        .weak           $__internal_151_$__cuda_sm20_rem_u64
        .type           $__internal_151_$__cuda_sm20_rem_u64,@function
        .size           $__internal_151_$__cuda_sm20_rem_u64,(.L_x_2119 - $__internal_151_$__cuda_sm20_rem_u64)
$__internal_151_$__cuda_sm20_rem_u64:
        /* <DEDUP_REMOVED lines=62> */
[----:B------:R-:W-:Y:S06]  /*1bb0*/  RET.REL.NODEC R28 `(_ZN2at6native60_GLOBAL__N__fdc43544_27_DistributionRandomKernel_cu_f88cee4443distribution_elementwise_grid_stride_kernelImLi2EZZZNS0_9templates4cuda21random_from_to_kernelIPNS_17CUDAGeneratorImplEEEvRNS_18TensorIteratorBaseEmlT_ENKUlvE_clEvENKUlvE0_clEvEUlP24curandStatePhilox4_32_10E_ZNS1_27distribution_nullary_kernelIam10ulonglong2S7_SF_ZZZS5_IS7_EvS9_mlSA_ENKSB_clEvENKSC_clEvEUlmE_EEvS9_T2_RKT3_T4_EUlimE_EEvlNS_15PhiloxCudaStateET1_SJ_) ;  /* 0xffffe4401c007950 */ /* 0x000fec0003c3ffff */
.L_x_1776:
        /* <DEDUP_REMOVED lines=12> */
.L_x_2119:


//--------------------- .text._ZN2at6native60_GLOBAL__N__fdc43544_27_DistributionRandomKernel_cu_f88cee4443distribution_elementwise_grid_stride_kernelIjLi4EZZZNS0_9templates4cuda21random_from_to_kernelIPNS_17CUDAGeneratorImplEEEvRNS_18TensorIteratorBaseEmlT_ENKUlvE_clEvENKUlvE_clEvEUlP24curandStatePhilox4_32_10E0_ZNS1_27distribution_nullary_kernelIhj5uint4S7_SF_ZZZS5_IS7_EvS9_mlSA_ENKSB_clEvENKSC_clEvEUljE_EEvS9_T2_RKT3_T4_EUlijE0_EEvlNS_15PhiloxCudaStateET1_SJ_ --------------------------
	.section	.text._ZN2at6native60_GLOBAL__N__fdc43544_27_DistributionRandomKernel_cu_f88cee4443distribution_elementwise_grid_stride_kernelIjLi4EZZZNS0_9templates4cuda21random_from_to_kernelIPNS_17CUDAGeneratorImplEEEvRNS_18TensorIteratorBaseEmlT_ENKUlvE_clEvENKUlvE_clEvEUlP24curandStatePhilox4_32_10E0_ZNS1_27distribution_nullary_kernelIhj5uint4S7_SF_ZZZS5_IS7_EvS9_mlSA_ENKSB_clEvENKSC_clEvEUljE_EEvS9_T2_RKT3_T4_EUlijE0_EEvlNS_15PhiloxCudaStateET1_SJ_,"ax",@progbits
	.sectioninfo	@"SHI_REGISTERS=48"
	.align	128
.text._ZN2at6native60_GLOBAL__N__fdc43544_27_DistributionRandomKernel_cu_f88cee4443distribution_elementwise_grid_stride_kernelIjLi4EZZZNS0_9templates4cuda21random_from_to_kernelIPNS_17CUDAGeneratorImplEEEvRNS_18TensorIteratorBaseEmlT_ENKUlvE_clEvENKUlvE_clEvEUlP24curandStatePhilox4_32_10E0_ZNS1_27distribution_nullary_kernelIhj5uint4S7_SF_ZZZS5_IS7_EvS9_mlSA_ENKSB_clEvENKSC_clEvEUljE_EEvS9_T2_RKT3_T4_EUlijE0_EEvlNS_15PhiloxCudaStateET1_SJ_:
        .type           _ZN2at6native60_GLOBAL__N__fdc43544_27_DistributionRandomKernel_cu_f88cee4443distribution_elementwise_grid_stride_kernelIjLi4EZZZNS0_9templates4cuda21random_from_to_kernelIPNS_17CUDAGeneratorImplEEEvRNS_18TensorIteratorBaseEmlT_ENKUlvE_clEvENKUlvE_clEvEUlP24curandStatePhilox4_32_10E0_ZNS1_27distribution_nullary_kernelIhj5uint4S7_SF_ZZZS5_IS7_EvS9_mlSA_ENKSB_clEvENKSC_clEvEUljE_EEvS9_T2_RKT3_T4_EUlijE0_EEvlNS_15PhiloxCudaStateET1_SJ_,@function
        .size           _ZN2at6native60_GLOBAL__N__fdc43544_27_DistributionRandomKernel_cu_f88cee4443distribution_elementwise_grid_stride_kernelIjLi4EZZZNS0_9templates4cuda21random_from_to_kernelIPNS_17CUDAGeneratorImplEEEvRNS_18TensorIteratorBaseEmlT_ENKUlvE_clEvENKUlvE_clEvEUlP24curandStatePhilox4_32_10E0_ZNS1_27distribution_nullary_kernelIhj5uint4S7_SF_ZZZS5_IS7_EvS9_mlSA_ENKSB_clEvENKSC_clEvEUljE_EEvS9_T2_RKT3_T4_EUlijE0_EEvlNS_15PhiloxCudaStateET1_SJ_,(.L_x_2122 - _ZN2at6native60_GLOBAL__N__fdc43544_27_DistributionRandomKernel_cu_f88cee4443distribution_elementwise_grid_stride_kernelIjLi4EZZZNS0_9templates4cuda21random_from_to_kernelIPNS_17CUDAGeneratorImplEEEvRNS_18TensorIteratorBaseEmlT_ENKUlvE_clEvENKUlvE_clEvEUlP24curandStatePhilox4_32_10E0_ZNS1_27distribution_nullary_kernelIhj5uint4S7_SF_ZZZS5_IS7_EvS9_mlSA_ENKSB_clEvENKSC_clEvEUljE_EEvS9_T2_RKT3_T4_EUlijE0_EEvlNS_15PhiloxCudaStateET1_SJ_)
        .other          _ZN2at6native60_GLOBAL__N__fdc43544_27_DistributionRandomKernel_cu_f88cee4443distribution_elementwise_grid_stride_kernelIjLi4EZZZNS0_9templates4cuda21random_from_to_kernelIPNS_17CUDAGeneratorImplEEEvRNS_18TensorIteratorBaseEmlT_ENKUlvE_clEvENKUlvE_clEvEUlP24curandStatePhilox4_32_10E0_ZNS1_27distribution_nullary_kernelIhj5uint4S7_SF_ZZZS5_IS7_EvS9_mlSA_ENKSB_clEvENKSC_clEvEUljE_EEvS9_T2_RKT3_T4_EUlijE0_EEvlNS_15PhiloxCudaStateET1_SJ_,@"STO_CUDA_ENTRY STV_DEFAULT"
_ZN2at6native60_GLOBAL__N__fdc43544_27_DistributionRandomKernel_cu_f88cee4443distribution_elementwise_grid_stride_kernelIjLi4EZZZNS0_9templates4cuda21random_from_to_kernelIPNS_17CUDAGeneratorImplEEEvRNS_18TensorIteratorBaseEmlT_ENKUlvE_clEvENKUlvE_clEvEUlP24curandStatePhilox4_32_10E0_ZNS1_27distribution_nullary_kernelIhj5uint4S7_SF_ZZZS5_IS7_EvS9_mlSA_ENKSB_clEvENKSC_clEvEUljE_EEvS9_T2_RKT3_T4_EUlijE0_EEvlNS_15PhiloxCudaStateET1_SJ_:
        /* <DEDUP_REMOVED lines=92> */
[----:B------:R-:W-:Y:S05]  /*05c0*/  CALL.REL.NOINC `($__internal_152_$__cuda_sm20_div_s64) ;  /* 0x000049e000007944 */ /* 0x000fea0003c00000 */
[----:B------:R-:W-:Y:S05]  /*05d0*/  BRA `(.L_x_1778) ;  /* 0x0000016000007947 */ /* 0x000fea0003800000 */
.L_x_1777:
        /* <DEDUP_REMOVED lines=22> */
.L_x_1778:
        /* <DEDUP_REMOVED lines=16> */
.L_x_1803:
        /* <DEDUP_REMOVED lines=13> */
.L_x_1780:
[----:B------:R-:W-:Y:S05]  /*0910*/  BSYNC B0 ;  /* 0x0000000000007941 */ /* 0x000fea0003800000 */
.L_x_1779:
        /* <DEDUP_REMOVED lines=69> */
.L_x_1782:
[----:B------:R-:W-:Y:S01]  /*0d70*/  IMAD.MOV.U32 R4, RZ, RZ, R0 ;  /* 0x000000ffff047224 */ /* 0x000fe200078e0000 */
[----:B------:R-:W-:Y:S01]  /*0d80*/  MOV R39, R3 ;  /* 0x0000000300277202 */ /* 0x000fe20000000f00 */
[----:B------:R-:W-:Y:S01]  /*0d90*/  IMAD.MOV.U32 R37, RZ, RZ, R7 ;  /* 0x000000ffff257224 */ /* 0x000fe200078e0007 */
[----:B------:R-:W-:Y:S02]  /*0da0*/  MOV R6, R20 ;  /* 0x0000001400067202 */ /* 0x000fe40000000f00 */
.L_x_1781:
        /* <DEDUP_REMOVED lines=230> */
.L_x_1785:
        /* <DEDUP_REMOVED lines=8> */
[----:B------:R-:W-:Y:S05]  /*1c90*/  CALL.REL.NOINC `($__internal_153_$__cuda_sm20_rem_u64) ;  /* 0x000037b000007944 */ /* 0x000fea0003c00000 */
[----:B------:R-:W-:Y:S05]  /*1ca0*/  BRA `(.L_x_1787) ;  /* 0x0000011000007947 */ /* 0x000fea0003800000 */
.L_x_1786:
        /* <DEDUP_REMOVED lines=17> */
.L_x_1787:
[----:B------:R-:W-:-:S05]  /*1dc0*/  IADD3 R3, R0, c[0x0][0x330], RZ ;  /* 0x0000cc0000037a10 */ /* 0x000fca0007ffe0ff */
[----:B------:R0:W-:Y:S02]  /*1dd0*/  STG.E.U8 [R24.64], R3 ;  /* 0x0000000318007986 */ /* 0x0001e4000c101108 */
.L_x_1784:
[----:B------:R-:W-:Y:S05]  /*1de0*/  BSYNC B0 ;  /* 0x0000000000007941 */ /* 0x000fea0003800000 */
.L_x_1783:
        /* <DEDUP_REMOVED lines=232> */
.L_x_1790:
        /* <DEDUP_REMOVED lines=9> */
[----:B------:R-:W-:Y:S05]  /*2d00*/  CALL.REL.NOINC `($__internal_153_$__cuda_sm20_rem_u64) ;  /* 0x0000274000007944 */ /* 0x000fea0003c00000 */
[----:B------:R-:W-:Y:S05]  /*2d10*/  BRA `(.L_x_1792) ;  /* 0x0000011000007947 */ /* 0x000fea0003800000 */
.L_x_1791:
        /* <DEDUP_REMOVED lines=17> */
.L_x_1792:
[----:B------:R-:W-:-:S05]  /*2e30*/  IADD3 R3, R0, c[0x0][0x330], RZ ;  /* 0x0000cc0000037a10 */ /* 0x000fca0007ffe0ff */
[----:B------:R0:W-:Y:S02]  /*2e40*/  STG.E.U8 [R24.64], R3 ;  /* 0x0000000318007986 */ /* 0x0001e4000c101108 */
.L_x_1789:
[----:B------:R-:W-:Y:S05]  /*2e50*/  BSYNC B0 ;  /* 0x0000000000007941 */ /* 0x000fea0003800000 */
.L_x_1788:
        /* <DEDUP_REMOVED lines=230> */
.L_x_1795:
        /* <DEDUP_REMOVED lines=9> */
[----:B------:R-:W-:Y:S05]  /*3d50*/  CALL.REL.NOINC `($__internal_153_$__cuda_sm20_rem_u64) ;  /* 0x000016f000007944 */ /* 0x000fea0003c00000 */
[----:B------:R-:W-:Y:S05]  /*3d60*/  BRA `(.L_x_1797) ;  /* 0x0000011000007947 */ /* 0x000fea0003800000 */
.L_x_1796:
        /* <DEDUP_REMOVED lines=17> */
.L_x_1797:
[----:B------:R-:W-:-:S05]  /*3e80*/  IADD3 R3, R0, c[0x0][0x330], RZ ;  /* 0x0000cc0000037a10 */ /* 0x000fca0007ffe0ff */
[----:B------:R0:W-:Y:S02]  /*3e90*/  STG.E.U8 [R24.64], R3 ;  /* 0x0000000318007986 */ /* 0x0001e4000c101108 */
.L_x_1794:
[----:B------:R-:W-:Y:S05]  /*3ea0*/  BSYNC B0 ;  /* 0x0000000000007941 */ /* 0x000fea0003800000 */
.L_x_1793:
        /* <DEDUP_REMOVED lines=230> */
.L_x_1799:
        /* <DEDUP_REMOVED lines=11> */
.L_x_1800:
        /* <DEDUP_REMOVED lines=17> */
.L_x_1801:
[----:B------:R-:W-:-:S05]  /*4ed0*/  IADD3 R3, R0, c[0x0][0x330], RZ ;  /* 0x0000cc0000037a10 */ /* 0x000fca0007ffe0ff */
[----:B------:R0:W-:Y:S02]  /*4ee0*/  STG.E.U8 [R24.64], R3 ;  /* 0x0000000318007986 */ /* 0x0001e4000c101108 */
.L_x_1798:
        /* <DEDUP_REMOVED lines=11> */
.L_x_1802:
[----:B------:R-:W-:Y:S05]  /*4fa0*/  EXIT ;  /* 0x000000000000794d */ /* 0x000fea0003800000 */
        .weak           $__internal_152_$__cuda_sm20_div_s64
        .type           $__internal_152_$__cuda_sm20_div_s64,@function
        .size           $__internal_152_$__cuda_sm20_div_s64,($__internal_153_$__cuda_sm20_rem_u64 - $__internal_152_$__cuda_sm20_div_s64)
$__internal_152_$__cuda_sm20_div_s64:
        /* <DEDUP_REMOVED lines=73> */
[----:B------:R-:W-:Y:S06]  /*5440*/  RET.REL.NODEC R6 `(_ZN2at6native60_GLOBAL__N__fdc43544_27_DistributionRandomKernel_cu_f88cee4443distribution_elementwise_grid_stride_kernelIjLi4EZZZNS0_9templates4cuda21random_from_to_kernelIPNS_17CUDAGeneratorImplEEEvRNS_18TensorIteratorBaseEmlT_ENKUlvE_clEvENKUlvE_clEvEUlP24curandStatePhilox4_32_10E0_ZNS1_27distribution_nullary_kernelIhj5uint4S7_SF_ZZZS5_IS7_EvS9_mlSA_ENKSB_clEvENKSC_clEvEUljE_EEvS9_T2_RKT3_T4_EUlijE0_EEvlNS_15PhiloxCudaStateET1_SJ_) ;  /* 0xffffabb006007950 */ /* 0x000fec0003c3ffff */
        .weak           $__internal_153_$__cuda_sm20_rem_u64
        .type           $__internal_153_$__cuda_sm20_rem_u64,@function
        .size           $__internal_153_$__cuda_sm20_rem_u64,(.L_x_2122 - $__internal_153_$__cuda_sm20_rem_u64)
$__internal_153_$__cuda_sm20_rem_u64:
        /* <DEDUP_REMOVED lines=59> */
[----:B------:R-:W-:Y:S06]  /*5800*/  RET.REL.NODEC R34 `(_ZN2at6native60_GLOBAL__N__fdc43544_27_DistributionRandomKernel_cu_f88cee4443distribution_elementwise_grid_stride_kernelIjLi4EZZZNS0_9templates4cuda21random_from_to_kernelIPNS_17CUDAGeneratorImplEEEvRNS_18TensorIteratorBaseEmlT_ENKUlvE_clEvENKUlvE_clEvEUlP24curandStatePhilox4_32_10E0_ZNS1_27distribution_nullary_kernelIhj5uint4S7_SF_ZZZS5_IS7_EvS9_mlSA_ENKSB_clEvENKSC_clEvEUljE_EEvS9_T2_RKT3_T4_EUlijE0_EEvlNS_15PhiloxCudaStateET1_SJ_) ;  /* 0xffffa7f022007950 */ /* 0x000fec0003c3ffff */
.L_x_1804:
        /* <DEDUP_REMOVED lines=15> */
.L_x_2122:


//--------------------- .text._ZN2at6native60_GLOBAL__N__fdc43544_27_DistributionRandomKernel_cu_f88cee4443distribution_elementwise_grid_stride_kernelIjLi4EZZZNS0_9templates4cuda21random_from_to_kernelIPNS_17CUDAGeneratorImplEEEvRNS_18TensorIteratorBaseEmlT_ENKUlvE_clEvENKUlvE_clEvEUlP24curandStatePhilox4_32_10E0_ZNS1_27distribution_nullary_kernelIhj5uint4S7_SF_ZZZS5_IS7_EvS9_mlSA_ENKSB_clEvENKSC_clEvEUljE_EEvS9_T2_RKT3_T4_EUlijE_EEvlNS_15PhiloxCudaStateET1_SJ_ --------------------------
	.section	.text._ZN2at6native60_GLOBAL__N__fdc43544_27_DistributionRandomKernel_cu_f88cee4443distribution_elementwise_grid_stride_kernelIjLi4EZZZNS0_9templates4cuda21random_from_to_kernelIPNS_17CUDAGeneratorImplEEEvRNS_18TensorIteratorBaseEmlT_ENKUlvE_clEvENKUlvE_clEvEUlP24curandStatePhilox4_32_10E0_ZNS1_27distribution_nullary_kernelIhj5uint4S7_SF_ZZZS5_IS7_EvS9_mlSA_ENKSB_clEvENKSC_clEvEUljE_EEvS9_T2_RKT3_T4_EUlijE_EEvlNS_15PhiloxCudaStateET1_SJ_,"ax",@progbits
	.sectioninfo	@"SHI_REGISTERS=56"
	.align	128
.text._ZN2at6native60_GLOBAL__N__fdc43544_27_DistributionRandomKernel_cu_f88cee4443distribution_elementwise_grid_stride_kernelIjLi4EZZZNS0_9templates4cuda21random_from_to_kernelIPNS_17CUDAGeneratorImplEEEvRNS_18TensorIteratorBaseEmlT_ENKUlvE_clEvENKUlvE_clEvEUlP24curandStatePhilox4_32_10E0_ZNS1_27distribution_nullary_kernelIhj5uint4S7_SF_ZZZS5_IS7_EvS9_mlSA_ENKSB_clEvENKSC_clEvEUljE_EEvS9_T2_RKT3_T4_EUlijE_EEvlNS_15PhiloxCudaStateET1_SJ_:
        .type           _ZN2at6native60_GLOBAL__N__fdc43544_27_DistributionRandomKernel_cu_f88cee4443distribution_elementwise_grid_stride_kernelIjLi4EZZZNS0_9templates4cuda21random_from_to_kernelIPNS_17CUDAGeneratorImplEEEvRNS_18TensorIteratorBaseEmlT_ENKUlvE_clEvENKUlvE_clEvEUlP24curandStatePhilox4_32_10E0_ZNS1_27distribution_nullary_kernelIhj5uint4S7_SF_ZZZS5_IS7_EvS9_mlSA_ENKSB_clEvENKSC_clEvEUljE_EEvS9_T2_RKT3_T4_EUlijE_EEvlNS_15PhiloxCudaStateET1_SJ_,@function
        .size           _ZN2at6native60_GLOBAL__N__fdc43544_27_DistributionRandomKernel_cu_f88cee4443distribution_elementwise_grid_stride_kernelIjLi4EZZZNS0_9templates4cuda21random_from_to_kernelIPNS_17CUDAGeneratorImplEEEvRNS_18TensorIteratorBaseEmlT_ENKUlvE_clEvENKUlvE_clEvEUlP24curandStatePhilox4_32_10E0_ZNS1_27distribution_nullary_kernelIhj5uint4S7_SF_ZZZS5_IS7_EvS9_mlSA_ENKSB_clEvENKSC_clEvEUljE_EEvS9_T2_RKT3_T4_EUlijE_EEvlNS_15PhiloxCudaStateET1_SJ_,(.L_x_2125 - _ZN2at6native60_GLOBAL__N__fdc43544_27_DistributionRandomKernel_cu_f88cee4443distribution_elementwise_grid_stride_kernelIjLi4EZZZNS0_9templates4cuda21random_from_to_kernelIPNS_17CUDAGeneratorImplEEEvRNS_18TensorIteratorBaseEmlT_ENKUlvE_clEvENKUlvE_clEvEUlP24curandStatePhilox4_32_10E0_ZNS1_27distribution_nullary_kernelIhj5uint4S7_SF_ZZZS5_IS7_EvS9_mlSA_ENKSB_clEvENKSC_clEvEUljE_EEvS9_T2_RKT3_T4_EUlijE_EEvlNS_15PhiloxCudaStateET1_SJ_)
        .other          _ZN2at6native60_GLOBAL__N__fdc43544_27_DistributionRandomKernel_cu_f88cee4443distribution_elementwise_grid_stride_kernelIjLi4EZZZNS0_9templates4cuda21random_from_to_kernelIPNS_17CUDAGeneratorImplEEEvRNS_18TensorIteratorBaseEmlT_ENKUlvE_clEvENKUlvE_clEvEUlP24curandStatePhilox4_32_10E0_ZNS1_27distribution_nullary_kernelIhj5uint4S7_SF_ZZZS5_IS7_EvS9_mlSA_ENKSB_clEvENKSC_clEvEUljE_EEvS9_T2_RKT3_T4_EUlijE_EEvlNS_15PhiloxCudaStateET1_SJ_,@"STO_CUDA_ENTRY STV_DEFAULT"
_ZN2at6native60_GLOBAL__N__fdc43544_27_DistributionRandomKernel_cu_f88cee4443distribution_elementwise_grid_stride_kernelIjLi4EZZZNS0_9templates4cuda21random_from_to_kernelIPNS_17CUDAGeneratorImplEEEvRNS_18TensorIteratorBaseEmlT_ENKUlvE_clEvENKUlvE_clEvEUlP24curandStatePhilox4_32_10E0_ZNS1_27distribution_nullary_kernelIhj5uint4S7_SF_ZZZS5_IS7_EvS9_mlSA_ENKSB_clEvENKSC_clEvEUljE_EEvS9_T2_RKT3_T4_EUlijE_EEvlNS_15PhiloxCudaStateET1_SJ_:
        /* <DEDUP_REMOVED lines=86> */
[----:B------:R-:W-:Y:S05]  /*0560*/  CALL.REL.NOINC `($__internal_154_$__cuda_sm20_div_s64) ;  /* 0x0000124000007944 */ /* 0x000fea0003c00000 */
[----:B------:R-:W-:Y:S02]  /*0570*/  IMAD.MOV.U32 R22, RZ, RZ, R26 ;  /* 0x000000ffff167224 */ /* 0x000fe400078e001a */
[----:B------:R-:W-:Y:S01]  /*0580*/  IMAD.MOV.U32 R23, RZ, RZ, R27 ;  /* 0x000000ffff177224 */ /* 0x000fe200078e001b */
[----:B------:R-:W-:Y:S05]  /*0590*/  BRA `(.L_x_1806) ;  /* 0x0000016000007947 */ /* 0x000fea0003800000 */
.L_x_1805:
        /* <DEDUP_REMOVED lines=22> */
.L_x_1806:
        /* <DEDUP_REMOVED lines=27> */
.L_x_1827:
        /* <DEDUP_REMOVED lines=13> */
.L_x_1808:
[----:B------:R-:W-:Y:S05]  /*0980*/  BSYNC B0 ;  /* 0x0000000000007941 */ /* 0x000fea0003800000 */
.L_x_1807:
        /* <DEDUP_REMOVED lines=60> */
.L_x_1810:
[----:B------:R-:W-:Y:S01]  /*0d50*/  IMAD.MOV.U32 R46, RZ, RZ, R44 ;  /* 0x000000ffff2e7224 */ /* 0x000fe200078e002c */
[----:B------:R-:W-:Y:S01]  /*0d60*/  MOV R39, R31 ;  /* 0x0000001f00277202 */ /* 0x000fe20000000f00 */
[----:B------:R-:W-:Y:S02]  /*0d70*/  IMAD.MOV.U32 R40, RZ, RZ, R37 ;  /* 0x000000ffff287224 */ /* 0x000fe400078e0025 */
[----:B------:R-:W-:-:S02]  /*0d80*/  IMAD.MOV.U32 R41, RZ, RZ, R26 ;  /* 0x000000ffff297224 */ /* 0x000fc400078e001a */
.L_x_1809:
        /* <DEDUP_REMOVED lines=10> */
[----:B------:R-:W-:Y:S05]  /*0e30*/  CALL.REL.NOINC `($__internal_155_$__cuda_sm20_rem_u64) ;  /* 0x00000e2000007944 */ /* 0x000fea0003c00000 */
[----:B------:R-:W-:Y:S05]  /*0e40*/  BRA `(.L_x_1814) ;  /* 0x0000011000007947 */ /* 0x000fea0003800000 */
.L_x_1813:
        /* <DEDUP_REMOVED lines=17> */
.L_x_1814:
[----:B------:R-:W-:Y:S01]  /*0f60*/  IMAD R29, R16, c[0x0][0x190], RZ ;  /* 0x00006400101d7a24 */ /* 0x000fe200078e02ff */
[----:B------:R-:W-:-:S04]  /*0f70*/  IADD3 R31, R30, c[0x0][0x1a0], RZ ;  /* 0x000068001e1f7a10 */ /* 0x000fc80007ffe0ff */
[----:B------:R-:W-:-:S04]  /*0f80*/  IADD3 R28, P0, R29, c[0x0][0x188], RZ ;  /* 0x000062001d1c7a10 */ /* 0x000fc80007f1e0ff */
[----:B------:R-:W-:-:S05]  /*0f90*/  LEA.HI.X.SX32 R29, R29, c[0x0][0x18c], 0x1, P0 ;  /* 0x000063001d1d7a11 */ /* 0x000fca00000f0eff */
[----:B------:R0:W-:Y:S04]  /*0fa0*/  STG.E.U8 [R28.64], R31 ;  /* 0x0000001f1c007986 */ /* 0x0001e8000c101108 */
.L_x_1812:
[----:B------:R-:W-:Y:S05]  /*0fb0*/  BSYNC B0 ;  /* 0x0000000000007941 */ /* 0x000fea0003800000 */
.L_x_1811:
        /* <DEDUP_REMOVED lines=15> */
[----:B------:R-:W-:Y:S05]  /*10b0*/  CALL.REL.NOINC `($__internal_155_$__cuda_sm20_rem_u64) ;  /* 0x00000ba000007944 */ /* 0x000fea0003c00000 */
[----:B------:R-:W-:Y:S05]  /*10c0*/  BRA `(.L_x_1818) ;  /* 0x0000011000007947 */ /* 0x000fea0003800000 */
.L_x_1817:
        /* <DEDUP_REMOVED lines=17> */
.L_x_1818:
[----:B------:R-:W-:Y:S01]  /*11e0*/  IMAD R44, R44, c[0x0][0x190], RZ ;  /* 0x000064002c2c7a24 */ /* 0x000fe200078e02ff */
[----:B------:R-:W-:-:S04]  /*11f0*/  IADD3 R31, R30, c[0x0][0x1a0], RZ ;  /* 0x000068001e1f7a10 */ /* 0x000fc80007ffe0ff */
[----:B------:R-:W-:-:S04]  /*1200*/  IADD3 R28, P0, R44, c[0x0][0x188], RZ ;  /* 0x000062002c1c7a10 */ /* 0x000fc80007f1e0ff */
[----:B------:R-:W-:-:S05]  /*1210*/  LEA.HI.X.SX32 R29, R44, c[0x0][0x18c], 0x1, P0 ;  /* 0x000063002c1d7a11 */ /* 0x000fca00000f0eff */
[----:B------:R0:W-:Y:S04]  /*1220*/  STG.E.U8 [R28.64], R31 ;  /* 0x0000001f1c007986 */ /* 0x0001e8000c101108 */
.L_x_1816:
[----:B------:R-:W-:Y:S05]  /*1230*/  BSYNC B0 ;  /* 0x0000000000007941 */ /* 0x000fea0003800000 */
.L_x_1815:
        /* <DEDUP_REMOVED lines=15> */
.L_x_1821:
        /* <DEDUP_REMOVED lines=17> */
.L_x_1822:
[----:B------:R-:W-:Y:S01]  /*1440*/  IMAD R39, R39, c[0x0][0x190], RZ ;  /* 0x0000640027277a24 */ /* 0x000fe200078e02ff */
[----:B------:R-:W-:-:S04]  /*1450*/  IADD3 R31, R30, c[0x0][0x1a0], RZ ;  /* 0x000068001e1f7a10 */ /* 0x000fc80007ffe0ff */
[----:B------:R-:W-:-:S04]  /*1460*/  IADD3 R28, P0, R39, c[0x0][0x188], RZ ;  /* 0x00006200271c7a10 */ /* 0x000fc80007f1e0ff */
[----:B------:R-:W-:-:S05]  /*1470*/  LEA.HI.X.SX32 R29, R39, c[0x0][0x18c], 0x1, P0 ;  /* 0x00006300271d7a11 */ /* 0x000fca00000f0eff */
[----:B------:R0:W-:Y:S04]  /*1480*/  STG.E.U8 [R28.64], R31 ;  /* 0x0000001f1c007986 */ /* 0x0001e8000c101108 */
.L_x_1820:
[----:B------:R-:W-:Y:S05]  /*1490*/  BSYNC B0 ;  /* 0x0000000000007941 */ /* 0x000fea0003800000 */
.L_x_1819:
        /* <DEDUP_REMOVED lines=15> */
.L_x_1824:
        /* <DEDUP_REMOVED lines=17> */
.L_x_1825:
[----:B------:R-:W-:Y:S01]  /*16a0*/  IMAD R39, R39, c[0x0][0x190], RZ ;  /* 0x0000640027277a24 */ /* 0x000fe200078e02ff */
[----:B------:R-:W-:-:S04]  /*16b0*/  IADD3 R31, R30, c[0x0][0x1a0], RZ ;  /* 0x000068001e1f7a10 */ /* 0x000fc80007ffe0ff */
[----:B------:R-:W-:-:S04]  /*16c0*/  IADD3 R28, P0, R39, c[0x0][0x188], RZ ;  /* 0x00006200271c7a10 */ /* 0x000fc80007f1e0ff */
[----:B------:R-:W-:-:S05]  /*16d0*/  LEA.HI.X.SX32 R29, R39, c[0x0][0x18c], 0x1, P0 ;  /* 0x00006300271d7a11 */ /* 0x000fca00000f0eff */
[----:B------:R0:W-:Y:S04]  /*16e0*/  STG.E.U8 [R28.64], R31 ;  /* 0x0000001f1c007986 */ /* 0x0001e8000c101108 */
.L_x_1823:
        /* <DEDUP_REMOVED lines=11> */
.L_x_1826:
[----:B------:R-:W-:Y:S05]  /*17a0*/  EXIT ;  /* 0x000000000000794d */ /* 0x000fea0003800000 */
        .weak           $__internal_154_$__cuda_sm20_div_s64
        .type           $__internal_154_$__cuda_sm20_div_s64,@function
        .size           $__internal_154_$__cuda_sm20_div_s64,($__internal_155_$__cuda_sm20_rem_u64 - $__internal_154_$__cuda_sm20_div_s64)
$__internal_154_$__cuda_sm20_div_s64:
        /* <DEDUP_REMOVED lines=74> */
[----:B------:R-:W-:Y:S06]  /*1c50*/  RET.REL.NODEC R22 `(_ZN2at6native60_GLOBAL__N__fdc43544_27_DistributionRandomKernel_cu_f88cee4443distribution_elementwise_grid_stride_kernelIjLi4EZZZNS0_9templates4cuda21random_from_to_kernelIPNS_17CUDAGeneratorImplEEEvRNS_18TensorIteratorBaseEmlT_ENKUlvE_clEvENKUlvE_clEvEUlP24curandStatePhilox4_32_10E0_ZNS1_27distribution_nullary_kernelIhj5uint4S7_SF_ZZZS5_IS7_EvS9_mlSA_ENKSB_clEvENKSC_clEvEUljE_EEvS9_T2_RKT3_T4_EUlijE_EEvlNS_15PhiloxCudaStateET1_SJ_) ;  /* 0xffffe3a016007950 */ /* 0x000fec0003c3ffff */
        .weak           $__internal_155_$__cuda_sm20_rem_u64
        .type           $__internal_155_$__cuda_sm20_rem_u64,@function
        .size           $__internal_155_$__cuda_sm20_rem_u64,(.L_x_2125 - $__internal_155_$__cuda_sm20_rem_u64)
$__internal_155_$__cuda_sm20_rem_u64:
        /* <DEDUP_REMOVED lines=62> */
[----:B------:R-:W-:Y:S06]  /*2040*/  RET.REL.NODEC R28 `(_ZN2at6native60_GLOBAL__N__fdc43544_27_DistributionRandomKernel_cu_f88cee4443distribution_elementwise_grid_stride_kernelIjLi4EZZZNS0_9templates4cuda21random_from_to_kernelIPNS_17CUDAGeneratorImplEEEvRNS_18TensorIteratorBaseEmlT_ENKUlvE_clEvENKUlvE_clEvEUlP24curandStatePhilox4_32_10E0_ZNS1_27distribution_nullary_kernelIhj5uint4S7_SF_ZZZS5_IS7_EvS9_mlSA_ENKSB_clEvENKSC_clEvEUljE_EEvS9_T2_RKT3_T4_EUlijE_EEvlNS_15PhiloxCudaStateET1_SJ_) ;  /* 0xffffdfb01c007950 */ /* 0x000fec0003c3ffff */
.L_x_1828:
        /* <DEDUP_REMOVED lines=11> */
.L_x_2125:


//--------------------- .text._ZN2at6native60_GLOBAL__N__fdc43544_27_DistributionRandomKernel_cu_f88cee4443distribution_elementwise_grid_stride_kernelImLi2EZZZNS0_9templates4cuda21random_from_to_kernelIPNS_17CUDAGeneratorImplEEEvRNS_18TensorIteratorBaseEmlT_ENKUlvE_clEvENKUlvE_clEvEUlP24curandStatePhilox4_32_10E_ZNS1_27distribution_nullary_kernelIhm10ulonglong2S7_SF_ZZZS5_IS7_EvS9_mlSA_ENKSB_clEvENKSC_clEvEUlmE_EEvS9_T2_RKT3_T4_EUlimE0_EEvlNS_15PhiloxCudaStateET1_SJ_ --------------------------
	.section	.text._ZN2at6native60_GLOBAL__N__fdc43544_27_DistributionRandomKernel_cu_f88cee4443distribution_elementwise_grid_stride_kernelImLi2EZZZNS0_9templates4cuda21random_from_to_kernelIPNS_17CUDAGeneratorImplEEEvRNS_18TensorIteratorBaseEmlT_ENKUlvE_clEvENKUlvE_clEvEUlP24curandStatePhilox4_32_10E_ZNS1_27distribution_nullary_kernelIhm10ulonglong2S7_SF_ZZZS5_IS7_EvS9_mlSA_ENKSB_clEvENKSC_clEvEUlmE_EEvS9_T2_RKT3_T4_EUlimE0_EEvlNS_15PhiloxCudaStateET1_SJ_,"ax",@progbits
	.sectioninfo	@"SHI_REGISTERS=48"
	.align	128
.text._ZN2at6native60_GLOBAL__N__fdc43544_27_DistributionRandomKernel_cu_f88cee4443distribution_elementwise_grid_stride_kernelImLi2EZZZNS0_9templates4cuda21random_from_to_kernelIPNS_17CUDAGeneratorImplEEEvRNS_18TensorIteratorBaseEmlT_ENKUlvE_clEvENKUlvE_clEvEUlP24curandStatePhilox4_32_10E_ZNS1_27distribution_nullary_kernelIhm10ulonglong2S7_SF_ZZZS5_IS7_EvS9_mlSA_ENKSB_clEvENKSC_clEvEUlmE_EEvS9_T2_RKT3_T4_EUlimE0_EEvlNS_15PhiloxCudaStateET1_SJ_:
        .type           _ZN2at6native60_GLOBAL__N__fdc43544_27_DistributionRandomKernel_cu_f88cee4443distribution_elementwise_grid_stride_kernelImLi2EZZZNS0_9templates4cuda21random_from_to_kernelIPNS_17CUDAGeneratorImplEEEvRNS_18TensorIteratorBaseEmlT_ENKUlvE_clEvENKUlvE_clEvEUlP24curandStatePhilox4_32_10E_ZNS1_27distribution_nullary_kernelIhm10ulonglong2S7_SF_ZZZS5_IS7_EvS9_mlSA_ENKSB_clEvENKSC_clEvEUlmE_EEvS9_T2_RKT3_T4_EUlimE0_EEvlNS_15PhiloxCudaStateET1_SJ_,@function
        .size           _ZN2at6native60_GLOBAL__N__fdc43544_27_DistributionRandomKernel_cu_f88cee4443distribution_elementwise_grid_stride_kernelImLi2EZZZNS0_9templates4cuda21random_from_to_kernelIPNS_17CUDAGeneratorImplEEEvRNS_18TensorIteratorBaseEmlT_ENKUlvE_clEvENKUlvE_clEvEUlP24curandStatePhilox4_32_10E_ZNS1_27distribution_nullary_kernelIhm10ulonglong2S7_SF_ZZZS5_IS7_EvS9_mlSA_ENKSB_clEvENKSC_clEvEUlmE_EEvS9_T2_RKT3_T4_EUlimE0_EEvlNS_15PhiloxCudaStateET1_SJ_,(.L_x_2128 - _ZN2at6native60_GLOBAL__N__fdc43544_27_DistributionRandomKernel_cu_f88cee4443distribution_elementwise_grid_stride_kernelImLi2EZZZNS0_9templates4cuda21random_from_to_kernelIPNS_17CUDAGeneratorImplEEEvRNS_18TensorIteratorBaseEmlT_ENKUlvE_clEvENKUlvE_clEvEUlP24curandStatePhilox4_32_10E_ZNS1_27distribution_nullary_kernelIhm10ulonglong2S7_SF_ZZZS5_IS7_EvS9_mlSA_ENKSB_clEvENKSC_clEvEUlmE_EEvS9_T2_RKT3_T4_EUlimE0_EEvlNS_15PhiloxCudaStateET1_SJ_)
        .other          _ZN2at6native60_GLOBAL__N__fdc43544_27_DistributionRandomKernel_cu_f88cee4443distribution_elementwise_grid_stride_kernelImLi2EZZZNS0_9templates4cuda21random_from_to_kernelIPNS_17CUDAGeneratorImplEEEvRNS_18TensorIteratorBaseEmlT_ENKUlvE_clEvENKUlvE_clEvEUlP24curandStatePhilox4_32_10E_ZNS1_27distribution_nullary_kernelIhm10ulonglong2S7_SF_ZZZS5_IS7_EvS9_mlSA_ENKSB_clEvENKSC_clEvEUlmE_EEvS9_T2_RKT3_T4_EUlimE0_EEvlNS_15PhiloxCudaStateET1_SJ_,@"STO_CUDA_ENTRY STV_DEFAULT"
_ZN2at6native60_GLOBAL__N__fdc43544_27_DistributionRandomKernel_cu_f88cee4443distribution_elementwise_grid_stride_kernelImLi2EZZZNS0_9templates4cuda21random_from_to_kernelIPNS_17CUDAGeneratorImplEEEvRNS_18TensorIteratorBaseEmlT_ENKUlvE_clEvENKUlvE_clEvEUlP24curandStatePhilox4_32_10E_ZNS1_27distribution_nullary_kernelIhm10ulonglong2S7_SF_ZZZS5_IS7_EvS9_mlSA_ENKSB_clEvENKSC_clEvEUlmE_EEvS9_T2_RKT3_T4_EUlimE0_EEvlNS_15PhiloxCudaStateET1_SJ_:
        /* <DEDUP_REMOVED lines=92> */
[----:B------:R-:W-:Y:S05]  /*05c0*/  CALL.REL.NOINC `($__internal_156_$__cuda_sm20_div_s64) ;  /* 0x0000283000007944 */ /* 0x000fea0003c00000 */
[----:B------:R-:W-:Y:S05]  /*05d0*/  BRA `(.L_x_1830) ;  /* 0x0000016000007947 */ /* 0x000fea0003800000 */
.L_x_1829:
        /* <DEDUP_REMOVED lines=22> */
.L_x_1830:
        /* <DEDUP_REMOVED lines=16> */
.L_x_1847:
        /* <DEDUP_REMOVED lines=13> */
.L_x_1832:
[----:B------:R-:W-:Y:S05]  /*0910*/  BSYNC B0 ;  /* 0x0000000000007941 */ /* 0x000fea0003800000 */
.L_x_1831:
        /* <DEDUP_REMOVED lines=69> */
.L_x_1834:
[----:B------:R-:W-:Y:S01]  /*0d70*/  IMAD.MOV.U32 R38, RZ, RZ, R34 ;  /* 0x000000ffff267224 */ /* 0x000fe200078e0022 */
[----:B------:R-:W-:Y:S01]  /*0d80*/  MOV R36, R23 ;  /* 0x0000001700247202 */ /* 0x000fe20000000f00 */
[----:B------:R-:W-:Y:S02]  /*0d90*/  IMAD.MOV.U32 R32, RZ, RZ, R30 ;  /* 0x000000ffff207224 */ /* 0x000fe400078e001e */
[----:B------:R-:W-:Y:S02]  /*0da0*/  IMAD.MOV.U32 R33, RZ, RZ, R20 ;  /* 0x000000ffff217224 */ /* 0x000fe400078e0014 */
.L_x_1833:
        /* <DEDUP_REMOVED lines=219> */
.L_x_1837:
        /* <DEDUP_REMOVED lines=9> */
[----:B------:R-:W-:Y:S05]  /*1bf0*/  CALL.REL.NOINC `($__internal_157_$__cuda_sm20_rem_u64) ;  /* 0x000016a000007944 */ /* 0x000fea0003c00000 */
[----:B------:R-:W-:Y:S05]  /*1c00*/  BRA `(.L_x_1840) ;  /* 0x0000012000007947 */ /* 0x000fea0003800000 */
.L_x_1839:
        /* <DEDUP_REMOVED lines=18> */
.L_x_1840:
[----:B------:R-:W-:Y:S05]  /*1d30*/  BSYNC B1 ;  /* 0x0000000000017941 */ /* 0x000fea0003800000 */
.L_x_1838:
[----:B------:R-:W-:-:S05]  /*1d40*/  IADD3 R23, R22, c[0x0][0x330], RZ ;  /* 0x0000cc0016177a10 */ /* 0x000fca0007ffe0ff */
[----:B------:R0:W-:Y:S02]  /*1d50*/  STG.E.U8 [R24.64], R23 ;  /* 0x0000001718007986 */ /* 0x0001e4000c101108 */
.L_x_1836:
[----:B------:R-:W-:Y:S05]  /*1d60*/  BSYNC B0 ;  /* 0x0000000000007941 */ /* 0x000fea0003800000 */
.L_x_1835:
        /* <DEDUP_REMOVED lines=220> */
.L_x_1842:
        /* <DEDUP_REMOVED lines=11> */
[----:B------:R-:W-:Y:S05]  /*2be0*/  CALL.REL.NOINC `($__internal_157_$__cuda_sm20_rem_u64) ;  /* 0x000006b000007944 */ /* 0x000fea0003c00000 */
[----:B------:R-:W-:Y:S05]  /*2bf0*/  BRA `(.L_x_1845) ;  /* 0x0000011000007947 */ /* 0x000fea0003800000 */
.L_x_1844:
        /* <DEDUP_REMOVED lines=17> */
.L_x_1845:
[----:B------:R-:W-:Y:S05]  /*2d10*/  BSYNC B0 ;  /* 0x0000000000007941 */ /* 0x000fea0003800000 */
.L_x_1843:
[----:B------:R-:W-:-:S05]  /*2d20*/  IADD3 R23, R22, c[0x0][0x330], RZ ;  /* 0x0000cc0016177a10 */ /* 0x000fca0007ffe0ff */
[----:B------:R0:W-:Y:S02]  /*2d30*/  STG.E.U8 [R24.64], R23 ;  /* 0x0000001718007986 */ /* 0x0001e4000c101108 */
.L_x_1841:
        /* <DEDUP_REMOVED lines=11> */
.L_x_1846:
[----:B------:R-:W-:Y:S05]  /*2df0*/  EXIT ;  /* 0x000000000000794d */ /* 0x000fea0003800000 */
        .weak           $__internal_156_$__cuda_sm20_div_s64
        .type           $__internal_156_$__cuda_sm20_div_s64,@function
        .size           $__internal_156_$__cuda_sm20_div_s64,($__internal_157_$__cuda_sm20_rem_u64 - $__internal_156_$__cuda_sm20_div_s64)
$__internal_156_$__cuda_sm20_div_s64:
        /* <DEDUP_REMOVED lines=73> */
[----:B------:R-:W-:Y:S06]  /*3290*/  RET.REL.NODEC R26 `(_ZN2at6native60_GLOBAL__N__fdc43544_27_DistributionRandomKernel_cu_f88cee4443distribution_elementwise_grid_stride_kernelImLi2EZZZNS0_9templates4cuda21random_from_to_kernelIPNS_17CUDAGeneratorImplEEEvRNS_18TensorIteratorBaseEmlT_ENKUlvE_clEvENKUlvE_clEvEUlP24curandStatePhilox4_32_10E_ZNS1_27distribution_nullary_kernelIhm10ulonglong2S7_SF_ZZZS5_IS7_EvS9_mlSA_ENKSB_clEvENKSC_clEvEUlmE_EEvS9_T2_RKT3_T4_EUlimE0_EEvlNS_15PhiloxCudaStateET1_SJ_) ;  /* 0xffffcd601a007950 */ /* 0x000fec0003c3ffff */
        .weak           $__internal_157_$__cuda_sm20_rem_u64
        .type           $__internal_157_$__cuda_sm20_rem_u64,@function
        .size           $__internal_157_$__cuda_sm20_rem_u64,(.L_x_2128 - $__internal_157_$__cuda_sm20_rem_u64)
$__internal_157_$__cuda_sm20_rem_u64:
        /* <DEDUP_REMOVED lines=61> */
[----:B------:R-:W-:Y:S06]  /*3670*/  RET.REL.NODEC R34 `(_ZN2at6native60_GLOBAL__N__fdc43544_27_DistributionRandomKernel_cu_f88cee4443distribution_elementwise_grid_stride_kernelImLi2EZZZNS0_9templates4cuda21random_from_to_kernelIPNS_17CUDAGeneratorImplEEEvRNS_18TensorIteratorBaseEmlT_ENKUlvE_clEvENKUlvE_clEvEUlP24curandStatePhilox4_32_10E_ZNS1_27distribution_nullary_kernelIhm10ulonglong2S7_SF_ZZZS5_IS7_EvS9_mlSA_ENKSB_clEvENKSC_clEvEUlmE_EEvS9_T2_RKT3_T4_EUlimE0_EEvlNS_15PhiloxCudaStateET1_SJ_) ;  /* 0xffffc98022007950 */ /* 0x000fec0003c3ffff */
.L_x_1848:
        /* <DEDUP_REMOVED lines=16> */
.L_x_2128:


//--------------------- .text._ZN2at6native60_GLOBAL__N__fdc43544_27_DistributionRandomKernel_cu_f88cee4443distribution_elementwise_grid_stride_kernelImLi2EZZZNS0_9templates4cuda21random_from_to_kernelIPNS_17CUDAGeneratorImplEEEvRNS_18TensorIteratorBaseEmlT_ENKUlvE_clEvENKUlvE_clEvEUlP24curandStatePhilox4_32_10E_ZNS1_27distribution_nullary_kernelIhm10ulonglong2S7_SF_ZZZS5_IS7_EvS9_mlSA_ENKSB_clEvENKSC_clEvEUlmE_EEvS9_T2_RKT3_T4_EUlimE_EEvlNS_15PhiloxCudaStateET1_SJ_ --------------------------
	.section	.text._ZN2at6native60_GLOBAL__N__fdc43544_27_DistributionRandomKernel_cu_f88cee4443distribution_elementwise_grid_stride_kernelImLi2EZZZNS0_9templates4cuda21random_from_to_kernelIPNS_17CUDAGeneratorImplEEEvRNS_18TensorIteratorBaseEmlT_ENKUlvE_clEvENKUlvE_clEvEUlP24curandStatePhilox4_32_10E_ZNS1_27distribution_nullary_kernelIhm10ulonglong2S7_SF_ZZZS5_IS7_EvS9_mlSA_ENKSB_clEvENKSC_clEvEUlmE_EEvS9_T2_RKT3_T4_EUlimE_EEvlNS_15PhiloxCudaStateET1_SJ_,"ax",@progbits
	.sectioninfo	@"SHI_REGISTERS=56"
	.align	128
.text._ZN2at6native60_GLOBAL__N__fdc43544_27_DistributionRandomKernel_cu_f88cee4443distribution_elementwise_grid_stride_kernelImLi2EZZZNS0_9templates4cuda21random_from_to_kernelIPNS_17CUDAGeneratorImplEEEvRNS_18TensorIteratorBaseEmlT_ENKUlvE_clEvENKUlvE_clEvEUlP24curandStatePhilox4_32_10E_ZNS1_27distribution_nullary_kernelIhm10ulonglong2S7_SF_ZZZS5_IS7_EvS9_mlSA_ENKSB_clEvENKSC_clEvEUlmE_EEvS9_T2_RKT3_T4_EUlimE_EEvlNS_15PhiloxCudaStateET1_SJ_:
        .type           _ZN2at6native60_GLOBAL__N__fdc43544_27_DistributionRandomKernel_cu_f88cee4443distribution_elementwise_grid_stride_kernelImLi2EZZZNS0_9templates4cuda21random_from_to_kernelIPNS_17CUDAGeneratorImplEEEvRNS_18TensorIteratorBaseEmlT_ENKUlvE_clEvENKUlvE_clEvEUlP24curandStatePhilox4_32_10E_ZNS1_27distribution_nullary_kernelIhm10ulonglong2S7_SF_ZZZS5_IS7_EvS9_mlSA_ENKSB_clEvENKSC_clEvEUlmE_EEvS9_T2_RKT3_T4_EUlimE_EEvlNS_15PhiloxCudaStateET1_SJ_,@function
        .size           _ZN2at6native60_GLOBAL__N__fdc43544_27_DistributionRandomKernel_cu_f88cee4443distribution_elementwise_grid_stride_kernelImLi2EZZZNS0_9templates4cuda21random_from_to_kernelIPNS_17CUDAGeneratorImplEEEvRNS_18TensorIteratorBaseEmlT_ENKUlvE_clEvENKUlvE_clEvEUlP24curandStatePhilox4_32_10E_ZNS1_27distribution_nullary_kernelIhm10ulonglong2S7_SF_ZZZS5_IS7_EvS9_mlSA_ENKSB_clEvENKSC_clEvEUlmE_EEvS9_T2_RKT3_T4_EUlimE_EEvlNS_15PhiloxCudaStateET1_SJ_,(.L_x_2131 - _ZN2at6native60_GLOBAL__N__fdc43544_27_DistributionRandomKernel_cu_f88cee4443distribution_elementwise_grid_stride_kernelImLi2EZZZNS0_9templates4cuda21random_from_to_kernelIPNS_17CUDAGeneratorImplEEEvRNS_18TensorIteratorBaseEmlT_ENKUlvE_clEvENKUlvE_clEvEUlP24curandStatePhilox4_32_10E_ZNS1_27distribution_nullary_kernelIhm10ulonglong2S7_SF_ZZZS5_IS7_EvS9_mlSA_ENKSB_clEvENKSC_clEvEUlmE_EEvS9_T2_RKT3_T4_EUlimE_EEvlNS_15PhiloxCudaStateET1_SJ_)
        .other          _ZN2at6native60_GLOBAL__N__fdc43544_27_DistributionRandomKernel_cu_f88cee4443distribution_elementwise_grid_stride_kernelImLi2EZZZNS0_9templates4cuda21random_from_to_kernelIPNS_17CUDAGeneratorImplEEEvRNS_18TensorIteratorBaseEmlT_ENKUlvE_clEvENKUlvE_clEvEUlP24curandStatePhilox4_32_10E_ZNS1_27distribution_nullary_kernelIhm10ulonglong2S7_SF_ZZZS5_IS7_EvS9_mlSA_ENKSB_clEvENKSC_clEvEUlmE_EEvS9_T2_RKT3_T4_EUlimE_EEvlNS_15PhiloxCudaStateET1_SJ_,@"STO_CUDA_ENTRY STV_DEFAULT"
_ZN2at6native60_GLOBAL__N__fdc43544_27_DistributionRandomKernel_cu_f88cee4443distribution_elementwise_grid_stride_kernelImLi2EZZZNS0_9templates4cuda21random_from_to_kernelIPNS_17CUDAGeneratorImplEEEvRNS_18TensorIteratorBaseEmlT_ENKUlvE_clEvENKUlvE_clEvEUlP24curandStatePhilox4_32_10E_ZNS1_27distribution_nullary_kernelIhm10ulonglong2S7_SF_ZZZS5_IS7_EvS9_mlSA_ENKSB_clEvENKSC_clEvEUlmE_EEvS9_T2_RKT3_T4_EUlimE_EEvlNS_15PhiloxCudaStateET1_SJ_:
        /* <DEDUP_REMOVED lines=86> */
[----:B------:R-:W-:Y:S05]  /*0560*/  CALL.REL.NOINC `($__internal_158_$__cuda_sm20_div_s64) ;  /* 0x00000db000007944 */ /* 0x000fea0003c00000 */
[----:B------:R-:W-:Y:S02]  /*0570*/  IMAD.MOV.U32 R22, RZ, RZ, R26 ;  /* 0x000000ffff167224 */ /* 0x000fe400078e001a */
[----:B------:R-:W-:Y:S01]  /*0580*/  IMAD.MOV.U32 R23, RZ, RZ, R27 ;  /* 0x000000ffff177224 */ /* 0x000fe200078e001b */
[----:B------:R-:W-:Y:S05]  /*0590*/  BRA `(.L_x_1850) ;  /* 0x0000016000007947 */ /* 0x000fea0003800000 */
.L_x_1849:
        /* <DEDUP_REMOVED lines=22> */
.L_x_1850:
        /* <DEDUP_REMOVED lines=27> */
.L_x_1864:
        /* <DEDUP_REMOVED lines=13> */
.L_x_1852:
[----:B------:R-:W-:Y:S05]  /*0980*/  BSYNC B0 ;  /* 0x0000000000007941 */ /* 0x000fea0003800000 */
.L_x_1851:
        /* <DEDUP_REMOVED lines=60> */
.L_x_1854:
[----:B------:R-:W-:Y:S01]  /*0d50*/  IMAD.MOV.U32 R46, RZ, RZ, R43 ;  /* 0x000000ffff2e7224 */ /* 0x000fe200078e002b */
[----:B------:R-:W-:Y:S01]  /*0d60*/  MOV R40, R26 ;  /* 0x0000001a00287202 */ /* 0x000fe20000000f00 */
[----:B------:R-:W-:Y:S02]  /*0d70*/  IMAD.MOV.U32 R44, RZ, RZ, R31 ;  /* 0x000000ffff2c7224 */ /* 0x000fe400078e001f */
[----:B------:R-:W-:-:S02]  /*0d80*/  IMAD.MOV.U32 R39, RZ, RZ, R37 ;  /* 0x000000ffff277224 */ /* 0x000fc400078e0025 */
.L_x_1853:
        /* <DEDUP_REMOVED lines=11> */
[----:B------:R-:W-:Y:S05]  /*0e40*/  CALL.REL.NOINC `($__internal_159_$__cuda_sm20_rem_u64) ;  /* 0x0000098000007944 */ /* 0x000fea0003c00000 */
[----:B------:R-:W-:Y:S05]  /*0e50*/  BRA `(.L_x_1859) ;  /* 0x0000011000007947 */ /* 0x000fea0003800000 */
.L_x_1858:
        /* <DEDUP_REMOVED lines=17> */
.L_x_1859:
[----:B------:R-:W-:Y:S05]  /*0f70*/  BSYNC B1 ;  /* 0x0000000000017941 */ /* 0x000fea0003800000 */
.L_x_1857:
[----:B------:R-:W-:Y:S01]  /*0f80*/  IMAD R29, R16, c[0x0][0x190], RZ ;  /* 0x00006400101d7a24 */ /* 0x000fe200078e02ff */
[----:B------:R-:W-:-:S04]  /*0f90*/  IADD3 R31, R30, c[0x0][0x1a0], RZ ;  /* 0x000068001e1f7a10 */ /* 0x000fc80007ffe0ff */
[----:B------:R-:W-:-:S04]  /*0fa0*/  IADD3 R28, P0, R29, c[0x0][0x188], RZ ;  /* 0x000062001d1c7a10 */ /* 0x000fc80007f1e0ff */
[----:B------:R-:W-:-:S05]  /*0fb0*/  LEA.HI.X.SX32 R29, R29, c[0x0][0x18c], 0x1, P0 ;  /* 0x000063001d1d7a11 */ /* 0x000fca00000f0eff */
[----:B------:R0:W-:Y:S04]  /*0fc0*/  STG.E.U8 [R28.64], R31 ;  /* 0x0000001f1c007986 */ /* 0x0001e8000c101108 */
.L_x_1856:
[----:B------:R-:W-:Y:S05]  /*0fd0*/  BSYNC B0 ;  /* 0x0000000000007941 */ /* 0x000fea0003800000 */
.L_x_1855:
        /* <DEDUP_REMOVED lines=16> */
[----:B------:R-:W-:Y:S05]  /*10e0*/  CALL.REL.NOINC `($__internal_159_$__cuda_sm20_rem_u64) ;  /* 0x000006e000007944 */ /* 0x000fea0003c00000 */
[----:B------:R-:W-:Y:S05]  /*10f0*/  BRA `(.L_x_1863) ;  /* 0x0000011000007947 */ /* 0x000fea0003800000 */
.L_x_1862:
        /* <DEDUP_REMOVED lines=17> */
.L_x_1863:
[----:B------:R-:W-:Y:S05]  /*1210*/  BSYNC B0 ;  /* 0x0000000000007941 */ /* 0x000fea0003800000 */
.L_x_1861:
[----:B------:R-:W-:Y:S01]  /*1220*/  IMAD R43, R43, c[0x0][0x190], RZ ;  /* 0x000064002b2b7a24 */ /* 0x000fe200078e02ff */
[----:B------:R-:W-:-:S04]  /*1230*/  IADD3 R31, R30, c[0x0][0x1a0], RZ ;  /* 0x000068001e1f7a10 */ /* 0x000fc80007ffe0ff */
[----:B------:R-:W-:-:S04]  /*1240*/  IADD3 R28, P0, R43, c[0x0][0x188], RZ ;  /* 0x000062002b1c7a10 */ /* 0x000fc80007f1e0ff */
[----:B------:R-:W-:-:S05]  /*1250*/  LEA.HI.X.SX32 R29, R43, c[0x0][0x18c], 0x1, P0 ;  /* 0x000063002b1d7a11 */ /* 0x000fca00000f0eff */
[----:B------:R0:W-:Y:S04]  /*1260*/  STG.E.U8 [R28.64], R31 ;  /* 0x0000001f1c007986 */ /* 0x0001e8000c101108 */
.L_x_1860:
        /* <DEDUP_REMOVED lines=11> */
        .weak           $__internal_158_$__cuda_sm20_div_s64
        .type           $__internal_158_$__cuda_sm20_div_s64,@function
        .size           $__internal_158_$__cuda_sm20_div_s64,($__internal_159_$__cuda_sm20_rem_u64 - $__internal_158_$__cuda_sm20_div_s64)
$__internal_158_$__cuda_sm20_div_s64:
        /* <DEDUP_REMOVED lines=74> */
[----:B------:R-:W-:Y:S06]  /*17c0*/  RET.REL.NODEC R22 `(_ZN2at6native60_GLOBAL__N__fdc43544_27_DistributionRandomKernel_cu_f88cee4443distribution_elementwise_grid_stride_kernelImLi2EZZZNS0_9templates4cuda21random_from_to_kernelIPNS_17CUDAGeneratorImplEEEvRNS_18TensorIteratorBaseEmlT_ENKUlvE_clEvENKUlvE_clEvEUlP24curandStatePhilox4_32_10E_ZNS1_27distribution_nullary_kernelIhm10ulonglong2S7_SF_ZZZS5_IS7_EvS9_mlSA_ENKSB_clEvENKSC_clEvEUlmE_EEvS9_T2_RKT3_T4_EUlimE_EEvlNS_15PhiloxCudaStateET1_SJ_) ;  /* 0xffffe83016007950 */ /* 0x000fec0003c3ffff */
        .weak           $__internal_159_$__cuda_sm20_rem_u64
        .type           $__internal_159_$__cuda_sm20_rem_u64,@function
        .size           $__internal_159_$__cuda_sm20_rem_u64,(.L_x_2131 - $__internal_159_$__cuda_sm20_rem_u64)
$__internal_159_$__cuda_sm20_rem_u64:
        /* <DEDUP_REMOVED lines=62> */
[----:B------:R-:W-:Y:S06]  /*1bb0*/  RET.REL.NODEC R28 `(_ZN2at6native60_GLOBAL__N__fdc43544_27_DistributionRandomKernel_cu_f88cee4443distribution_elementwise_grid_stride_kernelImLi2EZZZNS0_9templates4cuda21random_from_to_kernelIPNS_17CUDAGeneratorImplEEEvRNS_18TensorIteratorBaseEmlT_ENKUlvE_clEvENKUlvE_clEvEUlP24curandStatePhilox4_32_10E_ZNS1_27distribution_nullary_kernelIhm10ulonglong2S7_SF_ZZZS5_IS7_EvS9_mlSA_ENKSB_clEvENKSC_clEvEUlmE_EEvS9_T2_RKT3_T4_EUlimE_EEvlNS_15PhiloxCudaStateET1_SJ_) ;  /* 0xffffe4401c007950 */ /* 0x000fec0003c3ffff */
.L_x_1865:
        /* <DEDUP_REMOVED lines=12> */
.L_x_2131:


//--------------------- .nv.global.init           --------------------------
	.section	.nv.global.init,"aw",@progbits
	.align	4
.nv.global.init:
	.type		mrg32k3aM1SubSeq,@object
	.size		mrg32k3aM1SubSeq,(mrg32k3aM2SubSeq - mrg32k3aM1SubSeq)
mrg32k3aM1SubSeq:
        /*0000*/ 	.byte	0x0b, 0xcc, 0xee, 0x04, 0x73, 0x29, 0x8b, 0x6f, 0xf6, 0x53, 0x03, 0xf6, 0x23, 0xf6, 0xea, 0xda
        /* <DEDUP_REMOVED lines=125> */
	.type		mrg32k3aM2SubSeq,@object
	.size		mrg32k3aM2SubSeq,(mrg32k3aM1 - mrg32k3aM2SubSeq)
mrg32k3aM2SubSeq:
        /* <DEDUP_REMOVED lines=126> */
	.type		mrg32k3aM1,@object
	.size		mrg32k3aM1,(mrg32k3aM1Seq - mrg32k3aM1)
mrg32k3aM1:
        /* <DEDUP_REMOVED lines=144> */
	.type		mrg32k3aM1Seq,@object
	.size		mrg32k3aM1Seq,(mrg32k3aM2 - mrg32k3aM1Seq)
mrg32k3aM1Seq:
        /* <DEDUP_REMOVED lines=144> */
	.type		mrg32k3aM2,@object
	.size		mrg32k3aM2,(mrg32k3aM2Seq - mrg32k3aM2)
mrg32k3aM2:
        /* <DEDUP_REMOVED lines=144> */
	.type		mrg32k3aM2Seq,@object
	.size		mrg32k3aM2Seq,(precalc_xorwow_matrix - mrg32k3aM2Seq)
mrg32k3aM2Seq:
        /* <DEDUP_REMOVED lines=144> */
	.type		precalc_xorwow_matrix,@object
	.size		precalc_xorwow_matrix,(precalc_xorwow_offset_matrix - precalc_xorwow_matrix)
precalc_xorwow_matrix:
        /* <DEDUP_REMOVED lines=6400> */
	.type		precalc_xorwow_offset_matrix,@object
	.size		precalc_xorwow_offset_matrix,(.L_1 - precalc_xorwow_offset_matrix)
precalc_xorwow_offset_matrix:
        /* <DEDUP_REMOVED lines=6400> */
.L_1:


//--------------------- .nv.global                --------------------------
	.section	.nv.global,"aw",@nobits
.nv.global:
	.type		_ZN58_INTERNAL_fdc43544_27_DistributionRandomKernel_cu_f88cee444cuda3std3__48in_placeE,@object
	.size		_ZN58_INTERNAL_fdc43544_27_DistributionRandomKernel_cu_f88cee444cuda3std3__48in_placeE,(_ZN58_INTERNAL_fdc43544_27_DistributionRandomKernel_cu_f88cee444cuda3std6ranges3__45__cpo8distanceE - _ZN58_INTERNAL_fdc43544_27_DistributionRandomKernel_cu_f88cee444cuda3std3__48in_placeE)
_ZN58_INTERNAL_fdc43544_27_DistributionRandomKernel_cu_f88cee444cuda3std3__48in_placeE:
	.zero		1
	.type		_ZN58_INTERNAL_fdc43544_27_DistributionRandomKernel_cu_f88cee444cuda3std6ranges3__45__cpo8distanceE,@object
	.size		_ZN58_INTERNAL_fdc43544_27_DistributionRandomKernel_cu_f88cee444cuda3std6ranges3__45__cpo8distanceE,(_ZN58_INTERNAL_fdc43544_27_DistributionRandomKernel_cu_f88cee444cuda3std3__45__cpo6cbeginE - _ZN58_INTERNAL_fdc43544_27_DistributionRandomKernel_cu_f88cee444cuda3std6ranges3__45__cpo8distanceE)
_ZN58_INTERNAL_fdc43544_27_DistributionRandomKernel_cu_f88cee444cuda3std6ranges3__45__cpo8distanceE:
	.zero		1
	.type		_ZN58_INTERNAL_fdc43544_27_DistributionRandomKernel_cu_f88cee444cuda3std3__45__cpo6cbeginE,@object
	.size		_ZN58_INTERNAL_fdc43544_27_DistributionRandomKernel_cu_f88cee444cuda3std3__45__cpo6cbeginE,(_ZN58_INTERNAL_fdc43544_27_DistributionRandomKernel_cu_f88cee444cuda3std6ranges3__45__cpo7advanceE - _ZN58_INTERNAL_fdc43544_27_DistributionRandomKernel_cu_f88cee444cuda3std3__45__cpo6cbeginE)
_ZN58_INTERNAL_fdc43544_27_DistributionRandomKernel_cu_f88cee444cuda3std3__45__cpo6cbeginE:
	.zero		1
	.type		_ZN58_INTERNAL_fdc43544_27_DistributionRandomKernel_cu_f88cee444cuda3std6ranges3__45__cpo7advanceE,@object
	.size		_ZN58_INTERNAL_fdc43544_27_DistributionRandomKernel_cu_f88cee444cuda3std6ranges3__45__cpo7advanceE,(_ZN58_INTERNAL_fdc43544_27_DistributionRandomKernel_cu_f88cee444cuda3std3__45__cpo7crbeginE - _ZN58_INTERNAL_fdc43544_27_DistributionRandomKernel_cu_f88cee444cuda3std6ranges3__45__cpo7advanceE)
_ZN58_INTERNAL_fdc43544_27_DistributionRandomKernel_cu_f88cee444cuda3std6ranges3__45__cpo7advanceE:
	.zero		1
	.type		_ZN58_INTERNAL_fdc43544_27_DistributionRandomKernel_cu_f88cee444cuda3std3__45__cpo7crbeginE,@object
	.size		_ZN58_INTERNAL_fdc43544_27_DistributionRandomKernel_cu_f88cee444cuda3std3__45__cpo7crbeginE,(_ZN58_INTERNAL_fdc43544_27_DistributionRandomKernel_cu_f88cee444cuda3std6ranges3__45__cpo4dataE - _ZN58_INTERNAL_fdc43544_27_DistributionRandomKernel_cu_f88cee444cuda3std3__45__cpo7crbeginE)
_ZN58_INTERNAL_fdc43544_27_DistributionRandomKernel_cu_f88cee444cuda3std3__45__cpo7crbeginE:
	.zero		1
	.type		_ZN58_INTERNAL_fdc43544_27_DistributionRandomKernel_cu_f88cee444cuda3std6ranges3__45__cpo4dataE,@object
	.size		_ZN58_INTERNAL_fdc43544_27_DistributionRandomKernel_cu_f88cee444cuda3std6ranges3__45__cpo4dataE,(_ZN58_INTERNAL_fdc43544_27_DistributionRandomKernel_cu_f88cee444cuda3std6ranges3__45__cpo5beginE - _ZN58_INTERNAL_fdc43544_27_DistributionRandomKernel_cu_f88cee444cuda3std6ranges3__45__cpo4dataE)
_ZN58_INTERNAL_fdc43544_27_DistributionRandomKernel_cu_f88cee444cuda3std6ranges3__45__cpo4dataE:
	.zero		1
	.type		_ZN58_INTERNAL_fdc43544_27_DistributionRandomKernel_cu_f88cee444cuda3std6ranges3__45__cpo5beginE,@object
	.size		_ZN58_INTERNAL_fdc43544_27_DistributionRandomKernel_cu_f88cee444cuda3std6ranges3__45__cpo5beginE,(_ZN58_INTERNAL_fdc43544_27_DistributionRandomKernel_cu_f88cee444cuda3std3__460_GLOBAL__N__fdc43544_27_DistributionRandomKernel_cu_f88cee446ignoreE - _ZN58_INTERNAL_fdc43544_27_DistributionRandomKernel_cu_f88cee444cuda3std6ranges3__45__cpo5beginE)
_ZN58_INTERNAL_fdc43544_27_DistributionRandomKernel_cu_f88cee444cuda3std6ranges3__45__cpo5beginE:
	.zero		1
	.type		_ZN58_INTERNAL_fdc43544_27_DistributionRandomKernel_cu_f88cee444cuda3std3__460_GLOBAL__N__fdc43544_27_DistributionRandomKernel_cu_f88cee446ignoreE,@object
	.size		_ZN58_INTERNAL_fdc43544_27_DistributionRandomKernel_cu_f88cee444cuda3std3__460_GLOBAL__N__fdc43544_27_DistributionRandomKernel_cu_f88cee446ignoreE,(_ZN58_INTERNAL_fdc43544_27_DistributionRandomKernel_cu_f88cee444cuda3std6ranges3__45__cpo4sizeE - _ZN58_INTERNAL_fdc43544_27_DistributionRandomKernel_cu_f88cee444cuda3std3__460_GLOBAL__N__fdc43544_27_DistributionRandomKernel_cu_f88cee446ignoreE)
_ZN58_INTERNAL_fdc43544_27_DistributionRandomKernel_cu_f88cee444cuda3std3__460_GLOBAL__N__fdc43544_27_DistributionRandomKernel_cu_f88cee446ignoreE:
	.zero		1
	.type		_ZN58_INTERNAL_fdc43544_27_DistributionRandomKernel_cu_f88cee444cuda3std6ranges3__45__cpo4sizeE,@object
	.size		_ZN58_INTERNAL_fdc43544_27_DistributionRandomKernel_cu_f88cee444cuda3std6ranges3__45__cpo4sizeE,(_ZN58_INTERNAL_fdc43544_27_DistributionRandomKernel_cu_f88cee444cuda3std3__45__cpo5beginE - _ZN58_INTERNAL_fdc43544_27_DistributionRandomKernel_cu_f88cee444cuda3std6ranges3__45__cpo4sizeE)
_ZN58_INTERNAL_fdc43544_27_DistributionRandomKernel_cu_f88cee444cuda3std6ranges3__45__cpo4sizeE:
	.zero		1
	.type		_ZN58_INTERNAL_fdc43544_27_DistributionRandomKernel_cu_f88cee444cuda3std3__45__cpo5beginE,@object
	.size		_ZN58_INTERNAL_fdc43544_27_DistributionRandomKernel_cu_f88cee444cuda3std3__45__cpo5beginE,(_ZN58_INTERNAL_fdc43544_27_DistributionRandomKernel_cu_f88cee444cuda3std6ranges3__45__cpo6cbeginE - _ZN58_INTERNAL_fdc43544_27_DistributionRandomKernel_cu_f88cee444cuda3std3__45__cpo5beginE)
_ZN58_INTERNAL_fdc43544_27_DistributionRandomKernel_cu_f88cee444cuda3std3__45__cpo5beginE:
	.zero		1
	.type		_ZN58_INTERNAL_fdc43544_27_DistributionRandomKernel_cu_f88cee444cuda3std6ranges3__45__cpo6cbeginE,@object
	.size		_ZN58_INTERNAL_fdc43544_27_DistributionRandomKernel_cu_f88cee444cuda3std6ranges3__45__cpo6cbeginE,(_ZN58_INTERNAL_fdc43544_27_DistributionRandomKernel_cu_f88cee444cuda3std3__45__cpo6rbeginE - _ZN58_INTERNAL_fdc43544_27_DistributionRandomKernel_cu_f88cee444cuda3std6ranges3__45__cpo6cbeginE)
_ZN58_INTERNAL_fdc43544_27_DistributionRandomKernel_cu_f88cee444cuda3std6ranges3__45__cpo6cbeginE:
	.zero		1
	.type		_ZN58_INTERNAL_fdc43544_27_DistributionRandomKernel_cu_f88cee444cuda3std3__45__cpo6rbeginE,@object
	.size		_ZN58_INTERNAL_fdc43544_27_DistributionRandomKernel_cu_f88cee444cuda3std3__45__cpo6rbeginE,(_ZN58_INTERNAL_fdc43544_27_DistributionRandomKernel_cu_f88cee444cuda3std6ranges3__45__cpo4nextE - _ZN58_INTERNAL_fdc43544_27_DistributionRandomKernel_cu_f88cee444cuda3std3__45__cpo6rbeginE)
_ZN58_INTERNAL_fdc43544_27_DistributionRandomKernel_cu_f88cee444cuda3std3__45__cpo6rbeginE:
	.zero		1
	.type		_ZN58_INTERNAL_fdc43544_27_DistributionRandomKernel_cu_f88cee444cuda3std6ranges3__45__cpo4nextE,@object
	.size		_ZN58_INTERNAL_fdc43544_27_DistributionRandomKernel_cu_f88cee444cuda3std6ranges3__45__cpo4nextE,(_ZN58_INTERNAL_fdc43544_27_DistributionRandomKernel_cu_f88cee444cuda3std6ranges3__45__cpo4swapE - _ZN58_INTERNAL_fdc43544_27_DistributionRandomKernel_cu_f88cee444cuda3std6ranges3__45__cpo4nextE)
_ZN58_INTERNAL_fdc43544_27_DistributionRandomKernel_cu_f88cee444cuda3std6ranges3__45__cpo4nextE:
	.zero		1
	.type		_ZN58_INTERNAL_fdc43544_27_DistributionRandomKernel_cu_f88cee444cuda3std6ranges3__45__cpo4swapE,@object
	.size		_ZN58_INTERNAL_fdc43544_27_DistributionRandomKernel_cu_f88cee444cuda3std6ranges3__45__cpo4swapE,(_ZN58_INTERNAL_fdc43544_27_DistributionRandomKernel_cu_f88cee444cuda3std3__420unreachable_sentinelE - _ZN58_INTERNAL_fdc43544_27_DistributionRandomKernel_cu_f88cee444cuda3std6ranges3__45__cpo4swapE)
_ZN58_INTERNAL_fdc43544_27_DistributionRandomKernel_cu_f88cee444cuda3std6ranges3__45__cpo4swapE:
	.zero		1
	.type		_ZN58_INTERNAL_fdc43544_27_DistributionRandomKernel_cu_f88cee444cuda3std3__420unreachable_sentinelE,@object
	.size		_ZN58_INTERNAL_fdc43544_27_DistributionRandomKernel_cu_f88cee444cuda3std3__420unreachable_sentinelE,(_ZN58_INTERNAL_fdc43544_27_DistributionRandomKernel_cu_f88cee446thrust23THRUST_300001_SM_800_NS6system6detail10sequential3seqE - _ZN58_INTERNAL_fdc43544_27_DistributionRandomKernel_cu_f88cee444cuda3std3__420unreachable_sentinelE)
_ZN58_INTERNAL_fdc43544_27_DistributionRandomKernel_cu_f88cee444cuda3std3__420unreachable_sentinelE:
	.zero		1
	.type		_ZN58_INTERNAL_fdc43544_27_DistributionRandomKernel_cu_f88cee446thrust23THRUST_300001_SM_800_NS6system6detail10sequential3seqE,@object
	.size		_ZN58_INTERNAL_fdc43544_27_DistributionRandomKernel_cu_f88cee446thrust23THRUST_300001_SM_800_NS6system6detail10sequential3seqE,(_ZN58_INTERNAL_fdc43544_27_DistributionRandomKernel_cu_f88cee444cuda3std3__45__cpo4cendE - _ZN58_INTERNAL_fdc43544_27_DistributionRandomKernel_cu_f88cee446thrust23THRUST_300001_SM_800_NS6system6detail10sequential3seqE)
_ZN58_INTERNAL_fdc43544_27_DistributionRandomKernel_cu_f88cee446thrust23THRUST_300001_SM_800_NS6system6detail10sequential3seqE:
	.zero		1
	.type		_ZN58_INTERNAL_fdc43544_27_DistributionRandomKernel_cu_f88cee444cuda3std3__45__cpo4cendE,@object
	.size		_ZN58_INTERNAL_fdc43544_27_DistributionRandomKernel_cu_f88cee444cuda3std3__45__cpo4cendE,(_ZN58_INTERNAL_fdc43544_27_DistributionRandomKernel_cu_f88cee444cuda3std6ranges3__45__cpo9iter_swapE - _ZN58_INTERNAL_fdc43544_27_DistributionRandomKernel_cu_f88cee444cuda3std3__45__cpo4cendE)
_ZN58_INTERNAL_fdc43544_27_DistributionRandomKernel_cu_f88cee444cuda3std3__45__cpo4cendE:
	.zero		1
	.type		_ZN58_INTERNAL_fdc43544_27_DistributionRandomKernel_cu_f88cee444cuda3std6ranges3__45__cpo9iter_swapE,@object
	.size		_ZN58_INTERNAL_fdc43544_27_DistributionRandomKernel_cu_f88cee444cuda3std6ranges3__45__cpo9iter_swapE,(_ZN58_INTERNAL_fdc43544_27_DistributionRandomKernel_cu_f88cee444cuda3std3__45__cpo5crendE - _ZN58_INTERNAL_fdc43544_27_DistributionRandomKernel_cu_f88cee444cuda3std6ranges3__45__cpo9iter_swapE)
_ZN58_INTERNAL_fdc43544_27_DistributionRandomKernel_cu_f88cee444cuda3std6ranges3__45__cpo9iter_swapE:
	.zero		1
	.type		_ZN58_INTERNAL_fdc43544_27_DistributionRandomKernel_cu_f88cee444cuda3std3__45__cpo5crendE,@object
	.size		_ZN58_INTERNAL_fdc43544_27_DistributionRandomKernel_cu_f88cee444cuda3std3__45__cpo5crendE,(_ZN58_INTERNAL_fdc43544_27_DistributionRandomKernel_cu_f88cee444cuda3std6ranges3__45__cpo5cdataE - _ZN58_INTERNAL_fdc43544_27_DistributionRandomKernel_cu_f88cee444cuda3std3__45__cpo5crendE)
_ZN58_INTERNAL_fdc43544_27_DistributionRandomKernel_cu_f88cee444cuda3std3__45__cpo5crendE:
	.zero		1
	.type		_ZN58_INTERNAL_fdc43544_27_DistributionRandomKernel_cu_f88cee444cuda3std6ranges3__45__cpo5cdataE,@object
	.size		_ZN58_INTERNAL_fdc43544_27_DistributionRandomKernel_cu_f88cee444cuda3std6ranges3__45__cpo5cdataE,(_ZN58_INTERNAL_fdc43544_27_DistributionRandomKernel_cu_f88cee444cuda3std6ranges3__45__cpo3endE - _ZN58_INTERNAL_fdc43544_27_DistributionRandomKernel_cu_f88cee444cuda3std6ranges3__45__cpo5cdataE)
_ZN58_INTERNAL_fdc43544_27_DistributionRandomKernel_cu_f88cee444cuda3std6ranges3__45__cpo5cdataE:
	.zero		1
	.type		_ZN58_INTERNAL_fdc43544_27_DistributionRandomKernel_cu_f88cee444cuda3std6ranges3__45__cpo3endE,@object
	.size		_ZN58_INTERNAL_fdc43544_27_DistributionRandomKernel_cu_f88cee444cuda3std6ranges3__45__cpo3endE,(_ZN58_INTERNAL_fdc43544_27_DistributionRandomKernel_cu_f88cee444cuda3std3__419piecewise_constructE - _ZN58_INTERNAL_fdc43544_27_DistributionRandomKernel_cu_f88cee444cuda3std6ranges3__45__cpo3endE)
_ZN58_INTERNAL_fdc43544_27_DistributionRandomKernel_cu_f88cee444cuda3std6ranges3__45__cpo3endE:
	.zero		1
	.type		_ZN58_INTERNAL_fdc43544_27_DistributionRandomKernel_cu_f88cee444cuda3std3__419piecewise_constructE,@object
	.size		_ZN58_INTERNAL_fdc43544_27_DistributionRandomKernel_cu_f88cee444cuda3std3__419piecewise_constructE,(_ZN58_INTERNAL_fdc43544_27_DistributionRandomKernel_cu_f88cee444cuda3std6ranges3__45__cpo5ssizeE - _ZN58_INTERNAL_fdc43544_27_DistributionRandomKernel_cu_f88cee444cuda3std3__419piecewise_constructE)
_ZN58_INTERNAL_fdc43544_27_DistributionRandomKernel_cu_f88cee444cuda3std3__419piecewise_constructE:
	.zero		1
	.type		_ZN58_INTERNAL_fdc43544_27_DistributionRandomKernel_cu_f88cee444cuda3std6ranges3__45__cpo5ssizeE,@object
	.size		_ZN58_INTERNAL_fdc43544_27_DistributionRandomKernel_cu_f88cee444cuda3std6ranges3__45__cpo5ssizeE,(_ZN58_INTERNAL_fdc43544_27_DistributionRandomKernel_cu_f88cee444cuda3std3__45__cpo3endE - _ZN58_INTERNAL_fdc43544_27_DistributionRandomKernel_cu_f88cee444cuda3std6ranges3__45__cpo5ssizeE)
_ZN58_INTERNAL_fdc43544_27_DistributionRandomKernel_cu_f88cee444cuda3std6ranges3__45__cpo5ssizeE:
	.zero		1
	.type		_ZN58_INTERNAL_fdc43544_27_DistributionRandomKernel_cu_f88cee444cuda3std3__45__cpo3endE,@object
	.size		_ZN58_INTERNAL_fdc43544_27_DistributionRandomKernel_cu_f88cee444cuda3std3__45__cpo3endE,(_ZN58_INTERNAL_fdc43544_27_DistributionRandomKernel_cu_f88cee444cuda3std6ranges3__45__cpo4cendE - _ZN58_INTERNAL_fdc43544_27_DistributionRandomKernel_cu_f88cee444cuda3std3__45__cpo3endE)
_ZN58_INTERNAL_fdc43544_27_DistributionRandomKernel_cu_f88cee444cuda3std3__45__cpo3endE:
	.zero		1
	.type		_ZN58_INTERNAL_fdc43544_27_DistributionRandomKernel_cu_f88cee444cuda3std6ranges3__45__cpo4cendE,@object
	.size		_ZN58_INTERNAL_fdc43544_27_DistributionRandomKernel_cu_f88cee444cuda3std6ranges3__45__cpo4cendE,(_ZN58_INTERNAL_fdc43544_27_DistributionRandomKernel_cu_f88cee444cuda3std3__45__cpo4rendE - _ZN58_INTERNAL_fdc43544_27_DistributionRandomKernel_cu_f88cee444cuda3std6ranges3__45__cpo4cendE)
_ZN58_INTERNAL_fdc43544_27_DistributionRandomKernel_cu_f88cee444cuda3std6ranges3__45__cpo4cendE:
	.zero		1
	.type		_ZN58_INTERNAL_fdc43544_27_DistributionRandomKernel_cu_f88cee444cuda3std3__45__cpo4rendE,@object
	.size		_ZN58_INTERNAL_fdc43544_27_DistributionRandomKernel_cu_f88cee444cuda3std3__45__cpo4rendE,(_ZN58_INTERNAL_fdc43544_27_DistributionRandomKernel_cu_f88cee444cuda3std6ranges3__45__cpo4prevE - _ZN58_INTERNAL_fdc43544_27_DistributionRandomKernel_cu_f88cee444cuda3std3__45__cpo4rendE)
_ZN58_INTERNAL_fdc43544_27_DistributionRandomKernel_cu_f88cee444cuda3std3__45__cpo4rendE:
	.zero		1
	.type		_ZN58_INTERNAL_fdc43544_27_DistributionRandomKernel_cu_f88cee444cuda3std6ranges3__45__cpo4prevE,@object
	.size		_ZN58_INTERNAL_fdc43544_27_DistributionRandomKernel_cu_f88cee444cuda3std6ranges3__45__cpo4prevE,(_ZN58_INTERNAL_fdc43544_27_DistributionRandomKernel_cu_f88cee444cuda3std6ranges3__45__cpo9iter_moveE - _ZN58_INTERNAL_fdc43544_27_DistributionRandomKernel_cu_f88cee444cuda3std6ranges3__45__cpo4prevE)
_ZN58_INTERNAL_fdc43544_27_DistributionRandomKernel_cu_f88cee444cuda3std6ranges3__45__cpo4prevE:
	.zero		1
	.type		_ZN58_INTERNAL_fdc43544_27_DistributionRandomKernel_cu_f88cee444cuda3std6ranges3__45__cpo9iter_moveE,@object
	.size		_ZN58_INTERNAL_fdc43544_27_DistributionRandomKernel_cu_f88cee444cuda3std6ranges3__45__cpo9iter_moveE,(.L_22 - _ZN58_INTERNAL_fdc43544_27_DistributionRandomKernel_cu_f88cee444cuda3std6ranges3__45__cpo9iter_moveE)
_ZN58_INTERNAL_fdc43544_27_DistributionRandomKernel_cu_f88cee444cuda3std6ranges3__45__cpo9iter_moveE:
	.zero		1
.L_22:
